//
// Generated by NVIDIA NVVM Compiler
//
// Compiler Build ID: CL-36424714
// Cuda compilation tools, release 13.0, V13.0.88
// Based on NVVM 20.0.0
//

.version 9.0
.target sm_100
.address_size 64

	// .globl	_Z18parallel_enc_GHASHPhS_S_S_S_P10lea_key_stS_
.extern .func  (.param .b32 func_retval0) vprintf
(
	.param .b64 vprintf_param_0,
	.param .b64 vprintf_param_1
)
;
.const .align 4 .b8 delta[1152] = {219, 233, 239, 195, 183, 211, 223, 135, 111, 167, 191, 15, 222, 78, 127, 31, 188, 157, 254, 62, 120, 59, 253, 125, 240, 118, 250, 251, 225, 237, 244, 247, 195, 219, 233, 239, 135, 183, 211, 223, 15, 111, 167, 191, 31, 222, 78, 127, 62, 188, 157, 254, 125, 120, 59, 253, 251, 240, 118, 250, 247, 225, 237, 244, 239, 195, 219, 233, 223, 135, 183, 211, 191, 15, 111, 167, 127, 31, 222, 78, 254, 62, 188, 157, 253, 125, 120, 59, 250, 251, 240, 118, 244, 247, 225, 237, 233, 239, 195, 219, 211, 223, 135, 183, 167, 191, 15, 111, 78, 127, 31, 222, 157, 254, 62, 188, 59, 253, 125, 120, 118, 250, 251, 240, 237, 244, 247, 225, 219, 233, 239, 195, 183, 211, 223, 135, 111, 167, 191, 15, 222, 78, 127, 31, 2, 107, 98, 68, 4, 214, 196, 136, 9, 172, 137, 17, 18, 88, 19, 35, 36, 176, 38, 70, 72, 96, 77, 140, 145, 192, 154, 24, 34, 129, 53, 49, 68, 2, 107, 98, 136, 4, 214, 196, 17, 9, 172, 137, 35, 18, 88, 19, 70, 36, 176, 38, 140, 72, 96, 77, 24, 145, 192, 154, 49, 34, 129, 53, 98, 68, 2, 107, 196, 136, 4, 214, 137, 17, 9, 172, 19, 35, 18, 88, 38, 70, 36, 176, 77, 140, 72, 96, 154, 24, 145, 192, 53, 49, 34, 129, 107, 98, 68, 2, 214, 196, 136, 4, 172, 137, 17, 9, 88, 19, 35, 18, 176, 38, 70, 36, 96, 77, 140, 72, 192, 154, 24, 145, 129, 53, 49, 34, 2, 107, 98, 68, 4, 214, 196, 136, 9, 172, 137, 17, 18, 88, 19, 35, 138, 124, 226, 121, 20, 249, 196, 243, 41, 242, 137, 231, 83, 228, 19, 207, 167, 200, 39, 158, 79, 145, 79, 60, 158, 34, 159, 120, 60, 69, 62, 241, 121, 138, 124, 226, 243, 20, 249, 196, 231, 41, 242, 137, 207, 83, 228, 19, 158, 167, 200, 39, 60, 79, 145, 79, 120, 158, 34, 159, 241, 60, 69, 62, 226, 121, 138, 124, 196, 243, 20, 249, 137, 231, 41, 242, 19, 207, 83, 228, 39, 158, 167, 200, 79, 60, 79, 145, 159, 120, 158, 34, 62, 241, 60, 69, 124, 226, 121, 138, 249, 196, 243, 20, 242, 137, 231, 41, 228, 19, 207, 83, 200, 39, 158, 167, 145, 79, 60, 79, 34, 159, 120, 158, 69, 62, 241, 60, 138, 124, 226, 121, 20, 249, 196, 243, 41, 242, 137, 231, 83, 228, 19, 207, 236, 48, 223, 120, 216, 97, 190, 241, 177, 195, 124, 227, 99, 135, 249, 198, 199, 14, 243, 141, 143, 29, 230, 27, 30, 59, 204, 55, 60, 118, 152, 111, 120, 236, 48, 223, 241, 216, 97, 190, 227, 177, 195, 124, 198, 99, 135, 249, 141, 199, 14, 243, 27, 143, 29, 230, 55, 30, 59, 204, 111, 60, 118, 152, 223, 120, 236, 48, 190, 241, 216, 97, 124, 227, 177, 195, 249, 198, 99, 135, 243, 141, 199, 14, 230, 27, 143, 29, 204, 55, 30, 59, 152, 111, 60, 118, 48, 223, 120, 236, 97, 190, 241, 216, 195, 124, 227, 177, 135, 249, 198, 99, 14, 243, 141, 199, 29, 230, 27, 143, 59, 204, 55, 30, 118, 152, 111, 60, 236, 48, 223, 120, 216, 97, 190, 241, 177, 195, 124, 227, 99, 135, 249, 198, 158, 164, 94, 113, 60, 73, 189, 226, 121, 146, 122, 197, 243, 36, 245, 138, 231, 73, 234, 21, 206, 147, 212, 43, 156, 39, 169, 87, 56, 79, 82, 175, 113, 158, 164, 94, 226, 60, 73, 189, 197, 121, 146, 122, 138, 243, 36, 245, 21, 231, 73, 234, 43, 206, 147, 212, 87, 156, 39, 169, 175, 56, 79, 82, 94, 113, 158, 164, 189, 226, 60, 73, 122, 197, 121, 146, 245, 138, 243, 36, 234, 21, 231, 73, 212, 43, 206, 147, 169, 87, 156, 39, 82, 175, 56, 79, 164, 94, 113, 158, 73, 189, 226, 60, 146, 122, 197, 121, 36, 245, 138, 243, 73, 234, 21, 231, 147, 212, 43, 206, 39, 169, 87, 156, 79, 82, 175, 56, 158, 164, 94, 113, 60, 73, 189, 226, 121, 146, 122, 197, 243, 36, 245, 138, 10, 218, 133, 199, 21, 180, 11, 143, 43, 104, 23, 30, 86, 208, 46, 60, 172, 160, 93, 120, 88, 65, 187, 240, 177, 130, 118, 225, 99, 5, 237, 194, 199, 10, 218, 133, 143, 21, 180, 11, 30, 43, 104, 23, 60, 86, 208, 46, 120, 172, 160, 93, 240, 88, 65, 187, 225, 177, 130, 118, 194, 99, 5, 237, 133, 199, 10, 218, 11, 143, 21, 180, 23, 30, 43, 104, 46, 60, 86, 208, 93, 120, 172, 160, 187, 240, 88, 65, 118, 225, 177, 130, 237, 194, 99, 5, 218, 133, 199, 10, 180, 11, 143, 21, 104, 23, 30, 43, 208, 46, 60, 86, 160, 93, 120, 172, 65, 187, 240, 88, 130, 118, 225, 177, 5, 237, 194, 99, 10, 218, 133, 199, 21, 180, 11, 143, 43, 104, 23, 30, 86, 208, 46, 60, 42, 242, 78, 224, 85, 228, 157, 192, 171, 200, 59, 129, 87, 145, 119, 2, 174, 34, 239, 4, 92, 69, 222, 9, 184, 138, 188, 19, 112, 21, 121, 39, 224, 42, 242, 78, 192, 85, 228, 157, 129, 171, 200, 59, 2, 87, 145, 119, 4, 174, 34, 239, 9, 92, 69, 222, 19, 184, 138, 188, 39, 112, 21, 121, 78, 224, 42, 242, 157, 192, 85, 228, 59, 129, 171, 200, 119, 2, 87, 145, 239, 4, 174, 34, 222, 9, 92, 69, 188, 19, 184, 138, 121, 39, 112, 21, 242, 78, 224, 42, 228, 157, 192, 85, 200, 59, 129, 171, 145, 119, 2, 87, 34, 239, 4, 174, 69, 222, 9, 92, 138, 188, 19, 184, 21, 121, 39, 112, 42, 242, 78, 224, 85, 228, 157, 192, 171, 200, 59, 129, 87, 145, 119, 2, 87, 9, 196, 229, 175, 18, 136, 203, 95, 37, 16, 151, 191, 74, 32, 46, 126, 149, 64, 92, 252, 42, 129, 184, 249, 85, 2, 113, 242, 171, 4, 226, 229, 87, 9, 196, 203, 175, 18, 136, 151, 95, 37, 16, 46, 191, 74, 32, 92, 126, 149, 64, 184, 252, 42, 129, 113, 249, 85, 2, 226, 242, 171, 4, 196, 229, 87, 9, 136, 203, 175, 18, 16, 151, 95, 37, 32, 46, 191, 74, 64, 92, 126, 149, 129, 184, 252, 42, 2, 113, 249, 85, 4, 226, 242, 171, 9, 196, 229, 87, 18, 136, 203, 175, 37, 16, 151, 95, 74, 32, 46, 191, 149, 64, 92, 126, 42, 129, 184, 252, 85, 2, 113, 249, 171, 4, 226, 242, 87, 9, 196, 229, 175, 18, 136, 203, 95, 37, 16, 151, 191, 74, 32, 46};
.const .align 1 .b8 reduction_4bit[32] = {0, 0, 28, 32, 56, 64, 36, 96, 112, 128, 108, 160, 72, 192, 84, 224, 225, 0, 253, 32, 217, 64, 197, 96, 145, 128, 141, 160, 169, 192, 181, 224};
.const .align 1 .b8 reduction_8bit[512] = {0, 0, 1, 194, 3, 132, 2, 70, 7, 8, 6, 202, 4, 140, 5, 78, 14, 16, 15, 210, 13, 148, 12, 86, 9, 24, 8, 218, 10, 156, 11, 94, 28, 32, 29, 226, 31, 164, 30, 102, 27, 40, 26, 234, 24, 172, 25, 110, 18, 48, 19, 242, 17, 180, 16, 118, 21, 56, 20, 250, 22, 188, 23, 126, 56, 64, 57, 130, 59, 196, 58, 6, 63, 72, 62, 138, 60, 204, 61, 14, 54, 80, 55, 146, 53, 212, 52, 22, 49, 88, 48, 154, 50, 220, 51, 30, 36, 96, 37, 162, 39, 228, 38, 38, 35, 104, 34, 170, 32, 236, 33, 46, 42, 112, 43, 178, 41, 244, 40, 54, 45, 120, 44, 186, 46, 252, 47, 62, 112, 128, 113, 66, 115, 4, 114, 198, 119, 136, 118, 74, 116, 12, 117, 206, 126, 144, 127, 82, 125, 20, 124, 214, 121, 152, 120, 90, 122, 28, 123, 222, 108, 160, 109, 98, 111, 36, 110, 230, 107, 168, 106, 106, 104, 44, 105, 238, 98, 176, 99, 114, 97, 52, 96, 246, 101, 184, 100, 122, 102, 60, 103, 254, 72, 192, 73, 2, 75, 68, 74, 134, 79, 200, 78, 10, 76, 76, 77, 142, 70, 208, 71, 18, 69, 84, 68, 150, 65, 216, 64, 26, 66, 92, 67, 158, 84, 224, 85, 34, 87, 100, 86, 166, 83, 232, 82, 42, 80, 108, 81, 174, 90, 240, 91, 50, 89, 116, 88, 182, 93, 248, 92, 58, 94, 124, 95, 190, 225, 0, 224, 194, 226, 132, 227, 70, 230, 8, 231, 202, 229, 140, 228, 78, 239, 16, 238, 210, 236, 148, 237, 86, 232, 24, 233, 218, 235, 156, 234, 94, 253, 32, 252, 226, 254, 164, 255, 102, 250, 40, 251, 234, 249, 172, 248, 110, 243, 48, 242, 242, 240, 180, 241, 118, 244, 56, 245, 250, 247, 188, 246, 126, 217, 64, 216, 130, 218, 196, 219, 6, 222, 72, 223, 138, 221, 204, 220, 14, 215, 80, 214, 146, 212, 212, 213, 22, 208, 88, 209, 154, 211, 220, 210, 30, 197, 96, 196, 162, 198, 228, 199, 38, 194, 104, 195, 170, 193, 236, 192, 46, 203, 112, 202, 178, 200, 244, 201, 54, 204, 120, 205, 186, 207, 252, 206, 62, 145, 128, 144, 66, 146, 4, 147, 198, 150, 136, 151, 74, 149, 12, 148, 206, 159, 144, 158, 82, 156, 20, 157, 214, 152, 152, 153, 90, 155, 28, 154, 222, 141, 160, 140, 98, 142, 36, 143, 230, 138, 168, 139, 106, 137, 44, 136, 238, 131, 176, 130, 114, 128, 52, 129, 246, 132, 184, 133, 122, 135, 60, 134, 254, 169, 192, 168, 2, 170, 68, 171, 134, 174, 200, 175, 10, 173, 76, 172, 142, 167, 208, 166, 18, 164, 84, 165, 150, 160, 216, 161, 26, 163, 92, 162, 158, 181, 224, 180, 34, 182, 100, 183, 166, 178, 232, 179, 42, 177, 108, 176, 174, 187, 240, 186, 50, 184, 116, 185, 182, 188, 248, 189, 58, 191, 124, 190, 190};
.global .align 1 .b8 $str[9] = {10, 114, 101, 116, 117, 114, 110, 10};

.visible .entry _Z18parallel_enc_GHASHPhS_S_S_S_P10lea_key_stS_(
	.param .u64 .ptr .align 1 _Z18parallel_enc_GHASHPhS_S_S_S_P10lea_key_stS__param_0,
	.param .u64 .ptr .align 1 _Z18parallel_enc_GHASHPhS_S_S_S_P10lea_key_stS__param_1,
	.param .u64 .ptr .align 1 _Z18parallel_enc_GHASHPhS_S_S_S_P10lea_key_stS__param_2,
	.param .u64 .ptr .align 1 _Z18parallel_enc_GHASHPhS_S_S_S_P10lea_key_stS__param_3,
	.param .u64 .ptr .align 1 _Z18parallel_enc_GHASHPhS_S_S_S_P10lea_key_stS__param_4,
	.param .u64 .ptr .align 1 _Z18parallel_enc_GHASHPhS_S_S_S_P10lea_key_stS__param_5,
	.param .u64 .ptr .align 1 _Z18parallel_enc_GHASHPhS_S_S_S_P10lea_key_stS__param_6
)
{
	.reg .pred 	%p<28>;
	.reg .b16 	%rs<1643>;
	.reg .b32 	%r<696>;
	.reg .b64 	%rd<73>;

	ld.param.u64 	%rd9, [_Z18parallel_enc_GHASHPhS_S_S_S_P10lea_key_stS__param_1];
	ld.param.u64 	%rd10, [_Z18parallel_enc_GHASHPhS_S_S_S_P10lea_key_stS__param_2];
	ld.param.u64 	%rd11, [_Z18parallel_enc_GHASHPhS_S_S_S_P10lea_key_stS__param_3];
	ld.param.u64 	%rd12, [_Z18parallel_enc_GHASHPhS_S_S_S_P10lea_key_stS__param_4];
	ld.param.u64 	%rd14, [_Z18parallel_enc_GHASHPhS_S_S_S_P10lea_key_stS__param_5];
	cvta.to.global.u64 	%rd1, %rd12;
	cvta.to.global.u64 	%rd2, %rd9;
	cvta.to.global.u64 	%rd3, %rd14;
	cvta.to.global.u64 	%rd4, %rd10;
	mov.u32 	%r34, %ctaid.x;
	mov.u32 	%r35, %ntid.x;
	mov.u32 	%r36, %tid.x;
	mad.lo.s32 	%r1, %r34, %r35, %r36;
	shl.b32 	%r2, %r1, 4;
	cvt.s64.s32 	%rd15, %r2;
	add.s64 	%rd16, %rd4, %rd15;
	ld.global.u32 	%r37, [%rd16];
	ld.global.u32 	%r38, [%rd16+4];
	ld.global.u32 	%r39, [%rd16+8];
	ld.global.u32 	%r40, [%rd16+12];
	ld.global.u32 	%r41, [%rd3+16];
	xor.b32  	%r42, %r41, %r39;
	ld.global.u32 	%r43, [%rd3+20];
	xor.b32  	%r44, %r43, %r40;
	add.s32 	%r45, %r44, %r42;
	shf.l.wrap.b32 	%r46, %r45, %r45, 29;
	ld.global.u32 	%r47, [%rd3+8];
	xor.b32  	%r48, %r47, %r38;
	ld.global.u32 	%r49, [%rd3+12];
	xor.b32  	%r50, %r49, %r39;
	add.s32 	%r51, %r50, %r48;
	shf.l.wrap.b32 	%r52, %r51, %r51, 27;
	ld.global.u32 	%r53, [%rd3];
	xor.b32  	%r54, %r53, %r37;
	ld.global.u32 	%r55, [%rd3+4];
	xor.b32  	%r56, %r55, %r38;
	add.s32 	%r57, %r56, %r54;
	shf.l.wrap.b32 	%r58, %r57, %r57, 9;
	ld.global.u32 	%r59, [%rd3+40];
	xor.b32  	%r60, %r59, %r46;
	ld.global.u32 	%r61, [%rd3+44];
	xor.b32  	%r62, %r61, %r37;
	add.s32 	%r63, %r62, %r60;
	shf.l.wrap.b32 	%r64, %r63, %r63, 29;
	ld.global.u32 	%r65, [%rd3+32];
	xor.b32  	%r66, %r65, %r52;
	ld.global.u32 	%r67, [%rd3+36];
	xor.b32  	%r68, %r67, %r46;
	add.s32 	%r69, %r68, %r66;
	shf.l.wrap.b32 	%r70, %r69, %r69, 27;
	ld.global.u32 	%r71, [%rd3+24];
	xor.b32  	%r72, %r71, %r58;
	ld.global.u32 	%r73, [%rd3+28];
	xor.b32  	%r74, %r73, %r52;
	add.s32 	%r75, %r74, %r72;
	shf.l.wrap.b32 	%r76, %r75, %r75, 9;
	ld.global.u32 	%r77, [%rd3+64];
	xor.b32  	%r78, %r77, %r64;
	ld.global.u32 	%r79, [%rd3+68];
	xor.b32  	%r80, %r79, %r58;
	add.s32 	%r81, %r80, %r78;
	shf.l.wrap.b32 	%r82, %r81, %r81, 29;
	ld.global.u32 	%r83, [%rd3+56];
	xor.b32  	%r84, %r83, %r70;
	ld.global.u32 	%r85, [%rd3+60];
	xor.b32  	%r86, %r85, %r64;
	add.s32 	%r87, %r86, %r84;
	shf.l.wrap.b32 	%r88, %r87, %r87, 27;
	ld.global.u32 	%r89, [%rd3+48];
	xor.b32  	%r90, %r89, %r76;
	ld.global.u32 	%r91, [%rd3+52];
	xor.b32  	%r92, %r91, %r70;
	add.s32 	%r93, %r92, %r90;
	shf.l.wrap.b32 	%r94, %r93, %r93, 9;
	ld.global.u32 	%r95, [%rd3+88];
	xor.b32  	%r96, %r95, %r82;
	ld.global.u32 	%r97, [%rd3+92];
	xor.b32  	%r98, %r97, %r76;
	add.s32 	%r99, %r98, %r96;
	shf.l.wrap.b32 	%r100, %r99, %r99, 29;
	ld.global.u32 	%r101, [%rd3+80];
	xor.b32  	%r102, %r101, %r88;
	ld.global.u32 	%r103, [%rd3+84];
	xor.b32  	%r104, %r103, %r82;
	add.s32 	%r105, %r104, %r102;
	shf.l.wrap.b32 	%r106, %r105, %r105, 27;
	ld.global.u32 	%r107, [%rd3+72];
	xor.b32  	%r108, %r107, %r94;
	ld.global.u32 	%r109, [%rd3+76];
	xor.b32  	%r110, %r109, %r88;
	add.s32 	%r111, %r110, %r108;
	shf.l.wrap.b32 	%r112, %r111, %r111, 9;
	ld.global.u32 	%r113, [%rd3+112];
	xor.b32  	%r114, %r113, %r100;
	ld.global.u32 	%r115, [%rd3+116];
	xor.b32  	%r116, %r115, %r94;
	add.s32 	%r117, %r116, %r114;
	shf.l.wrap.b32 	%r118, %r117, %r117, 29;
	ld.global.u32 	%r119, [%rd3+104];
	xor.b32  	%r120, %r119, %r106;
	ld.global.u32 	%r121, [%rd3+108];
	xor.b32  	%r122, %r121, %r100;
	add.s32 	%r123, %r122, %r120;
	shf.l.wrap.b32 	%r124, %r123, %r123, 27;
	ld.global.u32 	%r125, [%rd3+96];
	xor.b32  	%r126, %r125, %r112;
	ld.global.u32 	%r127, [%rd3+100];
	xor.b32  	%r128, %r127, %r106;
	add.s32 	%r129, %r128, %r126;
	shf.l.wrap.b32 	%r130, %r129, %r129, 9;
	ld.global.u32 	%r131, [%rd3+136];
	xor.b32  	%r132, %r131, %r118;
	ld.global.u32 	%r133, [%rd3+140];
	xor.b32  	%r134, %r133, %r112;
	add.s32 	%r135, %r134, %r132;
	shf.l.wrap.b32 	%r136, %r135, %r135, 29;
	ld.global.u32 	%r137, [%rd3+128];
	xor.b32  	%r138, %r137, %r124;
	ld.global.u32 	%r139, [%rd3+132];
	xor.b32  	%r140, %r139, %r118;
	add.s32 	%r141, %r140, %r138;
	shf.l.wrap.b32 	%r142, %r141, %r141, 27;
	ld.global.u32 	%r143, [%rd3+120];
	xor.b32  	%r144, %r143, %r130;
	ld.global.u32 	%r145, [%rd3+124];
	xor.b32  	%r146, %r145, %r124;
	add.s32 	%r147, %r146, %r144;
	shf.l.wrap.b32 	%r148, %r147, %r147, 9;
	ld.global.u32 	%r149, [%rd3+160];
	xor.b32  	%r150, %r149, %r136;
	ld.global.u32 	%r151, [%rd3+164];
	xor.b32  	%r152, %r151, %r130;
	add.s32 	%r153, %r152, %r150;
	shf.l.wrap.b32 	%r154, %r153, %r153, 29;
	ld.global.u32 	%r155, [%rd3+152];
	xor.b32  	%r156, %r155, %r142;
	ld.global.u32 	%r157, [%rd3+156];
	xor.b32  	%r158, %r157, %r136;
	add.s32 	%r159, %r158, %r156;
	shf.l.wrap.b32 	%r160, %r159, %r159, 27;
	ld.global.u32 	%r161, [%rd3+144];
	xor.b32  	%r162, %r161, %r148;
	ld.global.u32 	%r163, [%rd3+148];
	xor.b32  	%r164, %r163, %r142;
	add.s32 	%r165, %r164, %r162;
	shf.l.wrap.b32 	%r166, %r165, %r165, 9;
	ld.global.u32 	%r167, [%rd3+184];
	xor.b32  	%r168, %r167, %r154;
	ld.global.u32 	%r169, [%rd3+188];
	xor.b32  	%r170, %r169, %r148;
	add.s32 	%r171, %r170, %r168;
	shf.l.wrap.b32 	%r172, %r171, %r171, 29;
	ld.global.u32 	%r173, [%rd3+176];
	xor.b32  	%r174, %r173, %r160;
	ld.global.u32 	%r175, [%rd3+180];
	xor.b32  	%r176, %r175, %r154;
	add.s32 	%r177, %r176, %r174;
	shf.l.wrap.b32 	%r178, %r177, %r177, 27;
	ld.global.u32 	%r179, [%rd3+168];
	xor.b32  	%r180, %r179, %r166;
	ld.global.u32 	%r181, [%rd3+172];
	xor.b32  	%r182, %r181, %r160;
	add.s32 	%r183, %r182, %r180;
	shf.l.wrap.b32 	%r184, %r183, %r183, 9;
	ld.global.u32 	%r185, [%rd3+208];
	xor.b32  	%r186, %r185, %r172;
	ld.global.u32 	%r187, [%rd3+212];
	xor.b32  	%r188, %r187, %r166;
	add.s32 	%r189, %r188, %r186;
	shf.l.wrap.b32 	%r190, %r189, %r189, 29;
	ld.global.u32 	%r191, [%rd3+200];
	xor.b32  	%r192, %r191, %r178;
	ld.global.u32 	%r193, [%rd3+204];
	xor.b32  	%r194, %r193, %r172;
	add.s32 	%r195, %r194, %r192;
	shf.l.wrap.b32 	%r196, %r195, %r195, 27;
	ld.global.u32 	%r197, [%rd3+192];
	xor.b32  	%r198, %r197, %r184;
	ld.global.u32 	%r199, [%rd3+196];
	xor.b32  	%r200, %r199, %r178;
	add.s32 	%r201, %r200, %r198;
	shf.l.wrap.b32 	%r202, %r201, %r201, 9;
	ld.global.u32 	%r203, [%rd3+232];
	xor.b32  	%r204, %r203, %r190;
	ld.global.u32 	%r205, [%rd3+236];
	xor.b32  	%r206, %r205, %r184;
	add.s32 	%r207, %r206, %r204;
	shf.l.wrap.b32 	%r208, %r207, %r207, 29;
	ld.global.u32 	%r209, [%rd3+224];
	xor.b32  	%r210, %r209, %r196;
	ld.global.u32 	%r211, [%rd3+228];
	xor.b32  	%r212, %r211, %r190;
	add.s32 	%r213, %r212, %r210;
	shf.l.wrap.b32 	%r214, %r213, %r213, 27;
	ld.global.u32 	%r215, [%rd3+216];
	xor.b32  	%r216, %r215, %r202;
	ld.global.u32 	%r217, [%rd3+220];
	xor.b32  	%r218, %r217, %r196;
	add.s32 	%r219, %r218, %r216;
	shf.l.wrap.b32 	%r220, %r219, %r219, 9;
	ld.global.u32 	%r221, [%rd3+256];
	xor.b32  	%r222, %r221, %r208;
	ld.global.u32 	%r223, [%rd3+260];
	xor.b32  	%r224, %r223, %r202;
	add.s32 	%r225, %r224, %r222;
	shf.l.wrap.b32 	%r226, %r225, %r225, 29;
	ld.global.u32 	%r227, [%rd3+248];
	xor.b32  	%r228, %r227, %r214;
	ld.global.u32 	%r229, [%rd3+252];
	xor.b32  	%r230, %r229, %r208;
	add.s32 	%r231, %r230, %r228;
	shf.l.wrap.b32 	%r232, %r231, %r231, 27;
	ld.global.u32 	%r233, [%rd3+240];
	xor.b32  	%r234, %r233, %r220;
	ld.global.u32 	%r235, [%rd3+244];
	xor.b32  	%r236, %r235, %r214;
	add.s32 	%r237, %r236, %r234;
	shf.l.wrap.b32 	%r238, %r237, %r237, 9;
	ld.global.u32 	%r239, [%rd3+280];
	xor.b32  	%r240, %r239, %r226;
	ld.global.u32 	%r241, [%rd3+284];
	xor.b32  	%r242, %r241, %r220;
	add.s32 	%r243, %r242, %r240;
	shf.l.wrap.b32 	%r244, %r243, %r243, 29;
	ld.global.u32 	%r245, [%rd3+272];
	xor.b32  	%r246, %r245, %r232;
	ld.global.u32 	%r247, [%rd3+276];
	xor.b32  	%r248, %r247, %r226;
	add.s32 	%r249, %r248, %r246;
	shf.l.wrap.b32 	%r250, %r249, %r249, 27;
	ld.global.u32 	%r251, [%rd3+264];
	xor.b32  	%r252, %r251, %r238;
	ld.global.u32 	%r253, [%rd3+268];
	xor.b32  	%r254, %r253, %r232;
	add.s32 	%r255, %r254, %r252;
	shf.l.wrap.b32 	%r256, %r255, %r255, 9;
	ld.global.u32 	%r257, [%rd3+304];
	xor.b32  	%r258, %r257, %r244;
	ld.global.u32 	%r259, [%rd3+308];
	xor.b32  	%r260, %r259, %r238;
	add.s32 	%r261, %r260, %r258;
	shf.l.wrap.b32 	%r262, %r261, %r261, 29;
	ld.global.u32 	%r263, [%rd3+296];
	xor.b32  	%r264, %r263, %r250;
	ld.global.u32 	%r265, [%rd3+300];
	xor.b32  	%r266, %r265, %r244;
	add.s32 	%r267, %r266, %r264;
	shf.l.wrap.b32 	%r268, %r267, %r267, 27;
	ld.global.u32 	%r269, [%rd3+288];
	xor.b32  	%r270, %r269, %r256;
	ld.global.u32 	%r271, [%rd3+292];
	xor.b32  	%r272, %r271, %r250;
	add.s32 	%r273, %r272, %r270;
	shf.l.wrap.b32 	%r274, %r273, %r273, 9;
	ld.global.u32 	%r275, [%rd3+328];
	xor.b32  	%r276, %r275, %r262;
	ld.global.u32 	%r277, [%rd3+332];
	xor.b32  	%r278, %r277, %r256;
	add.s32 	%r279, %r278, %r276;
	shf.l.wrap.b32 	%r280, %r279, %r279, 29;
	ld.global.u32 	%r281, [%rd3+320];
	xor.b32  	%r282, %r281, %r268;
	ld.global.u32 	%r283, [%rd3+324];
	xor.b32  	%r284, %r283, %r262;
	add.s32 	%r285, %r284, %r282;
	shf.l.wrap.b32 	%r286, %r285, %r285, 27;
	ld.global.u32 	%r287, [%rd3+312];
	xor.b32  	%r288, %r287, %r274;
	ld.global.u32 	%r289, [%rd3+316];
	xor.b32  	%r290, %r289, %r268;
	add.s32 	%r291, %r290, %r288;
	shf.l.wrap.b32 	%r292, %r291, %r291, 9;
	ld.global.u32 	%r293, [%rd3+352];
	xor.b32  	%r294, %r293, %r280;
	ld.global.u32 	%r295, [%rd3+356];
	xor.b32  	%r296, %r295, %r274;
	add.s32 	%r297, %r296, %r294;
	shf.l.wrap.b32 	%r298, %r297, %r297, 29;
	ld.global.u32 	%r299, [%rd3+344];
	xor.b32  	%r300, %r299, %r286;
	ld.global.u32 	%r301, [%rd3+348];
	xor.b32  	%r302, %r301, %r280;
	add.s32 	%r303, %r302, %r300;
	shf.l.wrap.b32 	%r304, %r303, %r303, 27;
	ld.global.u32 	%r305, [%rd3+336];
	xor.b32  	%r306, %r305, %r292;
	ld.global.u32 	%r307, [%rd3+340];
	xor.b32  	%r308, %r307, %r286;
	add.s32 	%r309, %r308, %r306;
	shf.l.wrap.b32 	%r310, %r309, %r309, 9;
	ld.global.u32 	%r311, [%rd3+376];
	xor.b32  	%r312, %r311, %r298;
	ld.global.u32 	%r313, [%rd3+380];
	xor.b32  	%r314, %r313, %r292;
	add.s32 	%r315, %r314, %r312;
	shf.l.wrap.b32 	%r316, %r315, %r315, 29;
	ld.global.u32 	%r317, [%rd3+368];
	xor.b32  	%r318, %r317, %r304;
	ld.global.u32 	%r319, [%rd3+372];
	xor.b32  	%r320, %r319, %r298;
	add.s32 	%r321, %r320, %r318;
	shf.l.wrap.b32 	%r322, %r321, %r321, 27;
	ld.global.u32 	%r323, [%rd3+360];
	xor.b32  	%r324, %r323, %r310;
	ld.global.u32 	%r325, [%rd3+364];
	xor.b32  	%r326, %r325, %r304;
	add.s32 	%r327, %r326, %r324;
	shf.l.wrap.b32 	%r328, %r327, %r327, 9;
	ld.global.u32 	%r329, [%rd3+400];
	xor.b32  	%r330, %r329, %r316;
	ld.global.u32 	%r331, [%rd3+404];
	xor.b32  	%r332, %r331, %r310;
	add.s32 	%r333, %r332, %r330;
	shf.l.wrap.b32 	%r334, %r333, %r333, 29;
	ld.global.u32 	%r335, [%rd3+392];
	xor.b32  	%r336, %r335, %r322;
	ld.global.u32 	%r337, [%rd3+396];
	xor.b32  	%r338, %r337, %r316;
	add.s32 	%r339, %r338, %r336;
	shf.l.wrap.b32 	%r340, %r339, %r339, 27;
	ld.global.u32 	%r341, [%rd3+384];
	xor.b32  	%r342, %r341, %r328;
	ld.global.u32 	%r343, [%rd3+388];
	xor.b32  	%r344, %r343, %r322;
	add.s32 	%r345, %r344, %r342;
	shf.l.wrap.b32 	%r346, %r345, %r345, 9;
	ld.global.u32 	%r347, [%rd3+424];
	xor.b32  	%r348, %r347, %r334;
	ld.global.u32 	%r349, [%rd3+428];
	xor.b32  	%r350, %r349, %r328;
	add.s32 	%r351, %r350, %r348;
	shf.l.wrap.b32 	%r352, %r351, %r351, 29;
	ld.global.u32 	%r353, [%rd3+416];
	xor.b32  	%r354, %r353, %r340;
	ld.global.u32 	%r355, [%rd3+420];
	xor.b32  	%r356, %r355, %r334;
	add.s32 	%r357, %r356, %r354;
	shf.l.wrap.b32 	%r358, %r357, %r357, 27;
	ld.global.u32 	%r359, [%rd3+408];
	xor.b32  	%r360, %r359, %r346;
	ld.global.u32 	%r361, [%rd3+412];
	xor.b32  	%r362, %r361, %r340;
	add.s32 	%r363, %r362, %r360;
	shf.l.wrap.b32 	%r364, %r363, %r363, 9;
	ld.global.u32 	%r365, [%rd3+448];
	xor.b32  	%r366, %r365, %r352;
	ld.global.u32 	%r367, [%rd3+452];
	xor.b32  	%r368, %r367, %r346;
	add.s32 	%r369, %r368, %r366;
	shf.l.wrap.b32 	%r370, %r369, %r369, 29;
	ld.global.u32 	%r371, [%rd3+440];
	xor.b32  	%r372, %r371, %r358;
	ld.global.u32 	%r373, [%rd3+444];
	xor.b32  	%r374, %r373, %r352;
	add.s32 	%r375, %r374, %r372;
	shf.l.wrap.b32 	%r376, %r375, %r375, 27;
	ld.global.u32 	%r377, [%rd3+432];
	xor.b32  	%r378, %r377, %r364;
	ld.global.u32 	%r379, [%rd3+436];
	xor.b32  	%r380, %r379, %r358;
	add.s32 	%r381, %r380, %r378;
	shf.l.wrap.b32 	%r382, %r381, %r381, 9;
	ld.global.u32 	%r383, [%rd3+472];
	xor.b32  	%r384, %r383, %r370;
	ld.global.u32 	%r385, [%rd3+476];
	xor.b32  	%r386, %r385, %r364;
	add.s32 	%r387, %r386, %r384;
	shf.l.wrap.b32 	%r388, %r387, %r387, 29;
	ld.global.u32 	%r389, [%rd3+464];
	xor.b32  	%r390, %r389, %r376;
	ld.global.u32 	%r391, [%rd3+468];
	xor.b32  	%r392, %r391, %r370;
	add.s32 	%r393, %r392, %r390;
	shf.l.wrap.b32 	%r394, %r393, %r393, 27;
	ld.global.u32 	%r395, [%rd3+456];
	xor.b32  	%r396, %r395, %r382;
	ld.global.u32 	%r397, [%rd3+460];
	xor.b32  	%r398, %r397, %r376;
	add.s32 	%r399, %r398, %r396;
	shf.l.wrap.b32 	%r400, %r399, %r399, 9;
	ld.global.u32 	%r401, [%rd3+496];
	xor.b32  	%r402, %r401, %r388;
	ld.global.u32 	%r403, [%rd3+500];
	xor.b32  	%r404, %r403, %r382;
	add.s32 	%r405, %r404, %r402;
	shf.l.wrap.b32 	%r406, %r405, %r405, 29;
	ld.global.u32 	%r407, [%rd3+488];
	xor.b32  	%r408, %r407, %r394;
	ld.global.u32 	%r409, [%rd3+492];
	xor.b32  	%r410, %r409, %r388;
	add.s32 	%r411, %r410, %r408;
	shf.l.wrap.b32 	%r412, %r411, %r411, 27;
	ld.global.u32 	%r413, [%rd3+480];
	xor.b32  	%r414, %r413, %r400;
	ld.global.u32 	%r415, [%rd3+484];
	xor.b32  	%r416, %r415, %r394;
	add.s32 	%r417, %r416, %r414;
	shf.l.wrap.b32 	%r418, %r417, %r417, 9;
	ld.global.u32 	%r419, [%rd3+520];
	xor.b32  	%r420, %r419, %r406;
	ld.global.u32 	%r421, [%rd3+524];
	xor.b32  	%r422, %r421, %r400;
	add.s32 	%r423, %r422, %r420;
	shf.l.wrap.b32 	%r424, %r423, %r423, 29;
	ld.global.u32 	%r425, [%rd3+512];
	xor.b32  	%r426, %r425, %r412;
	ld.global.u32 	%r427, [%rd3+516];
	xor.b32  	%r428, %r427, %r406;
	add.s32 	%r429, %r428, %r426;
	shf.l.wrap.b32 	%r430, %r429, %r429, 27;
	ld.global.u32 	%r431, [%rd3+504];
	xor.b32  	%r432, %r431, %r418;
	ld.global.u32 	%r433, [%rd3+508];
	xor.b32  	%r434, %r433, %r412;
	add.s32 	%r435, %r434, %r432;
	shf.l.wrap.b32 	%r436, %r435, %r435, 9;
	ld.global.u32 	%r437, [%rd3+544];
	xor.b32  	%r438, %r437, %r424;
	ld.global.u32 	%r439, [%rd3+548];
	xor.b32  	%r440, %r439, %r418;
	add.s32 	%r441, %r440, %r438;
	shf.l.wrap.b32 	%r442, %r441, %r441, 29;
	ld.global.u32 	%r443, [%rd3+536];
	xor.b32  	%r444, %r443, %r430;
	ld.global.u32 	%r445, [%rd3+540];
	xor.b32  	%r446, %r445, %r424;
	add.s32 	%r447, %r446, %r444;
	shf.l.wrap.b32 	%r448, %r447, %r447, 27;
	ld.global.u32 	%r449, [%rd3+528];
	xor.b32  	%r450, %r449, %r436;
	ld.global.u32 	%r451, [%rd3+532];
	xor.b32  	%r452, %r451, %r430;
	add.s32 	%r453, %r452, %r450;
	shf.l.wrap.b32 	%r690, %r453, %r453, 9;
	ld.global.u32 	%r454, [%rd3+568];
	xor.b32  	%r455, %r454, %r442;
	ld.global.u32 	%r456, [%rd3+572];
	xor.b32  	%r457, %r456, %r436;
	add.s32 	%r458, %r457, %r455;
	shf.l.wrap.b32 	%r689, %r458, %r458, 29;
	ld.global.u32 	%r459, [%rd3+560];
	xor.b32  	%r460, %r459, %r448;
	ld.global.u32 	%r461, [%rd3+564];
	xor.b32  	%r462, %r461, %r442;
	add.s32 	%r463, %r462, %r460;
	shf.l.wrap.b32 	%r688, %r463, %r463, 27;
	ld.global.u32 	%r464, [%rd3+552];
	xor.b32  	%r465, %r464, %r690;
	ld.global.u32 	%r466, [%rd3+556];
	xor.b32  	%r467, %r466, %r448;
	add.s32 	%r468, %r467, %r465;
	shf.l.wrap.b32 	%r687, %r468, %r468, 9;
	ld.global.u32 	%r7, [%rd3+768];
	setp.lt.u32 	%p1, %r7, 25;
	@%p1 bra 	$L__BB0_2;
	ld.global.u32 	%r469, [%rd3+592];
	xor.b32  	%r470, %r469, %r689;
	ld.global.u32 	%r471, [%rd3+596];
	xor.b32  	%r472, %r471, %r690;
	add.s32 	%r473, %r472, %r470;
	shf.l.wrap.b32 	%r474, %r473, %r473, 29;
	ld.global.u32 	%r475, [%rd3+584];
	xor.b32  	%r476, %r475, %r688;
	ld.global.u32 	%r477, [%rd3+588];
	xor.b32  	%r478, %r477, %r689;
	add.s32 	%r479, %r478, %r476;
	shf.l.wrap.b32 	%r480, %r479, %r479, 27;
	ld.global.u32 	%r481, [%rd3+576];
	xor.b32  	%r482, %r481, %r687;
	ld.global.u32 	%r483, [%rd3+580];
	xor.b32  	%r484, %r483, %r688;
	add.s32 	%r485, %r484, %r482;
	shf.l.wrap.b32 	%r486, %r485, %r485, 9;
	ld.global.u32 	%r487, [%rd3+616];
	xor.b32  	%r488, %r487, %r474;
	ld.global.u32 	%r489, [%rd3+620];
	xor.b32  	%r490, %r489, %r687;
	add.s32 	%r491, %r490, %r488;
	shf.l.wrap.b32 	%r492, %r491, %r491, 29;
	ld.global.u32 	%r493, [%rd3+608];
	xor.b32  	%r494, %r493, %r480;
	ld.global.u32 	%r495, [%rd3+612];
	xor.b32  	%r496, %r495, %r474;
	add.s32 	%r497, %r496, %r494;
	shf.l.wrap.b32 	%r498, %r497, %r497, 27;
	ld.global.u32 	%r499, [%rd3+600];
	xor.b32  	%r500, %r499, %r486;
	ld.global.u32 	%r501, [%rd3+604];
	xor.b32  	%r502, %r501, %r480;
	add.s32 	%r503, %r502, %r500;
	shf.l.wrap.b32 	%r504, %r503, %r503, 9;
	ld.global.u32 	%r505, [%rd3+640];
	xor.b32  	%r506, %r505, %r492;
	ld.global.u32 	%r507, [%rd3+644];
	xor.b32  	%r508, %r507, %r486;
	add.s32 	%r509, %r508, %r506;
	shf.l.wrap.b32 	%r510, %r509, %r509, 29;
	ld.global.u32 	%r511, [%rd3+632];
	xor.b32  	%r512, %r511, %r498;
	ld.global.u32 	%r513, [%rd3+636];
	xor.b32  	%r514, %r513, %r492;
	add.s32 	%r515, %r514, %r512;
	shf.l.wrap.b32 	%r516, %r515, %r515, 27;
	ld.global.u32 	%r517, [%rd3+624];
	xor.b32  	%r518, %r517, %r504;
	ld.global.u32 	%r519, [%rd3+628];
	xor.b32  	%r520, %r519, %r498;
	add.s32 	%r521, %r520, %r518;
	shf.l.wrap.b32 	%r690, %r521, %r521, 9;
	ld.global.u32 	%r522, [%rd3+664];
	xor.b32  	%r523, %r522, %r510;
	ld.global.u32 	%r524, [%rd3+668];
	xor.b32  	%r525, %r524, %r504;
	add.s32 	%r526, %r525, %r523;
	shf.l.wrap.b32 	%r689, %r526, %r526, 29;
	ld.global.u32 	%r527, [%rd3+656];
	xor.b32  	%r528, %r527, %r516;
	ld.global.u32 	%r529, [%rd3+660];
	xor.b32  	%r530, %r529, %r510;
	add.s32 	%r531, %r530, %r528;
	shf.l.wrap.b32 	%r688, %r531, %r531, 27;
	ld.global.u32 	%r532, [%rd3+648];
	xor.b32  	%r533, %r532, %r690;
	ld.global.u32 	%r534, [%rd3+652];
	xor.b32  	%r535, %r534, %r516;
	add.s32 	%r536, %r535, %r533;
	shf.l.wrap.b32 	%r687, %r536, %r536, 9;
$L__BB0_2:
	setp.lt.u32 	%p2, %r7, 29;
	@%p2 bra 	$L__BB0_4;
	ld.global.u32 	%r537, [%rd3+688];
	xor.b32  	%r538, %r537, %r689;
	ld.global.u32 	%r539, [%rd3+692];
	xor.b32  	%r540, %r539, %r690;
	add.s32 	%r541, %r540, %r538;
	shf.l.wrap.b32 	%r542, %r541, %r541, 29;
	ld.global.u32 	%r543, [%rd3+680];
	xor.b32  	%r544, %r543, %r688;
	ld.global.u32 	%r545, [%rd3+684];
	xor.b32  	%r546, %r545, %r689;
	add.s32 	%r547, %r546, %r544;
	shf.l.wrap.b32 	%r548, %r547, %r547, 27;
	ld.global.u32 	%r549, [%rd3+672];
	xor.b32  	%r550, %r549, %r687;
	ld.global.u32 	%r551, [%rd3+676];
	xor.b32  	%r552, %r551, %r688;
	add.s32 	%r553, %r552, %r550;
	shf.l.wrap.b32 	%r554, %r553, %r553, 9;
	ld.global.u32 	%r555, [%rd3+712];
	xor.b32  	%r556, %r555, %r542;
	ld.global.u32 	%r557, [%rd3+716];
	xor.b32  	%r558, %r557, %r687;
	add.s32 	%r559, %r558, %r556;
	shf.l.wrap.b32 	%r560, %r559, %r559, 29;
	ld.global.u32 	%r561, [%rd3+704];
	xor.b32  	%r562, %r561, %r548;
	ld.global.u32 	%r563, [%rd3+708];
	xor.b32  	%r564, %r563, %r542;
	add.s32 	%r565, %r564, %r562;
	shf.l.wrap.b32 	%r566, %r565, %r565, 27;
	ld.global.u32 	%r567, [%rd3+696];
	xor.b32  	%r568, %r567, %r554;
	ld.global.u32 	%r569, [%rd3+700];
	xor.b32  	%r570, %r569, %r548;
	add.s32 	%r571, %r570, %r568;
	shf.l.wrap.b32 	%r572, %r571, %r571, 9;
	ld.global.u32 	%r573, [%rd3+736];
	xor.b32  	%r574, %r573, %r560;
	ld.global.u32 	%r575, [%rd3+740];
	xor.b32  	%r576, %r575, %r554;
	add.s32 	%r577, %r576, %r574;
	shf.l.wrap.b32 	%r578, %r577, %r577, 29;
	ld.global.u32 	%r579, [%rd3+728];
	xor.b32  	%r580, %r579, %r566;
	ld.global.u32 	%r581, [%rd3+732];
	xor.b32  	%r582, %r581, %r560;
	add.s32 	%r583, %r582, %r580;
	shf.l.wrap.b32 	%r584, %r583, %r583, 27;
	ld.global.u32 	%r585, [%rd3+720];
	xor.b32  	%r586, %r585, %r572;
	ld.global.u32 	%r587, [%rd3+724];
	xor.b32  	%r588, %r587, %r566;
	add.s32 	%r589, %r588, %r586;
	shf.l.wrap.b32 	%r690, %r589, %r589, 9;
	ld.global.u32 	%r590, [%rd3+760];
	xor.b32  	%r591, %r590, %r578;
	ld.global.u32 	%r592, [%rd3+764];
	xor.b32  	%r593, %r592, %r572;
	add.s32 	%r594, %r593, %r591;
	shf.l.wrap.b32 	%r689, %r594, %r594, 29;
	ld.global.u32 	%r595, [%rd3+752];
	xor.b32  	%r596, %r595, %r584;
	ld.global.u32 	%r597, [%rd3+756];
	xor.b32  	%r598, %r597, %r578;
	add.s32 	%r599, %r598, %r596;
	shf.l.wrap.b32 	%r688, %r599, %r599, 27;
	ld.global.u32 	%r600, [%rd3+744];
	xor.b32  	%r601, %r600, %r690;
	ld.global.u32 	%r602, [%rd3+748];
	xor.b32  	%r603, %r602, %r584;
	add.s32 	%r604, %r603, %r601;
	shf.l.wrap.b32 	%r687, %r604, %r604, 9;
$L__BB0_4:
	shr.s32 	%r606, %r1, 31;
	shr.u32 	%r607, %r606, 29;
	add.s32 	%r608, %r1, %r607;
	shl.b32 	%r609, %r608, 5;
	and.b32  	%r610, %r609, -256;
	cvt.s64.s32 	%rd17, %r610;
	and.b32  	%r611, %r608, 268435448;
	sub.s32 	%r612, %r1, %r611;
	shl.b32 	%r613, %r612, 4;
	add.s32 	%r614, %r613, 112;
	cvt.u64.u32 	%rd18, %r614;
	add.s64 	%rd19, %rd18, %rd17;
	add.s64 	%rd20, %rd2, %rd19;
	st.global.u32 	[%rd20], %r687;
	st.global.u32 	[%rd20+4], %r688;
	st.global.u32 	[%rd20+8], %r689;
	st.global.u32 	[%rd20+12], %r690;
	cvta.to.global.u64 	%rd22, %rd11;
	add.s64 	%rd23, %rd22, %rd15;
	ld.global.u8 	%rs642, [%rd23];
	cvt.u16.u32 	%rs643, %r687;
	xor.b16  	%rs644, %rs642, %rs643;
	st.global.u8 	[%rd20], %rs644;
	ld.global.u8 	%rs645, [%rd23+1];
	shr.u16 	%rs646, %rs643, 8;
	xor.b16  	%rs647, %rs645, %rs646;
	st.global.u8 	[%rd20+1], %rs647;
	ld.global.u8 	%rs648, [%rd23+2];
	{ .reg .b16 tmp; mov.b32 {tmp, %rs649}, %r687; }
	xor.b16  	%rs650, %rs648, %rs649;
	st.global.u8 	[%rd20+2], %rs650;
	ld.global.u8 	%rs651, [%rd23+3];
	shr.u32 	%r615, %r687, 24;
	cvt.u16.u32 	%rs652, %r615;
	xor.b16  	%rs653, %rs651, %rs652;
	st.global.u8 	[%rd20+3], %rs653;
	ld.global.u8 	%rs654, [%rd23+4];
	cvt.u16.u32 	%rs655, %r688;
	xor.b16  	%rs656, %rs654, %rs655;
	st.global.u8 	[%rd20+4], %rs656;
	ld.global.u8 	%rs657, [%rd23+5];
	shr.u16 	%rs658, %rs655, 8;
	xor.b16  	%rs659, %rs657, %rs658;
	st.global.u8 	[%rd20+5], %rs659;
	ld.global.u8 	%rs660, [%rd23+6];
	{ .reg .b16 tmp; mov.b32 {tmp, %rs661}, %r688; }
	xor.b16  	%rs662, %rs660, %rs661;
	st.global.u8 	[%rd20+6], %rs662;
	ld.global.u8 	%rs663, [%rd23+7];
	shr.u32 	%r616, %r688, 24;
	cvt.u16.u32 	%rs664, %r616;
	xor.b16  	%rs665, %rs663, %rs664;
	st.global.u8 	[%rd20+7], %rs665;
	ld.global.u8 	%rs666, [%rd23+8];
	cvt.u16.u32 	%rs667, %r689;
	xor.b16  	%rs668, %rs666, %rs667;
	st.global.u8 	[%rd20+8], %rs668;
	ld.global.u8 	%rs669, [%rd23+9];
	shr.u16 	%rs670, %rs667, 8;
	xor.b16  	%rs671, %rs669, %rs670;
	st.global.u8 	[%rd20+9], %rs671;
	ld.global.u8 	%rs672, [%rd23+10];
	{ .reg .b16 tmp; mov.b32 {tmp, %rs673}, %r689; }
	xor.b16  	%rs674, %rs672, %rs673;
	st.global.u8 	[%rd20+10], %rs674;
	ld.global.u8 	%rs675, [%rd23+11];
	shr.u32 	%r617, %r689, 24;
	cvt.u16.u32 	%rs676, %r617;
	xor.b16  	%rs677, %rs675, %rs676;
	st.global.u8 	[%rd20+11], %rs677;
	ld.global.u8 	%rs678, [%rd23+12];
	cvt.u16.u32 	%rs679, %r690;
	xor.b16  	%rs680, %rs678, %rs679;
	st.global.u8 	[%rd20+12], %rs680;
	ld.global.u8 	%rs681, [%rd23+13];
	shr.u16 	%rs682, %rs679, 8;
	xor.b16  	%rs683, %rs681, %rs682;
	st.global.u8 	[%rd20+13], %rs683;
	ld.global.u8 	%rs684, [%rd23+14];
	{ .reg .b16 tmp; mov.b32 {tmp, %rs685}, %r690; }
	xor.b16  	%rs686, %rs684, %rs685;
	st.global.u8 	[%rd20+14], %rs686;
	ld.global.u8 	%rs687, [%rd23+15];
	shr.u32 	%r618, %r690, 24;
	cvt.u16.u32 	%rs688, %r618;
	xor.b16  	%rs689, %rs687, %rs688;
	st.global.u8 	[%rd20+15], %rs689;
	cvt.s64.s32 	%rd24, %r613;
	add.s64 	%rd25, %rd17, %rd24;
	add.s64 	%rd5, %rd2, %rd25;
	ld.global.u8 	%rs1338, [%rd1+63];
	ld.global.u8 	%rs1337, [%rd1+62];
	ld.global.u8 	%rs1336, [%rd1+61];
	ld.global.u8 	%rs1335, [%rd1+60];
	ld.global.u8 	%rs1334, [%rd1+59];
	ld.global.u8 	%rs1333, [%rd1+58];
	ld.global.u8 	%rs1332, [%rd1+57];
	ld.global.u8 	%rs1331, [%rd1+56];
	ld.global.u8 	%rs1330, [%rd1+55];
	ld.global.u8 	%rs1329, [%rd1+54];
	ld.global.u8 	%rs1328, [%rd1+53];
	ld.global.u8 	%rs1327, [%rd1+52];
	ld.global.u8 	%rs1326, [%rd1+51];
	ld.global.u8 	%rs1325, [%rd1+50];
	ld.global.u8 	%rs1324, [%rd1+49];
	ld.global.u8 	%rs1323, [%rd1+48];
	mov.b16 	%rs1370, 0;
	mov.b32 	%r691, 0;
	mov.u16 	%rs1369, %rs1370;
	mov.u16 	%rs1368, %rs1370;
	mov.u16 	%rs1367, %rs1370;
	mov.u16 	%rs1366, %rs1370;
	mov.u16 	%rs1365, %rs1370;
	mov.u16 	%rs1364, %rs1370;
	mov.u16 	%rs1363, %rs1370;
	mov.u16 	%rs1362, %rs1370;
	mov.u16 	%rs1361, %rs1370;
	mov.u16 	%rs1360, %rs1370;
	mov.u16 	%rs1359, %rs1370;
	mov.u16 	%rs1358, %rs1370;
	mov.u16 	%rs1357, %rs1370;
	mov.u16 	%rs1356, %rs1370;
	mov.u16 	%rs1355, %rs1370;
$L__BB0_5:
	not.b32 	%r619, %r691;
	shr.u32 	%r620, %r691, 3;
	cvt.u64.u32 	%rd26, %r620;
	add.s64 	%rd27, %rd5, %rd26;
	ld.global.u8 	%r621, [%rd27];
	and.b32  	%r622, %r619, 7;
	shr.u32 	%r623, %r621, %r622;
	and.b32  	%r624, %r623, 1;
	setp.eq.b32 	%p3, %r624, 1;
	not.pred 	%p4, %p3;
	@%p4 bra 	$L__BB0_7;
	xor.b16  	%rs1370, %rs1323, %rs1370;
	xor.b16  	%rs1369, %rs1324, %rs1369;
	xor.b16  	%rs1368, %rs1325, %rs1368;
	xor.b16  	%rs1367, %rs1326, %rs1367;
	xor.b16  	%rs1366, %rs1327, %rs1366;
	xor.b16  	%rs1365, %rs1328, %rs1365;
	xor.b16  	%rs1364, %rs1329, %rs1364;
	xor.b16  	%rs1363, %rs1330, %rs1363;
	xor.b16  	%rs1362, %rs1331, %rs1362;
	xor.b16  	%rs1361, %rs1332, %rs1361;
	xor.b16  	%rs1360, %rs1333, %rs1360;
	xor.b16  	%rs1359, %rs1334, %rs1359;
	xor.b16  	%rs1358, %rs1335, %rs1358;
	xor.b16  	%rs1357, %rs1336, %rs1357;
	xor.b16  	%rs1356, %rs1337, %rs1356;
	xor.b16  	%rs1355, %rs1338, %rs1355;
$L__BB0_7:
	and.b16  	%rs690, %rs1338, 1;
	setp.eq.b16 	%p5, %rs690, 1;
	not.pred 	%p6, %p5;
	@%p6 bra 	$L__BB0_9;
	shl.b16 	%rs691, %rs1337, 7;
	shr.u16 	%rs692, %rs1338, 1;
	and.b16  	%rs693, %rs692, 127;
	or.b16  	%rs1338, %rs691, %rs693;
	shl.b16 	%rs694, %rs1336, 7;
	shr.u16 	%rs695, %rs1337, 1;
	and.b16  	%rs696, %rs695, 127;
	or.b16  	%rs1337, %rs694, %rs696;
	shl.b16 	%rs697, %rs1335, 7;
	shr.u16 	%rs698, %rs1336, 1;
	and.b16  	%rs699, %rs698, 127;
	or.b16  	%rs1336, %rs697, %rs699;
	shl.b16 	%rs700, %rs1334, 7;
	shr.u16 	%rs701, %rs1335, 1;
	and.b16  	%rs702, %rs701, 127;
	or.b16  	%rs1335, %rs700, %rs702;
	shl.b16 	%rs703, %rs1333, 7;
	shr.u16 	%rs704, %rs1334, 1;
	and.b16  	%rs705, %rs704, 127;
	or.b16  	%rs1334, %rs703, %rs705;
	shl.b16 	%rs706, %rs1332, 7;
	shr.u16 	%rs707, %rs1333, 1;
	and.b16  	%rs708, %rs707, 127;
	or.b16  	%rs1333, %rs706, %rs708;
	shl.b16 	%rs709, %rs1331, 7;
	shr.u16 	%rs710, %rs1332, 1;
	and.b16  	%rs711, %rs710, 127;
	or.b16  	%rs1332, %rs709, %rs711;
	shl.b16 	%rs712, %rs1330, 7;
	shr.u16 	%rs713, %rs1331, 1;
	and.b16  	%rs714, %rs713, 127;
	or.b16  	%rs1331, %rs712, %rs714;
	shl.b16 	%rs715, %rs1329, 7;
	shr.u16 	%rs716, %rs1330, 1;
	and.b16  	%rs717, %rs716, 127;
	or.b16  	%rs1330, %rs715, %rs717;
	shl.b16 	%rs718, %rs1328, 7;
	shr.u16 	%rs719, %rs1329, 1;
	and.b16  	%rs720, %rs719, 127;
	or.b16  	%rs1329, %rs718, %rs720;
	shl.b16 	%rs721, %rs1327, 7;
	shr.u16 	%rs722, %rs1328, 1;
	and.b16  	%rs723, %rs722, 127;
	or.b16  	%rs1328, %rs721, %rs723;
	shl.b16 	%rs724, %rs1326, 7;
	shr.u16 	%rs725, %rs1327, 1;
	and.b16  	%rs726, %rs725, 127;
	or.b16  	%rs1327, %rs724, %rs726;
	shl.b16 	%rs727, %rs1325, 7;
	shr.u16 	%rs728, %rs1326, 1;
	and.b16  	%rs729, %rs728, 127;
	or.b16  	%rs1326, %rs727, %rs729;
	shl.b16 	%rs730, %rs1324, 7;
	shr.u16 	%rs731, %rs1325, 1;
	and.b16  	%rs732, %rs731, 127;
	or.b16  	%rs1325, %rs730, %rs732;
	shl.b16 	%rs733, %rs1323, 7;
	shr.u16 	%rs734, %rs1324, 1;
	and.b16  	%rs735, %rs734, 127;
	or.b16  	%rs1324, %rs733, %rs735;
	and.b16  	%rs736, %rs1323, 254;
	shr.u16 	%rs737, %rs736, 1;
	xor.b16  	%rs1323, %rs737, -31;
	bra.uni 	$L__BB0_10;
$L__BB0_9:
	shl.b16 	%rs738, %rs1337, 7;
	shr.u16 	%rs739, %rs1338, 1;
	and.b16  	%rs740, %rs739, 127;
	or.b16  	%rs1338, %rs738, %rs740;
	shl.b16 	%rs741, %rs1336, 7;
	shr.u16 	%rs742, %rs1337, 1;
	and.b16  	%rs743, %rs742, 127;
	or.b16  	%rs1337, %rs741, %rs743;
	shl.b16 	%rs744, %rs1335, 7;
	shr.u16 	%rs745, %rs1336, 1;
	and.b16  	%rs746, %rs745, 127;
	or.b16  	%rs1336, %rs744, %rs746;
	shl.b16 	%rs747, %rs1334, 7;
	shr.u16 	%rs748, %rs1335, 1;
	and.b16  	%rs749, %rs748, 127;
	or.b16  	%rs1335, %rs747, %rs749;
	shl.b16 	%rs750, %rs1333, 7;
	shr.u16 	%rs751, %rs1334, 1;
	and.b16  	%rs752, %rs751, 127;
	or.b16  	%rs1334, %rs750, %rs752;
	shl.b16 	%rs753, %rs1332, 7;
	shr.u16 	%rs754, %rs1333, 1;
	and.b16  	%rs755, %rs754, 127;
	or.b16  	%rs1333, %rs753, %rs755;
	shl.b16 	%rs756, %rs1331, 7;
	shr.u16 	%rs757, %rs1332, 1;
	and.b16  	%rs758, %rs757, 127;
	or.b16  	%rs1332, %rs756, %rs758;
	shl.b16 	%rs759, %rs1330, 7;
	shr.u16 	%rs760, %rs1331, 1;
	and.b16  	%rs761, %rs760, 127;
	or.b16  	%rs1331, %rs759, %rs761;
	shl.b16 	%rs762, %rs1329, 7;
	shr.u16 	%rs763, %rs1330, 1;
	and.b16  	%rs764, %rs763, 127;
	or.b16  	%rs1330, %rs762, %rs764;
	shl.b16 	%rs765, %rs1328, 7;
	shr.u16 	%rs766, %rs1329, 1;
	and.b16  	%rs767, %rs766, 127;
	or.b16  	%rs1329, %rs765, %rs767;
	shl.b16 	%rs768, %rs1327, 7;
	shr.u16 	%rs769, %rs1328, 1;
	and.b16  	%rs770, %rs769, 127;
	or.b16  	%rs1328, %rs768, %rs770;
	shl.b16 	%rs771, %rs1326, 7;
	shr.u16 	%rs772, %rs1327, 1;
	and.b16  	%rs773, %rs772, 127;
	or.b16  	%rs1327, %rs771, %rs773;
	shl.b16 	%rs774, %rs1325, 7;
	shr.u16 	%rs775, %rs1326, 1;
	and.b16  	%rs776, %rs775, 127;
	or.b16  	%rs1326, %rs774, %rs776;
	shl.b16 	%rs777, %rs1324, 7;
	shr.u16 	%rs778, %rs1325, 1;
	and.b16  	%rs779, %rs778, 127;
	or.b16  	%rs1325, %rs777, %rs779;
	shl.b16 	%rs780, %rs1323, 7;
	shr.u16 	%rs781, %rs1324, 1;
	and.b16  	%rs782, %rs781, 127;
	or.b16  	%rs1324, %rs780, %rs782;
	and.b16  	%rs783, %rs1323, 254;
	shr.u16 	%rs1323, %rs783, 1;
$L__BB0_10:
	add.s32 	%r691, %r691, 1;
	setp.ne.s32 	%p7, %r691, 128;
	@%p7 bra 	$L__BB0_5;
	ld.param.u64 	%rd68, [_Z18parallel_enc_GHASHPhS_S_S_S_P10lea_key_stS__param_4];
	ld.global.u8 	%rs785, [%rd5+128];
	xor.b16  	%rs786, %rs785, %rs1370;
	st.global.u8 	[%rd16], %rs786;
	ld.global.u8 	%rs787, [%rd5+129];
	xor.b16  	%rs788, %rs787, %rs1369;
	st.global.u8 	[%rd16+1], %rs788;
	ld.global.u8 	%rs789, [%rd5+130];
	xor.b16  	%rs790, %rs789, %rs1368;
	st.global.u8 	[%rd16+2], %rs790;
	ld.global.u8 	%rs791, [%rd5+131];
	xor.b16  	%rs792, %rs791, %rs1367;
	st.global.u8 	[%rd16+3], %rs792;
	ld.global.u8 	%rs793, [%rd5+132];
	xor.b16  	%rs794, %rs793, %rs1366;
	st.global.u8 	[%rd16+4], %rs794;
	ld.global.u8 	%rs795, [%rd5+133];
	xor.b16  	%rs796, %rs795, %rs1365;
	st.global.u8 	[%rd16+5], %rs796;
	ld.global.u8 	%rs797, [%rd5+134];
	xor.b16  	%rs798, %rs797, %rs1364;
	st.global.u8 	[%rd16+6], %rs798;
	ld.global.u8 	%rs799, [%rd5+135];
	xor.b16  	%rs800, %rs799, %rs1363;
	st.global.u8 	[%rd16+7], %rs800;
	ld.global.u8 	%rs801, [%rd5+136];
	xor.b16  	%rs802, %rs801, %rs1362;
	st.global.u8 	[%rd16+8], %rs802;
	ld.global.u8 	%rs803, [%rd5+137];
	xor.b16  	%rs804, %rs803, %rs1361;
	st.global.u8 	[%rd16+9], %rs804;
	ld.global.u8 	%rs805, [%rd5+138];
	xor.b16  	%rs806, %rs805, %rs1360;
	st.global.u8 	[%rd16+10], %rs806;
	ld.global.u8 	%rs807, [%rd5+139];
	xor.b16  	%rs808, %rs807, %rs1359;
	st.global.u8 	[%rd16+11], %rs808;
	ld.global.u8 	%rs809, [%rd5+140];
	xor.b16  	%rs810, %rs809, %rs1358;
	st.global.u8 	[%rd16+12], %rs810;
	ld.global.u8 	%rs811, [%rd5+141];
	xor.b16  	%rs812, %rs811, %rs1357;
	st.global.u8 	[%rd16+13], %rs812;
	ld.global.u8 	%rs813, [%rd5+142];
	xor.b16  	%rs814, %rs813, %rs1356;
	st.global.u8 	[%rd16+14], %rs814;
	ld.global.u8 	%rs815, [%rd5+143];
	xor.b16  	%rs816, %rs815, %rs1355;
	st.global.u8 	[%rd16+15], %rs816;
	shr.u32 	%r627, %r606, 30;
	add.s32 	%r628, %r1, %r627;
	shl.b32 	%r629, %r628, 5;
	and.b32  	%r630, %r629, -128;
	cvt.s64.s32 	%rd30, %r630;
	and.b32  	%r631, %r628, 268435452;
	sub.s32 	%r632, %r1, %r631;
	shl.b32 	%r633, %r632, 4;
	cvt.s64.s32 	%rd31, %r633;
	add.s64 	%rd32, %rd30, %rd31;
	add.s64 	%rd6, %rd4, %rd32;
	cvta.to.global.u64 	%rd33, %rd68;
	ld.global.u8 	%rs1402, [%rd33+47];
	ld.global.u8 	%rs1401, [%rd33+46];
	ld.global.u8 	%rs1400, [%rd33+45];
	ld.global.u8 	%rs1399, [%rd33+44];
	ld.global.u8 	%rs1398, [%rd33+43];
	ld.global.u8 	%rs1397, [%rd33+42];
	ld.global.u8 	%rs1396, [%rd33+41];
	ld.global.u8 	%rs1395, [%rd33+40];
	ld.global.u8 	%rs1394, [%rd33+39];
	ld.global.u8 	%rs1393, [%rd33+38];
	ld.global.u8 	%rs1392, [%rd33+37];
	ld.global.u8 	%rs1391, [%rd33+36];
	ld.global.u8 	%rs1390, [%rd33+35];
	ld.global.u8 	%rs1389, [%rd33+34];
	ld.global.u8 	%rs1388, [%rd33+33];
	ld.global.u8 	%rs1387, [%rd33+32];
	mov.b16 	%rs1434, 0;
	mov.b32 	%r692, 0;
	mov.u16 	%rs1433, %rs1434;
	mov.u16 	%rs1432, %rs1434;
	mov.u16 	%rs1431, %rs1434;
	mov.u16 	%rs1430, %rs1434;
	mov.u16 	%rs1429, %rs1434;
	mov.u16 	%rs1428, %rs1434;
	mov.u16 	%rs1427, %rs1434;
	mov.u16 	%rs1426, %rs1434;
	mov.u16 	%rs1425, %rs1434;
	mov.u16 	%rs1424, %rs1434;
	mov.u16 	%rs1423, %rs1434;
	mov.u16 	%rs1422, %rs1434;
	mov.u16 	%rs1421, %rs1434;
	mov.u16 	%rs1420, %rs1434;
	mov.u16 	%rs1419, %rs1434;
$L__BB0_12:
	not.b32 	%r634, %r692;
	shr.u32 	%r635, %r692, 3;
	cvt.u64.u32 	%rd34, %r635;
	add.s64 	%rd35, %rd6, %rd34;
	ld.global.u8 	%r636, [%rd35];
	and.b32  	%r637, %r634, 7;
	shr.u32 	%r638, %r636, %r637;
	and.b32  	%r639, %r638, 1;
	setp.eq.b32 	%p8, %r639, 1;
	not.pred 	%p9, %p8;
	@%p9 bra 	$L__BB0_14;
	xor.b16  	%rs1434, %rs1387, %rs1434;
	xor.b16  	%rs1433, %rs1388, %rs1433;
	xor.b16  	%rs1432, %rs1389, %rs1432;
	xor.b16  	%rs1431, %rs1390, %rs1431;
	xor.b16  	%rs1430, %rs1391, %rs1430;
	xor.b16  	%rs1429, %rs1392, %rs1429;
	xor.b16  	%rs1428, %rs1393, %rs1428;
	xor.b16  	%rs1427, %rs1394, %rs1427;
	xor.b16  	%rs1426, %rs1395, %rs1426;
	xor.b16  	%rs1425, %rs1396, %rs1425;
	xor.b16  	%rs1424, %rs1397, %rs1424;
	xor.b16  	%rs1423, %rs1398, %rs1423;
	xor.b16  	%rs1422, %rs1399, %rs1422;
	xor.b16  	%rs1421, %rs1400, %rs1421;
	xor.b16  	%rs1420, %rs1401, %rs1420;
	xor.b16  	%rs1419, %rs1402, %rs1419;
$L__BB0_14:
	and.b16  	%rs817, %rs1402, 1;
	setp.eq.b16 	%p10, %rs817, 1;
	not.pred 	%p11, %p10;
	@%p11 bra 	$L__BB0_16;
	shl.b16 	%rs818, %rs1401, 7;
	shr.u16 	%rs819, %rs1402, 1;
	and.b16  	%rs820, %rs819, 127;
	or.b16  	%rs1402, %rs818, %rs820;
	shl.b16 	%rs821, %rs1400, 7;
	shr.u16 	%rs822, %rs1401, 1;
	and.b16  	%rs823, %rs822, 127;
	or.b16  	%rs1401, %rs821, %rs823;
	shl.b16 	%rs824, %rs1399, 7;
	shr.u16 	%rs825, %rs1400, 1;
	and.b16  	%rs826, %rs825, 127;
	or.b16  	%rs1400, %rs824, %rs826;
	shl.b16 	%rs827, %rs1398, 7;
	shr.u16 	%rs828, %rs1399, 1;
	and.b16  	%rs829, %rs828, 127;
	or.b16  	%rs1399, %rs827, %rs829;
	shl.b16 	%rs830, %rs1397, 7;
	shr.u16 	%rs831, %rs1398, 1;
	and.b16  	%rs832, %rs831, 127;
	or.b16  	%rs1398, %rs830, %rs832;
	shl.b16 	%rs833, %rs1396, 7;
	shr.u16 	%rs834, %rs1397, 1;
	and.b16  	%rs835, %rs834, 127;
	or.b16  	%rs1397, %rs833, %rs835;
	shl.b16 	%rs836, %rs1395, 7;
	shr.u16 	%rs837, %rs1396, 1;
	and.b16  	%rs838, %rs837, 127;
	or.b16  	%rs1396, %rs836, %rs838;
	shl.b16 	%rs839, %rs1394, 7;
	shr.u16 	%rs840, %rs1395, 1;
	and.b16  	%rs841, %rs840, 127;
	or.b16  	%rs1395, %rs839, %rs841;
	shl.b16 	%rs842, %rs1393, 7;
	shr.u16 	%rs843, %rs1394, 1;
	and.b16  	%rs844, %rs843, 127;
	or.b16  	%rs1394, %rs842, %rs844;
	shl.b16 	%rs845, %rs1392, 7;
	shr.u16 	%rs846, %rs1393, 1;
	and.b16  	%rs847, %rs846, 127;
	or.b16  	%rs1393, %rs845, %rs847;
	shl.b16 	%rs848, %rs1391, 7;
	shr.u16 	%rs849, %rs1392, 1;
	and.b16  	%rs850, %rs849, 127;
	or.b16  	%rs1392, %rs848, %rs850;
	shl.b16 	%rs851, %rs1390, 7;
	shr.u16 	%rs852, %rs1391, 1;
	and.b16  	%rs853, %rs852, 127;
	or.b16  	%rs1391, %rs851, %rs853;
	shl.b16 	%rs854, %rs1389, 7;
	shr.u16 	%rs855, %rs1390, 1;
	and.b16  	%rs856, %rs855, 127;
	or.b16  	%rs1390, %rs854, %rs856;
	shl.b16 	%rs857, %rs1388, 7;
	shr.u16 	%rs858, %rs1389, 1;
	and.b16  	%rs859, %rs858, 127;
	or.b16  	%rs1389, %rs857, %rs859;
	shl.b16 	%rs860, %rs1387, 7;
	shr.u16 	%rs861, %rs1388, 1;
	and.b16  	%rs862, %rs861, 127;
	or.b16  	%rs1388, %rs860, %rs862;
	and.b16  	%rs863, %rs1387, 254;
	shr.u16 	%rs864, %rs863, 1;
	xor.b16  	%rs1387, %rs864, -31;
	bra.uni 	$L__BB0_17;
$L__BB0_16:
	shl.b16 	%rs865, %rs1401, 7;
	shr.u16 	%rs866, %rs1402, 1;
	and.b16  	%rs867, %rs866, 127;
	or.b16  	%rs1402, %rs865, %rs867;
	shl.b16 	%rs868, %rs1400, 7;
	shr.u16 	%rs869, %rs1401, 1;
	and.b16  	%rs870, %rs869, 127;
	or.b16  	%rs1401, %rs868, %rs870;
	shl.b16 	%rs871, %rs1399, 7;
	shr.u16 	%rs872, %rs1400, 1;
	and.b16  	%rs873, %rs872, 127;
	or.b16  	%rs1400, %rs871, %rs873;
	shl.b16 	%rs874, %rs1398, 7;
	shr.u16 	%rs875, %rs1399, 1;
	and.b16  	%rs876, %rs875, 127;
	or.b16  	%rs1399, %rs874, %rs876;
	shl.b16 	%rs877, %rs1397, 7;
	shr.u16 	%rs878, %rs1398, 1;
	and.b16  	%rs879, %rs878, 127;
	or.b16  	%rs1398, %rs877, %rs879;
	shl.b16 	%rs880, %rs1396, 7;
	shr.u16 	%rs881, %rs1397, 1;
	and.b16  	%rs882, %rs881, 127;
	or.b16  	%rs1397, %rs880, %rs882;
	shl.b16 	%rs883, %rs1395, 7;
	shr.u16 	%rs884, %rs1396, 1;
	and.b16  	%rs885, %rs884, 127;
	or.b16  	%rs1396, %rs883, %rs885;
	shl.b16 	%rs886, %rs1394, 7;
	shr.u16 	%rs887, %rs1395, 1;
	and.b16  	%rs888, %rs887, 127;
	or.b16  	%rs1395, %rs886, %rs888;
	shl.b16 	%rs889, %rs1393, 7;
	shr.u16 	%rs890, %rs1394, 1;
	and.b16  	%rs891, %rs890, 127;
	or.b16  	%rs1394, %rs889, %rs891;
	shl.b16 	%rs892, %rs1392, 7;
	shr.u16 	%rs893, %rs1393, 1;
	and.b16  	%rs894, %rs893, 127;
	or.b16  	%rs1393, %rs892, %rs894;
	shl.b16 	%rs895, %rs1391, 7;
	shr.u16 	%rs896, %rs1392, 1;
	and.b16  	%rs897, %rs896, 127;
	or.b16  	%rs1392, %rs895, %rs897;
	shl.b16 	%rs898, %rs1390, 7;
	shr.u16 	%rs899, %rs1391, 1;
	and.b16  	%rs900, %rs899, 127;
	or.b16  	%rs1391, %rs898, %rs900;
	shl.b16 	%rs901, %rs1389, 7;
	shr.u16 	%rs902, %rs1390, 1;
	and.b16  	%rs903, %rs902, 127;
	or.b16  	%rs1390, %rs901, %rs903;
	shl.b16 	%rs904, %rs1388, 7;
	shr.u16 	%rs905, %rs1389, 1;
	and.b16  	%rs906, %rs905, 127;
	or.b16  	%rs1389, %rs904, %rs906;
	shl.b16 	%rs907, %rs1387, 7;
	shr.u16 	%rs908, %rs1388, 1;
	and.b16  	%rs909, %rs908, 127;
	or.b16  	%rs1388, %rs907, %rs909;
	and.b16  	%rs910, %rs1387, 254;
	shr.u16 	%rs1387, %rs910, 1;
$L__BB0_17:
	add.s32 	%r692, %r692, 1;
	setp.ne.s32 	%p12, %r692, 128;
	@%p12 bra 	$L__BB0_12;
	ld.param.u64 	%rd69, [_Z18parallel_enc_GHASHPhS_S_S_S_P10lea_key_stS__param_4];
	ld.param.u64 	%rd65, [_Z18parallel_enc_GHASHPhS_S_S_S_P10lea_key_stS__param_1];
	cvta.to.global.u64 	%rd37, %rd65;
	add.s64 	%rd38, %rd37, %rd15;
	ld.global.u8 	%rs912, [%rd6+64];
	xor.b16  	%rs913, %rs912, %rs1434;
	st.global.u8 	[%rd38], %rs913;
	ld.global.u8 	%rs914, [%rd6+65];
	xor.b16  	%rs915, %rs914, %rs1433;
	st.global.u8 	[%rd38+1], %rs915;
	ld.global.u8 	%rs916, [%rd6+66];
	xor.b16  	%rs917, %rs916, %rs1432;
	st.global.u8 	[%rd38+2], %rs917;
	ld.global.u8 	%rs918, [%rd6+67];
	xor.b16  	%rs919, %rs918, %rs1431;
	st.global.u8 	[%rd38+3], %rs919;
	ld.global.u8 	%rs920, [%rd6+68];
	xor.b16  	%rs921, %rs920, %rs1430;
	st.global.u8 	[%rd38+4], %rs921;
	ld.global.u8 	%rs922, [%rd6+69];
	xor.b16  	%rs923, %rs922, %rs1429;
	st.global.u8 	[%rd38+5], %rs923;
	ld.global.u8 	%rs924, [%rd6+70];
	xor.b16  	%rs925, %rs924, %rs1428;
	st.global.u8 	[%rd38+6], %rs925;
	ld.global.u8 	%rs926, [%rd6+71];
	xor.b16  	%rs927, %rs926, %rs1427;
	st.global.u8 	[%rd38+7], %rs927;
	ld.global.u8 	%rs928, [%rd6+72];
	xor.b16  	%rs929, %rs928, %rs1426;
	st.global.u8 	[%rd38+8], %rs929;
	ld.global.u8 	%rs930, [%rd6+73];
	xor.b16  	%rs931, %rs930, %rs1425;
	st.global.u8 	[%rd38+9], %rs931;
	ld.global.u8 	%rs932, [%rd6+74];
	xor.b16  	%rs933, %rs932, %rs1424;
	st.global.u8 	[%rd38+10], %rs933;
	ld.global.u8 	%rs934, [%rd6+75];
	xor.b16  	%rs935, %rs934, %rs1423;
	st.global.u8 	[%rd38+11], %rs935;
	ld.global.u8 	%rs936, [%rd6+76];
	xor.b16  	%rs937, %rs936, %rs1422;
	st.global.u8 	[%rd38+12], %rs937;
	ld.global.u8 	%rs938, [%rd6+77];
	xor.b16  	%rs939, %rs938, %rs1421;
	st.global.u8 	[%rd38+13], %rs939;
	ld.global.u8 	%rs940, [%rd6+78];
	xor.b16  	%rs941, %rs940, %rs1420;
	st.global.u8 	[%rd38+14], %rs941;
	ld.global.u8 	%rs942, [%rd6+79];
	xor.b16  	%rs943, %rs942, %rs1419;
	st.global.u8 	[%rd38+15], %rs943;
	shr.u32 	%r641, %r1, 31;
	add.s32 	%r642, %r1, %r641;
	shl.b32 	%r643, %r642, 5;
	and.b32  	%r644, %r643, -64;
	cvt.s64.s32 	%rd39, %r644;
	and.b32  	%r645, %r642, 268435454;
	sub.s32 	%r646, %r1, %r645;
	shl.b32 	%r647, %r646, 4;
	cvt.s64.s32 	%rd40, %r647;
	add.s64 	%rd41, %rd39, %rd40;
	add.s64 	%rd7, %rd37, %rd41;
	cvta.to.global.u64 	%rd42, %rd69;
	ld.global.u8 	%rs1466, [%rd42+31];
	ld.global.u8 	%rs1465, [%rd42+30];
	ld.global.u8 	%rs1464, [%rd42+29];
	ld.global.u8 	%rs1463, [%rd42+28];
	ld.global.u8 	%rs1462, [%rd42+27];
	ld.global.u8 	%rs1461, [%rd42+26];
	ld.global.u8 	%rs1460, [%rd42+25];
	ld.global.u8 	%rs1459, [%rd42+24];
	ld.global.u8 	%rs1458, [%rd42+23];
	ld.global.u8 	%rs1457, [%rd42+22];
	ld.global.u8 	%rs1456, [%rd42+21];
	ld.global.u8 	%rs1455, [%rd42+20];
	ld.global.u8 	%rs1454, [%rd42+19];
	ld.global.u8 	%rs1453, [%rd42+18];
	ld.global.u8 	%rs1452, [%rd42+17];
	ld.global.u8 	%rs1451, [%rd42+16];
	mov.b16 	%rs1498, 0;
	mov.b32 	%r693, 0;
	mov.u16 	%rs1497, %rs1498;
	mov.u16 	%rs1496, %rs1498;
	mov.u16 	%rs1495, %rs1498;
	mov.u16 	%rs1494, %rs1498;
	mov.u16 	%rs1493, %rs1498;
	mov.u16 	%rs1492, %rs1498;
	mov.u16 	%rs1491, %rs1498;
	mov.u16 	%rs1490, %rs1498;
	mov.u16 	%rs1489, %rs1498;
	mov.u16 	%rs1488, %rs1498;
	mov.u16 	%rs1487, %rs1498;
	mov.u16 	%rs1486, %rs1498;
	mov.u16 	%rs1485, %rs1498;
	mov.u16 	%rs1484, %rs1498;
	mov.u16 	%rs1483, %rs1498;
$L__BB0_19:
	not.b32 	%r648, %r693;
	shr.u32 	%r649, %r693, 3;
	cvt.u64.u32 	%rd43, %r649;
	add.s64 	%rd44, %rd7, %rd43;
	ld.global.u8 	%r650, [%rd44];
	and.b32  	%r651, %r648, 7;
	shr.u32 	%r652, %r650, %r651;
	and.b32  	%r653, %r652, 1;
	setp.eq.b32 	%p13, %r653, 1;
	not.pred 	%p14, %p13;
	@%p14 bra 	$L__BB0_21;
	xor.b16  	%rs1498, %rs1451, %rs1498;
	xor.b16  	%rs1497, %rs1452, %rs1497;
	xor.b16  	%rs1496, %rs1453, %rs1496;
	xor.b16  	%rs1495, %rs1454, %rs1495;
	xor.b16  	%rs1494, %rs1455, %rs1494;
	xor.b16  	%rs1493, %rs1456, %rs1493;
	xor.b16  	%rs1492, %rs1457, %rs1492;
	xor.b16  	%rs1491, %rs1458, %rs1491;
	xor.b16  	%rs1490, %rs1459, %rs1490;
	xor.b16  	%rs1489, %rs1460, %rs1489;
	xor.b16  	%rs1488, %rs1461, %rs1488;
	xor.b16  	%rs1487, %rs1462, %rs1487;
	xor.b16  	%rs1486, %rs1463, %rs1486;
	xor.b16  	%rs1485, %rs1464, %rs1485;
	xor.b16  	%rs1484, %rs1465, %rs1484;
	xor.b16  	%rs1483, %rs1466, %rs1483;
$L__BB0_21:
	and.b16  	%rs944, %rs1466, 1;
	setp.eq.b16 	%p15, %rs944, 1;
	not.pred 	%p16, %p15;
	@%p16 bra 	$L__BB0_23;
	shl.b16 	%rs945, %rs1465, 7;
	shr.u16 	%rs946, %rs1466, 1;
	and.b16  	%rs947, %rs946, 127;
	or.b16  	%rs1466, %rs945, %rs947;
	shl.b16 	%rs948, %rs1464, 7;
	shr.u16 	%rs949, %rs1465, 1;
	and.b16  	%rs950, %rs949, 127;
	or.b16  	%rs1465, %rs948, %rs950;
	shl.b16 	%rs951, %rs1463, 7;
	shr.u16 	%rs952, %rs1464, 1;
	and.b16  	%rs953, %rs952, 127;
	or.b16  	%rs1464, %rs951, %rs953;
	shl.b16 	%rs954, %rs1462, 7;
	shr.u16 	%rs955, %rs1463, 1;
	and.b16  	%rs956, %rs955, 127;
	or.b16  	%rs1463, %rs954, %rs956;
	shl.b16 	%rs957, %rs1461, 7;
	shr.u16 	%rs958, %rs1462, 1;
	and.b16  	%rs959, %rs958, 127;
	or.b16  	%rs1462, %rs957, %rs959;
	shl.b16 	%rs960, %rs1460, 7;
	shr.u16 	%rs961, %rs1461, 1;
	and.b16  	%rs962, %rs961, 127;
	or.b16  	%rs1461, %rs960, %rs962;
	shl.b16 	%rs963, %rs1459, 7;
	shr.u16 	%rs964, %rs1460, 1;
	and.b16  	%rs965, %rs964, 127;
	or.b16  	%rs1460, %rs963, %rs965;
	shl.b16 	%rs966, %rs1458, 7;
	shr.u16 	%rs967, %rs1459, 1;
	and.b16  	%rs968, %rs967, 127;
	or.b16  	%rs1459, %rs966, %rs968;
	shl.b16 	%rs969, %rs1457, 7;
	shr.u16 	%rs970, %rs1458, 1;
	and.b16  	%rs971, %rs970, 127;
	or.b16  	%rs1458, %rs969, %rs971;
	shl.b16 	%rs972, %rs1456, 7;
	shr.u16 	%rs973, %rs1457, 1;
	and.b16  	%rs974, %rs973, 127;
	or.b16  	%rs1457, %rs972, %rs974;
	shl.b16 	%rs975, %rs1455, 7;
	shr.u16 	%rs976, %rs1456, 1;
	and.b16  	%rs977, %rs976, 127;
	or.b16  	%rs1456, %rs975, %rs977;
	shl.b16 	%rs978, %rs1454, 7;
	shr.u16 	%rs979, %rs1455, 1;
	and.b16  	%rs980, %rs979, 127;
	or.b16  	%rs1455, %rs978, %rs980;
	shl.b16 	%rs981, %rs1453, 7;
	shr.u16 	%rs982, %rs1454, 1;
	and.b16  	%rs983, %rs982, 127;
	or.b16  	%rs1454, %rs981, %rs983;
	shl.b16 	%rs984, %rs1452, 7;
	shr.u16 	%rs985, %rs1453, 1;
	and.b16  	%rs986, %rs985, 127;
	or.b16  	%rs1453, %rs984, %rs986;
	shl.b16 	%rs987, %rs1451, 7;
	shr.u16 	%rs988, %rs1452, 1;
	and.b16  	%rs989, %rs988, 127;
	or.b16  	%rs1452, %rs987, %rs989;
	and.b16  	%rs990, %rs1451, 254;
	shr.u16 	%rs991, %rs990, 1;
	xor.b16  	%rs1451, %rs991, -31;
	bra.uni 	$L__BB0_24;
$L__BB0_23:
	shl.b16 	%rs992, %rs1465, 7;
	shr.u16 	%rs993, %rs1466, 1;
	and.b16  	%rs994, %rs993, 127;
	or.b16  	%rs1466, %rs992, %rs994;
	shl.b16 	%rs995, %rs1464, 7;
	shr.u16 	%rs996, %rs1465, 1;
	and.b16  	%rs997, %rs996, 127;
	or.b16  	%rs1465, %rs995, %rs997;
	shl.b16 	%rs998, %rs1463, 7;
	shr.u16 	%rs999, %rs1464, 1;
	and.b16  	%rs1000, %rs999, 127;
	or.b16  	%rs1464, %rs998, %rs1000;
	shl.b16 	%rs1001, %rs1462, 7;
	shr.u16 	%rs1002, %rs1463, 1;
	and.b16  	%rs1003, %rs1002, 127;
	or.b16  	%rs1463, %rs1001, %rs1003;
	shl.b16 	%rs1004, %rs1461, 7;
	shr.u16 	%rs1005, %rs1462, 1;
	and.b16  	%rs1006, %rs1005, 127;
	or.b16  	%rs1462, %rs1004, %rs1006;
	shl.b16 	%rs1007, %rs1460, 7;
	shr.u16 	%rs1008, %rs1461, 1;
	and.b16  	%rs1009, %rs1008, 127;
	or.b16  	%rs1461, %rs1007, %rs1009;
	shl.b16 	%rs1010, %rs1459, 7;
	shr.u16 	%rs1011, %rs1460, 1;
	and.b16  	%rs1012, %rs1011, 127;
	or.b16  	%rs1460, %rs1010, %rs1012;
	shl.b16 	%rs1013, %rs1458, 7;
	shr.u16 	%rs1014, %rs1459, 1;
	and.b16  	%rs1015, %rs1014, 127;
	or.b16  	%rs1459, %rs1013, %rs1015;
	shl.b16 	%rs1016, %rs1457, 7;
	shr.u16 	%rs1017, %rs1458, 1;
	and.b16  	%rs1018, %rs1017, 127;
	or.b16  	%rs1458, %rs1016, %rs1018;
	shl.b16 	%rs1019, %rs1456, 7;
	shr.u16 	%rs1020, %rs1457, 1;
	and.b16  	%rs1021, %rs1020, 127;
	or.b16  	%rs1457, %rs1019, %rs1021;
	shl.b16 	%rs1022, %rs1455, 7;
	shr.u16 	%rs1023, %rs1456, 1;
	and.b16  	%rs1024, %rs1023, 127;
	or.b16  	%rs1456, %rs1022, %rs1024;
	shl.b16 	%rs1025, %rs1454, 7;
	shr.u16 	%rs1026, %rs1455, 1;
	and.b16  	%rs1027, %rs1026, 127;
	or.b16  	%rs1455, %rs1025, %rs1027;
	shl.b16 	%rs1028, %rs1453, 7;
	shr.u16 	%rs1029, %rs1454, 1;
	and.b16  	%rs1030, %rs1029, 127;
	or.b16  	%rs1454, %rs1028, %rs1030;
	shl.b16 	%rs1031, %rs1452, 7;
	shr.u16 	%rs1032, %rs1453, 1;
	and.b16  	%rs1033, %rs1032, 127;
	or.b16  	%rs1453, %rs1031, %rs1033;
	shl.b16 	%rs1034, %rs1451, 7;
	shr.u16 	%rs1035, %rs1452, 1;
	and.b16  	%rs1036, %rs1035, 127;
	or.b16  	%rs1452, %rs1034, %rs1036;
	and.b16  	%rs1037, %rs1451, 254;
	shr.u16 	%rs1451, %rs1037, 1;
$L__BB0_24:
	add.s32 	%r693, %r693, 1;
	setp.ne.s32 	%p17, %r693, 128;
	@%p17 bra 	$L__BB0_19;
	ld.param.u64 	%rd70, [_Z18parallel_enc_GHASHPhS_S_S_S_P10lea_key_stS__param_4];
	ld.global.u8 	%rs1039, [%rd7+32];
	xor.b16  	%rs1040, %rs1039, %rs1498;
	add.s64 	%rd46, %rd4, %rd15;
	st.global.u8 	[%rd46], %rs1040;
	ld.global.u8 	%rs1041, [%rd7+33];
	xor.b16  	%rs1042, %rs1041, %rs1497;
	st.global.u8 	[%rd46+1], %rs1042;
	ld.global.u8 	%rs1043, [%rd7+34];
	xor.b16  	%rs1044, %rs1043, %rs1496;
	st.global.u8 	[%rd46+2], %rs1044;
	ld.global.u8 	%rs1045, [%rd7+35];
	xor.b16  	%rs1046, %rs1045, %rs1495;
	st.global.u8 	[%rd46+3], %rs1046;
	ld.global.u8 	%rs1047, [%rd7+36];
	xor.b16  	%rs1048, %rs1047, %rs1494;
	st.global.u8 	[%rd46+4], %rs1048;
	ld.global.u8 	%rs1049, [%rd7+37];
	xor.b16  	%rs1050, %rs1049, %rs1493;
	st.global.u8 	[%rd46+5], %rs1050;
	ld.global.u8 	%rs1051, [%rd7+38];
	xor.b16  	%rs1052, %rs1051, %rs1492;
	st.global.u8 	[%rd46+6], %rs1052;
	ld.global.u8 	%rs1053, [%rd7+39];
	xor.b16  	%rs1054, %rs1053, %rs1491;
	st.global.u8 	[%rd46+7], %rs1054;
	ld.global.u8 	%rs1055, [%rd7+40];
	xor.b16  	%rs1056, %rs1055, %rs1490;
	st.global.u8 	[%rd46+8], %rs1056;
	ld.global.u8 	%rs1057, [%rd7+41];
	xor.b16  	%rs1058, %rs1057, %rs1489;
	st.global.u8 	[%rd46+9], %rs1058;
	ld.global.u8 	%rs1059, [%rd7+42];
	xor.b16  	%rs1060, %rs1059, %rs1488;
	st.global.u8 	[%rd46+10], %rs1060;
	ld.global.u8 	%rs1061, [%rd7+43];
	xor.b16  	%rs1062, %rs1061, %rs1487;
	st.global.u8 	[%rd46+11], %rs1062;
	ld.global.u8 	%rs1063, [%rd7+44];
	xor.b16  	%rs1064, %rs1063, %rs1486;
	st.global.u8 	[%rd46+12], %rs1064;
	ld.global.u8 	%rs1065, [%rd7+45];
	xor.b16  	%rs1066, %rs1065, %rs1485;
	st.global.u8 	[%rd46+13], %rs1066;
	ld.global.u8 	%rs1067, [%rd7+46];
	xor.b16  	%rs1068, %rs1067, %rs1484;
	st.global.u8 	[%rd46+14], %rs1068;
	ld.global.u8 	%rs1069, [%rd7+47];
	xor.b16  	%rs1070, %rs1069, %rs1483;
	st.global.u8 	[%rd46+15], %rs1070;
	cvta.to.global.u64 	%rd47, %rd70;
	ld.global.u8 	%rs1530, [%rd47+31];
	ld.global.u8 	%rs1529, [%rd47+30];
	ld.global.u8 	%rs1528, [%rd47+29];
	ld.global.u8 	%rs1527, [%rd47+28];
	ld.global.u8 	%rs1526, [%rd47+27];
	ld.global.u8 	%rs1525, [%rd47+26];
	ld.global.u8 	%rs1524, [%rd47+25];
	ld.global.u8 	%rs1523, [%rd47+24];
	ld.global.u8 	%rs1522, [%rd47+23];
	ld.global.u8 	%rs1521, [%rd47+22];
	ld.global.u8 	%rs1520, [%rd47+21];
	ld.global.u8 	%rs1519, [%rd47+20];
	ld.global.u8 	%rs1518, [%rd47+19];
	ld.global.u8 	%rs1517, [%rd47+18];
	ld.global.u8 	%rs1516, [%rd47+17];
	ld.global.u8 	%rs1515, [%rd47+16];
	mov.b16 	%rs1562, 0;
	mov.b32 	%r694, 0;
	mov.u32 	%r657, %ctaid.x;
	mov.u32 	%r658, %ntid.x;
	mov.u16 	%rs1561, %rs1562;
	mov.u16 	%rs1560, %rs1562;
	mov.u16 	%rs1559, %rs1562;
	mov.u16 	%rs1558, %rs1562;
	mov.u16 	%rs1557, %rs1562;
	mov.u16 	%rs1556, %rs1562;
	mov.u16 	%rs1555, %rs1562;
	mov.u16 	%rs1554, %rs1562;
	mov.u16 	%rs1553, %rs1562;
	mov.u16 	%rs1552, %rs1562;
	mov.u16 	%rs1551, %rs1562;
	mov.u16 	%rs1550, %rs1562;
	mov.u16 	%rs1549, %rs1562;
	mov.u16 	%rs1548, %rs1562;
	mov.u16 	%rs1547, %rs1562;
$L__BB0_26:
	not.b32 	%r655, %r694;
	shr.u32 	%r656, %r694, 3;
	cvt.u64.u32 	%rd48, %r656;
	mov.u32 	%r659, %tid.x;
	mad.lo.s32 	%r660, %r657, %r658, %r659;
	shl.b32 	%r661, %r660, 5;
	cvt.s64.s32 	%rd49, %r661;
	add.s64 	%rd50, %rd48, %rd49;
	add.s64 	%rd51, %rd4, %rd50;
	ld.global.u8 	%r662, [%rd51];
	and.b32  	%r663, %r655, 7;
	shr.u32 	%r664, %r662, %r663;
	and.b32  	%r665, %r664, 1;
	setp.eq.b32 	%p18, %r665, 1;
	not.pred 	%p19, %p18;
	@%p19 bra 	$L__BB0_28;
	xor.b16  	%rs1562, %rs1515, %rs1562;
	xor.b16  	%rs1561, %rs1516, %rs1561;
	xor.b16  	%rs1560, %rs1517, %rs1560;
	xor.b16  	%rs1559, %rs1518, %rs1559;
	xor.b16  	%rs1558, %rs1519, %rs1558;
	xor.b16  	%rs1557, %rs1520, %rs1557;
	xor.b16  	%rs1556, %rs1521, %rs1556;
	xor.b16  	%rs1555, %rs1522, %rs1555;
	xor.b16  	%rs1554, %rs1523, %rs1554;
	xor.b16  	%rs1553, %rs1524, %rs1553;
	xor.b16  	%rs1552, %rs1525, %rs1552;
	xor.b16  	%rs1551, %rs1526, %rs1551;
	xor.b16  	%rs1550, %rs1527, %rs1550;
	xor.b16  	%rs1549, %rs1528, %rs1549;
	xor.b16  	%rs1548, %rs1529, %rs1548;
	xor.b16  	%rs1547, %rs1530, %rs1547;
$L__BB0_28:
	and.b16  	%rs1071, %rs1530, 1;
	setp.eq.b16 	%p20, %rs1071, 1;
	not.pred 	%p21, %p20;
	@%p21 bra 	$L__BB0_30;
	shl.b16 	%rs1072, %rs1529, 7;
	shr.u16 	%rs1073, %rs1530, 1;
	and.b16  	%rs1074, %rs1073, 127;
	or.b16  	%rs1530, %rs1072, %rs1074;
	shl.b16 	%rs1075, %rs1528, 7;
	shr.u16 	%rs1076, %rs1529, 1;
	and.b16  	%rs1077, %rs1076, 127;
	or.b16  	%rs1529, %rs1075, %rs1077;
	shl.b16 	%rs1078, %rs1527, 7;
	shr.u16 	%rs1079, %rs1528, 1;
	and.b16  	%rs1080, %rs1079, 127;
	or.b16  	%rs1528, %rs1078, %rs1080;
	shl.b16 	%rs1081, %rs1526, 7;
	shr.u16 	%rs1082, %rs1527, 1;
	and.b16  	%rs1083, %rs1082, 127;
	or.b16  	%rs1527, %rs1081, %rs1083;
	shl.b16 	%rs1084, %rs1525, 7;
	shr.u16 	%rs1085, %rs1526, 1;
	and.b16  	%rs1086, %rs1085, 127;
	or.b16  	%rs1526, %rs1084, %rs1086;
	shl.b16 	%rs1087, %rs1524, 7;
	shr.u16 	%rs1088, %rs1525, 1;
	and.b16  	%rs1089, %rs1088, 127;
	or.b16  	%rs1525, %rs1087, %rs1089;
	shl.b16 	%rs1090, %rs1523, 7;
	shr.u16 	%rs1091, %rs1524, 1;
	and.b16  	%rs1092, %rs1091, 127;
	or.b16  	%rs1524, %rs1090, %rs1092;
	shl.b16 	%rs1093, %rs1522, 7;
	shr.u16 	%rs1094, %rs1523, 1;
	and.b16  	%rs1095, %rs1094, 127;
	or.b16  	%rs1523, %rs1093, %rs1095;
	shl.b16 	%rs1096, %rs1521, 7;
	shr.u16 	%rs1097, %rs1522, 1;
	and.b16  	%rs1098, %rs1097, 127;
	or.b16  	%rs1522, %rs1096, %rs1098;
	shl.b16 	%rs1099, %rs1520, 7;
	shr.u16 	%rs1100, %rs1521, 1;
	and.b16  	%rs1101, %rs1100, 127;
	or.b16  	%rs1521, %rs1099, %rs1101;
	shl.b16 	%rs1102, %rs1519, 7;
	shr.u16 	%rs1103, %rs1520, 1;
	and.b16  	%rs1104, %rs1103, 127;
	or.b16  	%rs1520, %rs1102, %rs1104;
	shl.b16 	%rs1105, %rs1518, 7;
	shr.u16 	%rs1106, %rs1519, 1;
	and.b16  	%rs1107, %rs1106, 127;
	or.b16  	%rs1519, %rs1105, %rs1107;
	shl.b16 	%rs1108, %rs1517, 7;
	shr.u16 	%rs1109, %rs1518, 1;
	and.b16  	%rs1110, %rs1109, 127;
	or.b16  	%rs1518, %rs1108, %rs1110;
	shl.b16 	%rs1111, %rs1516, 7;
	shr.u16 	%rs1112, %rs1517, 1;
	and.b16  	%rs1113, %rs1112, 127;
	or.b16  	%rs1517, %rs1111, %rs1113;
	shl.b16 	%rs1114, %rs1515, 7;
	shr.u16 	%rs1115, %rs1516, 1;
	and.b16  	%rs1116, %rs1115, 127;
	or.b16  	%rs1516, %rs1114, %rs1116;
	and.b16  	%rs1117, %rs1515, 254;
	shr.u16 	%rs1118, %rs1117, 1;
	xor.b16  	%rs1515, %rs1118, -31;
	bra.uni 	$L__BB0_31;
$L__BB0_30:
	shl.b16 	%rs1119, %rs1529, 7;
	shr.u16 	%rs1120, %rs1530, 1;
	and.b16  	%rs1121, %rs1120, 127;
	or.b16  	%rs1530, %rs1119, %rs1121;
	shl.b16 	%rs1122, %rs1528, 7;
	shr.u16 	%rs1123, %rs1529, 1;
	and.b16  	%rs1124, %rs1123, 127;
	or.b16  	%rs1529, %rs1122, %rs1124;
	shl.b16 	%rs1125, %rs1527, 7;
	shr.u16 	%rs1126, %rs1528, 1;
	and.b16  	%rs1127, %rs1126, 127;
	or.b16  	%rs1528, %rs1125, %rs1127;
	shl.b16 	%rs1128, %rs1526, 7;
	shr.u16 	%rs1129, %rs1527, 1;
	and.b16  	%rs1130, %rs1129, 127;
	or.b16  	%rs1527, %rs1128, %rs1130;
	shl.b16 	%rs1131, %rs1525, 7;
	shr.u16 	%rs1132, %rs1526, 1;
	and.b16  	%rs1133, %rs1132, 127;
	or.b16  	%rs1526, %rs1131, %rs1133;
	shl.b16 	%rs1134, %rs1524, 7;
	shr.u16 	%rs1135, %rs1525, 1;
	and.b16  	%rs1136, %rs1135, 127;
	or.b16  	%rs1525, %rs1134, %rs1136;
	shl.b16 	%rs1137, %rs1523, 7;
	shr.u16 	%rs1138, %rs1524, 1;
	and.b16  	%rs1139, %rs1138, 127;
	or.b16  	%rs1524, %rs1137, %rs1139;
	shl.b16 	%rs1140, %rs1522, 7;
	shr.u16 	%rs1141, %rs1523, 1;
	and.b16  	%rs1142, %rs1141, 127;
	or.b16  	%rs1523, %rs1140, %rs1142;
	shl.b16 	%rs1143, %rs1521, 7;
	shr.u16 	%rs1144, %rs1522, 1;
	and.b16  	%rs1145, %rs1144, 127;
	or.b16  	%rs1522, %rs1143, %rs1145;
	shl.b16 	%rs1146, %rs1520, 7;
	shr.u16 	%rs1147, %rs1521, 1;
	and.b16  	%rs1148, %rs1147, 127;
	or.b16  	%rs1521, %rs1146, %rs1148;
	shl.b16 	%rs1149, %rs1519, 7;
	shr.u16 	%rs1150, %rs1520, 1;
	and.b16  	%rs1151, %rs1150, 127;
	or.b16  	%rs1520, %rs1149, %rs1151;
	shl.b16 	%rs1152, %rs1518, 7;
	shr.u16 	%rs1153, %rs1519, 1;
	and.b16  	%rs1154, %rs1153, 127;
	or.b16  	%rs1519, %rs1152, %rs1154;
	shl.b16 	%rs1155, %rs1517, 7;
	shr.u16 	%rs1156, %rs1518, 1;
	and.b16  	%rs1157, %rs1156, 127;
	or.b16  	%rs1518, %rs1155, %rs1157;
	shl.b16 	%rs1158, %rs1516, 7;
	shr.u16 	%rs1159, %rs1517, 1;
	and.b16  	%rs1160, %rs1159, 127;
	or.b16  	%rs1517, %rs1158, %rs1160;
	shl.b16 	%rs1161, %rs1515, 7;
	shr.u16 	%rs1162, %rs1516, 1;
	and.b16  	%rs1163, %rs1162, 127;
	or.b16  	%rs1516, %rs1161, %rs1163;
	and.b16  	%rs1164, %rs1515, 254;
	shr.u16 	%rs1515, %rs1164, 1;
$L__BB0_31:
	add.s32 	%r694, %r694, 1;
	setp.ne.s32 	%p22, %r694, 128;
	@%p22 bra 	$L__BB0_26;
	ld.param.u64 	%rd71, [_Z18parallel_enc_GHASHPhS_S_S_S_P10lea_key_stS__param_4];
	cvta.to.global.u64 	%rd52, %rd71;
	ld.global.u8 	%rs1594, [%rd52+15];
	ld.global.u8 	%rs1593, [%rd52+14];
	ld.global.u8 	%rs1592, [%rd52+13];
	ld.global.u8 	%rs1591, [%rd52+12];
	ld.global.u8 	%rs1590, [%rd52+11];
	ld.global.u8 	%rs1589, [%rd52+10];
	ld.global.u8 	%rs1588, [%rd52+9];
	ld.global.u8 	%rs1587, [%rd52+8];
	ld.global.u8 	%rs1586, [%rd52+7];
	ld.global.u8 	%rs1585, [%rd52+6];
	ld.global.u8 	%rs1584, [%rd52+5];
	ld.global.u8 	%rs1583, [%rd52+4];
	ld.global.u8 	%rs1582, [%rd52+3];
	ld.global.u8 	%rs1581, [%rd52+2];
	ld.global.u8 	%rs1580, [%rd52+1];
	ld.global.u8 	%rs1579, [%rd52];
	mov.b16 	%rs1626, 0;
	mov.b32 	%r695, 0;
	mov.u16 	%rs1625, %rs1626;
	mov.u16 	%rs1624, %rs1626;
	mov.u16 	%rs1623, %rs1626;
	mov.u16 	%rs1622, %rs1626;
	mov.u16 	%rs1621, %rs1626;
	mov.u16 	%rs1620, %rs1626;
	mov.u16 	%rs1619, %rs1626;
	mov.u16 	%rs1618, %rs1626;
	mov.u16 	%rs1617, %rs1626;
	mov.u16 	%rs1616, %rs1626;
	mov.u16 	%rs1615, %rs1626;
	mov.u16 	%rs1614, %rs1626;
	mov.u16 	%rs1613, %rs1626;
	mov.u16 	%rs1612, %rs1626;
	mov.u16 	%rs1611, %rs1626;
$L__BB0_33:
	ld.param.u64 	%rd67, [_Z18parallel_enc_GHASHPhS_S_S_S_P10lea_key_stS__param_2];
	not.b32 	%r667, %r695;
	shr.u32 	%r668, %r695, 3;
	cvt.u64.u32 	%rd53, %r668;
	add.s64 	%rd55, %rd53, %rd49;
	cvta.to.global.u64 	%rd56, %rd67;
	add.s64 	%rd57, %rd56, %rd55;
	ld.global.u8 	%r674, [%rd57+16];
	and.b32  	%r675, %r667, 7;
	shr.u32 	%r676, %r674, %r675;
	and.b32  	%r677, %r676, 1;
	setp.eq.b32 	%p23, %r677, 1;
	not.pred 	%p24, %p23;
	@%p24 bra 	$L__BB0_35;
	xor.b16  	%rs1626, %rs1579, %rs1626;
	xor.b16  	%rs1625, %rs1580, %rs1625;
	xor.b16  	%rs1624, %rs1581, %rs1624;
	xor.b16  	%rs1623, %rs1582, %rs1623;
	xor.b16  	%rs1622, %rs1583, %rs1622;
	xor.b16  	%rs1621, %rs1584, %rs1621;
	xor.b16  	%rs1620, %rs1585, %rs1620;
	xor.b16  	%rs1619, %rs1586, %rs1619;
	xor.b16  	%rs1618, %rs1587, %rs1618;
	xor.b16  	%rs1617, %rs1588, %rs1617;
	xor.b16  	%rs1616, %rs1589, %rs1616;
	xor.b16  	%rs1615, %rs1590, %rs1615;
	xor.b16  	%rs1614, %rs1591, %rs1614;
	xor.b16  	%rs1613, %rs1592, %rs1613;
	xor.b16  	%rs1612, %rs1593, %rs1612;
	xor.b16  	%rs1611, %rs1594, %rs1611;
$L__BB0_35:
	and.b16  	%rs1166, %rs1594, 1;
	setp.eq.b16 	%p25, %rs1166, 1;
	not.pred 	%p26, %p25;
	@%p26 bra 	$L__BB0_37;
	shl.b16 	%rs1167, %rs1593, 7;
	shr.u16 	%rs1168, %rs1594, 1;
	and.b16  	%rs1169, %rs1168, 127;
	or.b16  	%rs1594, %rs1167, %rs1169;
	shl.b16 	%rs1170, %rs1592, 7;
	shr.u16 	%rs1171, %rs1593, 1;
	and.b16  	%rs1172, %rs1171, 127;
	or.b16  	%rs1593, %rs1170, %rs1172;
	shl.b16 	%rs1173, %rs1591, 7;
	shr.u16 	%rs1174, %rs1592, 1;
	and.b16  	%rs1175, %rs1174, 127;
	or.b16  	%rs1592, %rs1173, %rs1175;
	shl.b16 	%rs1176, %rs1590, 7;
	shr.u16 	%rs1177, %rs1591, 1;
	and.b16  	%rs1178, %rs1177, 127;
	or.b16  	%rs1591, %rs1176, %rs1178;
	shl.b16 	%rs1179, %rs1589, 7;
	shr.u16 	%rs1180, %rs1590, 1;
	and.b16  	%rs1181, %rs1180, 127;
	or.b16  	%rs1590, %rs1179, %rs1181;
	shl.b16 	%rs1182, %rs1588, 7;
	shr.u16 	%rs1183, %rs1589, 1;
	and.b16  	%rs1184, %rs1183, 127;
	or.b16  	%rs1589, %rs1182, %rs1184;
	shl.b16 	%rs1185, %rs1587, 7;
	shr.u16 	%rs1186, %rs1588, 1;
	and.b16  	%rs1187, %rs1186, 127;
	or.b16  	%rs1588, %rs1185, %rs1187;
	shl.b16 	%rs1188, %rs1586, 7;
	shr.u16 	%rs1189, %rs1587, 1;
	and.b16  	%rs1190, %rs1189, 127;
	or.b16  	%rs1587, %rs1188, %rs1190;
	shl.b16 	%rs1191, %rs1585, 7;
	shr.u16 	%rs1192, %rs1586, 1;
	and.b16  	%rs1193, %rs1192, 127;
	or.b16  	%rs1586, %rs1191, %rs1193;
	shl.b16 	%rs1194, %rs1584, 7;
	shr.u16 	%rs1195, %rs1585, 1;
	and.b16  	%rs1196, %rs1195, 127;
	or.b16  	%rs1585, %rs1194, %rs1196;
	shl.b16 	%rs1197, %rs1583, 7;
	shr.u16 	%rs1198, %rs1584, 1;
	and.b16  	%rs1199, %rs1198, 127;
	or.b16  	%rs1584, %rs1197, %rs1199;
	shl.b16 	%rs1200, %rs1582, 7;
	shr.u16 	%rs1201, %rs1583, 1;
	and.b16  	%rs1202, %rs1201, 127;
	or.b16  	%rs1583, %rs1200, %rs1202;
	shl.b16 	%rs1203, %rs1581, 7;
	shr.u16 	%rs1204, %rs1582, 1;
	and.b16  	%rs1205, %rs1204, 127;
	or.b16  	%rs1582, %rs1203, %rs1205;
	shl.b16 	%rs1206, %rs1580, 7;
	shr.u16 	%rs1207, %rs1581, 1;
	and.b16  	%rs1208, %rs1207, 127;
	or.b16  	%rs1581, %rs1206, %rs1208;
	shl.b16 	%rs1209, %rs1579, 7;
	shr.u16 	%rs1210, %rs1580, 1;
	and.b16  	%rs1211, %rs1210, 127;
	or.b16  	%rs1580, %rs1209, %rs1211;
	and.b16  	%rs1212, %rs1579, 254;
	shr.u16 	%rs1213, %rs1212, 1;
	xor.b16  	%rs1579, %rs1213, -31;
	bra.uni 	$L__BB0_38;
$L__BB0_37:
	shl.b16 	%rs1214, %rs1593, 7;
	shr.u16 	%rs1215, %rs1594, 1;
	and.b16  	%rs1216, %rs1215, 127;
	or.b16  	%rs1594, %rs1214, %rs1216;
	shl.b16 	%rs1217, %rs1592, 7;
	shr.u16 	%rs1218, %rs1593, 1;
	and.b16  	%rs1219, %rs1218, 127;
	or.b16  	%rs1593, %rs1217, %rs1219;
	shl.b16 	%rs1220, %rs1591, 7;
	shr.u16 	%rs1221, %rs1592, 1;
	and.b16  	%rs1222, %rs1221, 127;
	or.b16  	%rs1592, %rs1220, %rs1222;
	shl.b16 	%rs1223, %rs1590, 7;
	shr.u16 	%rs1224, %rs1591, 1;
	and.b16  	%rs1225, %rs1224, 127;
	or.b16  	%rs1591, %rs1223, %rs1225;
	shl.b16 	%rs1226, %rs1589, 7;
	shr.u16 	%rs1227, %rs1590, 1;
	and.b16  	%rs1228, %rs1227, 127;
	or.b16  	%rs1590, %rs1226, %rs1228;
	shl.b16 	%rs1229, %rs1588, 7;
	shr.u16 	%rs1230, %rs1589, 1;
	and.b16  	%rs1231, %rs1230, 127;
	or.b16  	%rs1589, %rs1229, %rs1231;
	shl.b16 	%rs1232, %rs1587, 7;
	shr.u16 	%rs1233, %rs1588, 1;
	and.b16  	%rs1234, %rs1233, 127;
	or.b16  	%rs1588, %rs1232, %rs1234;
	shl.b16 	%rs1235, %rs1586, 7;
	shr.u16 	%rs1236, %rs1587, 1;
	and.b16  	%rs1237, %rs1236, 127;
	or.b16  	%rs1587, %rs1235, %rs1237;
	shl.b16 	%rs1238, %rs1585, 7;
	shr.u16 	%rs1239, %rs1586, 1;
	and.b16  	%rs1240, %rs1239, 127;
	or.b16  	%rs1586, %rs1238, %rs1240;
	shl.b16 	%rs1241, %rs1584, 7;
	shr.u16 	%rs1242, %rs1585, 1;
	and.b16  	%rs1243, %rs1242, 127;
	or.b16  	%rs1585, %rs1241, %rs1243;
	shl.b16 	%rs1244, %rs1583, 7;
	shr.u16 	%rs1245, %rs1584, 1;
	and.b16  	%rs1246, %rs1245, 127;
	or.b16  	%rs1584, %rs1244, %rs1246;
	shl.b16 	%rs1247, %rs1582, 7;
	shr.u16 	%rs1248, %rs1583, 1;
	and.b16  	%rs1249, %rs1248, 127;
	or.b16  	%rs1583, %rs1247, %rs1249;
	shl.b16 	%rs1250, %rs1581, 7;
	shr.u16 	%rs1251, %rs1582, 1;
	and.b16  	%rs1252, %rs1251, 127;
	or.b16  	%rs1582, %rs1250, %rs1252;
	shl.b16 	%rs1253, %rs1580, 7;
	shr.u16 	%rs1254, %rs1581, 1;
	and.b16  	%rs1255, %rs1254, 127;
	or.b16  	%rs1581, %rs1253, %rs1255;
	shl.b16 	%rs1256, %rs1579, 7;
	shr.u16 	%rs1257, %rs1580, 1;
	and.b16  	%rs1258, %rs1257, 127;
	or.b16  	%rs1580, %rs1256, %rs1258;
	and.b16  	%rs1259, %rs1579, 254;
	shr.u16 	%rs1579, %rs1259, 1;
$L__BB0_38:
	add.s32 	%r695, %r695, 1;
	setp.ne.s32 	%p27, %r695, 128;
	@%p27 bra 	$L__BB0_33;
	ld.param.u64 	%rd72, [_Z18parallel_enc_GHASHPhS_S_S_S_P10lea_key_stS__param_6];
	ld.param.u64 	%rd66, [_Z18parallel_enc_GHASHPhS_S_S_S_P10lea_key_stS__param_1];
	ld.param.u64 	%rd64, [_Z18parallel_enc_GHASHPhS_S_S_S_P10lea_key_stS__param_0];
	mov.u32 	%r678, %ctaid.x;
	mov.u32 	%r679, %ntid.x;
	mov.u32 	%r680, %tid.x;
	mad.lo.s32 	%r681, %r678, %r679, %r680;
	shl.b32 	%r682, %r681, 4;
	cvt.s64.s32 	%rd58, %r682;
	cvta.to.global.u64 	%rd59, %rd72;
	cvta.to.global.u64 	%rd60, %rd64;
	xor.b16  	%rs1260, %rs1626, %rs1562;
	cvta.to.global.u64 	%rd61, %rd66;
	add.s64 	%rd62, %rd61, %rd58;
	st.global.u8 	[%rd62], %rs1260;
	xor.b16  	%rs1261, %rs1625, %rs1561;
	st.global.u8 	[%rd62+1], %rs1261;
	xor.b16  	%rs1262, %rs1624, %rs1560;
	st.global.u8 	[%rd62+2], %rs1262;
	xor.b16  	%rs1263, %rs1623, %rs1559;
	st.global.u8 	[%rd62+3], %rs1263;
	xor.b16  	%rs1264, %rs1622, %rs1558;
	st.global.u8 	[%rd62+4], %rs1264;
	xor.b16  	%rs1265, %rs1621, %rs1557;
	st.global.u8 	[%rd62+5], %rs1265;
	xor.b16  	%rs1266, %rs1620, %rs1556;
	st.global.u8 	[%rd62+6], %rs1266;
	xor.b16  	%rs1267, %rs1619, %rs1555;
	st.global.u8 	[%rd62+7], %rs1267;
	xor.b16  	%rs1268, %rs1618, %rs1554;
	st.global.u8 	[%rd62+8], %rs1268;
	xor.b16  	%rs1269, %rs1617, %rs1553;
	st.global.u8 	[%rd62+9], %rs1269;
	xor.b16  	%rs1270, %rs1616, %rs1552;
	st.global.u8 	[%rd62+10], %rs1270;
	xor.b16  	%rs1271, %rs1615, %rs1551;
	st.global.u8 	[%rd62+11], %rs1271;
	xor.b16  	%rs1272, %rs1614, %rs1550;
	st.global.u8 	[%rd62+12], %rs1272;
	xor.b16  	%rs1273, %rs1613, %rs1549;
	st.global.u8 	[%rd62+13], %rs1273;
	xor.b16  	%rs1274, %rs1612, %rs1548;
	st.global.u8 	[%rd62+14], %rs1274;
	xor.b16  	%rs1275, %rs1611, %rs1547;
	st.global.u8 	[%rd62+15], %rs1275;
	ld.global.u8 	%rs1276, [%rd59];
	xor.b16  	%rs1277, %rs1260, %rs1276;
	add.s64 	%rd63, %rd60, %rd58;
	st.global.u8 	[%rd63], %rs1277;
	ld.global.u8 	%rs1278, [%rd59+1];
	ld.global.u8 	%rs1279, [%rd62+1];
	xor.b16  	%rs1280, %rs1279, %rs1278;
	st.global.u8 	[%rd63+1], %rs1280;
	ld.global.u8 	%rs1281, [%rd59+2];
	ld.global.u8 	%rs1282, [%rd62+2];
	xor.b16  	%rs1283, %rs1282, %rs1281;
	st.global.u8 	[%rd63+2], %rs1283;
	ld.global.u8 	%rs1284, [%rd59+3];
	ld.global.u8 	%rs1285, [%rd62+3];
	xor.b16  	%rs1286, %rs1285, %rs1284;
	st.global.u8 	[%rd63+3], %rs1286;
	ld.global.u8 	%rs1287, [%rd59+4];
	ld.global.u8 	%rs1288, [%rd62+4];
	xor.b16  	%rs1289, %rs1288, %rs1287;
	st.global.u8 	[%rd63+4], %rs1289;
	ld.global.u8 	%rs1290, [%rd59+5];
	ld.global.u8 	%rs1291, [%rd62+5];
	xor.b16  	%rs1292, %rs1291, %rs1290;
	st.global.u8 	[%rd63+5], %rs1292;
	ld.global.u8 	%rs1293, [%rd59+6];
	ld.global.u8 	%rs1294, [%rd62+6];
	xor.b16  	%rs1295, %rs1294, %rs1293;
	st.global.u8 	[%rd63+6], %rs1295;
	ld.global.u8 	%rs1296, [%rd59+7];
	ld.global.u8 	%rs1297, [%rd62+7];
	xor.b16  	%rs1298, %rs1297, %rs1296;
	st.global.u8 	[%rd63+7], %rs1298;
	ld.global.u8 	%rs1299, [%rd59+8];
	ld.global.u8 	%rs1300, [%rd62+8];
	xor.b16  	%rs1301, %rs1300, %rs1299;
	st.global.u8 	[%rd63+8], %rs1301;
	ld.global.u8 	%rs1302, [%rd59+9];
	ld.global.u8 	%rs1303, [%rd62+9];
	xor.b16  	%rs1304, %rs1303, %rs1302;
	st.global.u8 	[%rd63+9], %rs1304;
	ld.global.u8 	%rs1305, [%rd59+10];
	ld.global.u8 	%rs1306, [%rd62+10];
	xor.b16  	%rs1307, %rs1306, %rs1305;
	st.global.u8 	[%rd63+10], %rs1307;
	ld.global.u8 	%rs1308, [%rd59+11];
	ld.global.u8 	%rs1309, [%rd62+11];
	xor.b16  	%rs1310, %rs1309, %rs1308;
	st.global.u8 	[%rd63+11], %rs1310;
	ld.global.u8 	%rs1311, [%rd59+12];
	ld.global.u8 	%rs1312, [%rd62+12];
	xor.b16  	%rs1313, %rs1312, %rs1311;
	st.global.u8 	[%rd63+12], %rs1313;
	ld.global.u8 	%rs1314, [%rd59+13];
	ld.global.u8 	%rs1315, [%rd62+13];
	xor.b16  	%rs1316, %rs1315, %rs1314;
	st.global.u8 	[%rd63+13], %rs1316;
	ld.global.u8 	%rs1317, [%rd59+14];
	ld.global.u8 	%rs1318, [%rd62+14];
	xor.b16  	%rs1319, %rs1318, %rs1317;
	st.global.u8 	[%rd63+14], %rs1319;
	ld.global.u8 	%rs1320, [%rd59+15];
	ld.global.u8 	%rs1321, [%rd62+15];
	xor.b16  	%rs1322, %rs1321, %rs1320;
	st.global.u8 	[%rd63+15], %rs1322;
	ret;

}
	// .globl	_Z7GCM_REFPhiS_iS_iS_S_iS_i
.visible .entry _Z7GCM_REFPhiS_iS_iS_S_iS_i(
	.param .u64 .ptr .align 1 _Z7GCM_REFPhiS_iS_iS_S_iS_i_param_0,
	.param .u32 _Z7GCM_REFPhiS_iS_iS_S_iS_i_param_1,
	.param .u64 .ptr .align 1 _Z7GCM_REFPhiS_iS_iS_S_iS_i_param_2,
	.param .u32 _Z7GCM_REFPhiS_iS_iS_S_iS_i_param_3,
	.param .u64 .ptr .align 1 _Z7GCM_REFPhiS_iS_iS_S_iS_i_param_4,
	.param .u32 _Z7GCM_REFPhiS_iS_iS_S_iS_i_param_5,
	.param .u64 .ptr .align 1 _Z7GCM_REFPhiS_iS_iS_S_iS_i_param_6,
	.param .u64 .ptr .align 1 _Z7GCM_REFPhiS_iS_iS_S_iS_i_param_7,
	.param .u32 _Z7GCM_REFPhiS_iS_iS_S_iS_i_param_8,
	.param .u64 .ptr .align 1 _Z7GCM_REFPhiS_iS_iS_S_iS_i_param_9,
	.param .u32 _Z7GCM_REFPhiS_iS_iS_S_iS_i_param_10
)
{
	.local .align 16 .b8 	__local_depot1[4976];
	.reg .b64 	%SP;
	.reg .b64 	%SPL;
	.reg .pred 	%p<148>;
	.reg .b16 	%rs<3606>;
	.reg .b32 	%r<4991>;
	.reg .b64 	%rd<183>;

	mov.u64 	%SPL, __local_depot1;
	ld.param.u64 	%rd53, [_Z7GCM_REFPhiS_iS_iS_S_iS_i_param_0];
	ld.param.u32 	%r1141, [_Z7GCM_REFPhiS_iS_iS_S_iS_i_param_1];
	ld.param.u64 	%rd54, [_Z7GCM_REFPhiS_iS_iS_S_iS_i_param_2];
	ld.param.u32 	%r1142, [_Z7GCM_REFPhiS_iS_iS_S_iS_i_param_3];
	ld.param.u32 	%r4933, [_Z7GCM_REFPhiS_iS_iS_S_iS_i_param_8];
	add.u64 	%rd1, %SPL, 0;
	add.u64 	%rd2, %SPL, 16;
	mov.u32 	%r1146, %ctaid.x;
	mov.u32 	%r1147, %ntid.x;
	mov.u32 	%r1148, %tid.x;
	mad.lo.s32 	%r1, %r1146, %r1147, %r1148;
	shl.b32 	%r2, %r1, 4;
	mov.b64 	%rd164, 0;
$L__BB1_1:
	shl.b64 	%rd62, %rd164, 2;
	add.s64 	%rd63, %rd2, %rd62;
	mov.b32 	%r1149, 0;
	st.local.u32 	[%rd63], %r1149;
	add.s64 	%rd4, %rd164, 1;
	setp.lt.u64 	%p1, %rd164, 1237;
	mov.u64 	%rd164, %rd4;
	@%p1 bra 	$L__BB1_1;
	setp.eq.s64 	%p2, %rd53, 0;
	mov.b32 	%r4681, 0;
	mov.u32 	%r4682, %r4681;
	mov.u32 	%r4683, %r4681;
	mov.u32 	%r4684, %r4681;
	mov.u32 	%r4685, %r4681;
	mov.u32 	%r4686, %r4681;
	mov.u32 	%r4687, %r4681;
	mov.u32 	%r4688, %r4681;
	mov.u32 	%r4689, %r4681;
	mov.u32 	%r4690, %r4681;
	mov.u32 	%r4691, %r4681;
	mov.u32 	%r4692, %r4681;
	mov.u32 	%r4693, %r4681;
	mov.u32 	%r4694, %r4681;
	mov.u32 	%r4695, %r4681;
	mov.u32 	%r4696, %r4681;
	mov.u32 	%r4697, %r4681;
	mov.u32 	%r4698, %r4681;
	mov.u32 	%r4699, %r4681;
	mov.u32 	%r4700, %r4681;
	mov.u32 	%r4701, %r4681;
	mov.u32 	%r4702, %r4681;
	mov.u32 	%r4703, %r4681;
	mov.u32 	%r4704, %r4681;
	mov.u32 	%r4705, %r4681;
	mov.u32 	%r4706, %r4681;
	mov.u32 	%r4707, %r4681;
	mov.u32 	%r4708, %r4681;
	mov.u32 	%r4709, %r4681;
	mov.u32 	%r4710, %r4681;
	mov.u32 	%r4711, %r4681;
	mov.u32 	%r4712, %r4681;
	mov.u32 	%r4713, %r4681;
	mov.u32 	%r4714, %r4681;
	mov.u32 	%r4715, %r4681;
	mov.u32 	%r4716, %r4681;
	mov.u32 	%r4717, %r4681;
	mov.u32 	%r4718, %r4681;
	mov.u32 	%r4719, %r4681;
	mov.u32 	%r4720, %r4681;
	mov.u32 	%r4721, %r4681;
	mov.u32 	%r4722, %r4681;
	mov.u32 	%r4723, %r4681;
	mov.u32 	%r4724, %r4681;
	mov.u32 	%r4725, %r4681;
	mov.u32 	%r4726, %r4681;
	mov.u32 	%r4727, %r4681;
	mov.u32 	%r4728, %r4681;
	mov.u32 	%r4729, %r4681;
	mov.u32 	%r4730, %r4681;
	mov.u32 	%r4731, %r4681;
	mov.u32 	%r4732, %r4681;
	mov.u32 	%r4733, %r4681;
	mov.u32 	%r4734, %r4681;
	mov.u32 	%r4735, %r4681;
	mov.u32 	%r4736, %r4681;
	mov.u32 	%r4737, %r4681;
	mov.u32 	%r4738, %r4681;
	mov.u32 	%r4739, %r4681;
	mov.u32 	%r4740, %r4681;
	mov.u32 	%r4741, %r4681;
	mov.u32 	%r4742, %r4681;
	mov.u32 	%r4743, %r4681;
	mov.u32 	%r4744, %r4681;
	mov.u32 	%r4745, %r4681;
	mov.u32 	%r4746, %r4681;
	mov.u32 	%r4747, %r4681;
	mov.u32 	%r4748, %r4681;
	mov.u32 	%r4749, %r4681;
	mov.u32 	%r4750, %r4681;
	mov.u32 	%r4751, %r4681;
	mov.u32 	%r4752, %r4681;
	mov.u32 	%r4753, %r4681;
	mov.u32 	%r4754, %r4681;
	mov.u32 	%r4755, %r4681;
	mov.u32 	%r4756, %r4681;
	mov.u32 	%r4757, %r4681;
	mov.u32 	%r4758, %r4681;
	mov.u32 	%r4759, %r4681;
	mov.u32 	%r4760, %r4681;
	mov.u32 	%r4761, %r4681;
	mov.u32 	%r4762, %r4681;
	mov.u32 	%r4763, %r4681;
	mov.u32 	%r4764, %r4681;
	mov.u32 	%r4765, %r4681;
	mov.u32 	%r4766, %r4681;
	mov.u32 	%r4767, %r4681;
	mov.u32 	%r4768, %r4681;
	mov.u32 	%r4769, %r4681;
	mov.u32 	%r4770, %r4681;
	mov.u32 	%r4771, %r4681;
	mov.u32 	%r4772, %r4681;
	mov.u32 	%r4773, %r4681;
	mov.u32 	%r4774, %r4681;
	mov.u32 	%r4775, %r4681;
	mov.u32 	%r4776, %r4681;
	mov.u32 	%r4777, %r4681;
	mov.u32 	%r4778, %r4681;
	mov.u32 	%r4779, %r4681;
	mov.u32 	%r4780, %r4681;
	mov.u32 	%r4781, %r4681;
	mov.u32 	%r4782, %r4681;
	mov.u32 	%r4783, %r4681;
	mov.u32 	%r4784, %r4681;
	mov.u32 	%r4785, %r4681;
	mov.u32 	%r4786, %r4681;
	mov.u32 	%r4787, %r4681;
	mov.u32 	%r4788, %r4681;
	mov.u32 	%r4789, %r4681;
	mov.u32 	%r4790, %r4681;
	mov.u32 	%r4791, %r4681;
	mov.u32 	%r4792, %r4681;
	mov.u32 	%r4793, %r4681;
	mov.u32 	%r4794, %r4681;
	mov.u32 	%r4795, %r4681;
	mov.u32 	%r4796, %r4681;
	mov.u32 	%r4797, %r4681;
	mov.u32 	%r4798, %r4681;
	mov.u32 	%r4799, %r4681;
	mov.u32 	%r4800, %r4681;
	mov.u32 	%r4801, %r4681;
	mov.u32 	%r4802, %r4681;
	mov.u32 	%r4803, %r4681;
	mov.u32 	%r4804, %r4681;
	mov.u32 	%r4805, %r4681;
	mov.u32 	%r4806, %r4681;
	mov.u32 	%r4807, %r4681;
	mov.u32 	%r4808, %r4681;
	mov.u32 	%r4809, %r4681;
	mov.u32 	%r4810, %r4681;
	mov.u32 	%r4811, %r4681;
	mov.u32 	%r4812, %r4681;
	mov.u32 	%r4813, %r4681;
	mov.u32 	%r4814, %r4681;
	mov.u32 	%r4815, %r4681;
	mov.u32 	%r4816, %r4681;
	mov.u32 	%r4817, %r4681;
	mov.u32 	%r4818, %r4681;
	mov.u32 	%r4819, %r4681;
	mov.u32 	%r4820, %r4681;
	mov.u32 	%r4821, %r4681;
	mov.u32 	%r4822, %r4681;
	mov.u32 	%r4823, %r4681;
	mov.u32 	%r4824, %r4681;
	mov.u32 	%r4825, %r4681;
	mov.u32 	%r4826, %r4681;
	mov.u32 	%r4827, %r4681;
	mov.u32 	%r4828, %r4681;
	mov.u32 	%r4829, %r4681;
	mov.u32 	%r4830, %r4681;
	mov.u32 	%r4831, %r4681;
	mov.u32 	%r4832, %r4681;
	mov.u32 	%r4833, %r4681;
	mov.u32 	%r4834, %r4681;
	mov.u32 	%r4835, %r4681;
	mov.u32 	%r4836, %r4681;
	mov.u32 	%r4837, %r4681;
	mov.u32 	%r4838, %r4681;
	mov.u32 	%r4839, %r4681;
	mov.u32 	%r4840, %r4681;
	mov.u32 	%r4841, %r4681;
	mov.u32 	%r4842, %r4681;
	mov.u32 	%r4843, %r4681;
	mov.u32 	%r4844, %r4681;
	mov.u32 	%r4845, %r4681;
	mov.u32 	%r4846, %r4681;
	mov.u32 	%r4847, %r4681;
	mov.u32 	%r4848, %r4681;
	mov.u32 	%r4849, %r4681;
	mov.u32 	%r4850, %r4681;
	mov.u32 	%r4851, %r4681;
	mov.u32 	%r4852, %r4681;
	mov.u32 	%r4853, %r4681;
	mov.u32 	%r4854, %r4681;
	mov.u32 	%r4855, %r4681;
	mov.u32 	%r4856, %r4681;
	mov.u32 	%r4857, %r4681;
	mov.u32 	%r4858, %r4681;
	mov.u32 	%r4859, %r4681;
	mov.u32 	%r4860, %r4681;
	mov.u32 	%r4861, %r4681;
	mov.u32 	%r4862, %r4681;
	mov.u32 	%r4863, %r4681;
	mov.u32 	%r4864, %r4681;
	mov.u32 	%r4865, %r4681;
	mov.u32 	%r4866, %r4681;
	mov.u32 	%r4867, %r4681;
	mov.u32 	%r4868, %r4681;
	mov.u32 	%r4869, %r4681;
	mov.u32 	%r4870, %r4681;
	mov.u32 	%r4871, %r4681;
	mov.u32 	%r4872, %r4681;
	mov.u32 	%r4873, %r4681;
	@%p2 bra 	$L__BB1_10;
	cvt.s64.s32 	%rd64, %r2;
	cvta.to.global.u64 	%rd65, %rd53;
	add.s64 	%rd5, %rd65, %rd64;
	setp.eq.s32 	%p3, %r1141, 32;
	@%p3 bra 	$L__BB1_8;
	setp.eq.s32 	%p4, %r1141, 24;
	@%p4 bra 	$L__BB1_7;
	setp.ne.s32 	%p5, %r1141, 16;
	mov.u32 	%r4682, %r4681;
	mov.u32 	%r4683, %r4681;
	mov.u32 	%r4684, %r4681;
	mov.u32 	%r4685, %r4681;
	mov.u32 	%r4686, %r4681;
	mov.u32 	%r4687, %r4681;
	mov.u32 	%r4688, %r4681;
	mov.u32 	%r4689, %r4681;
	mov.u32 	%r4690, %r4681;
	mov.u32 	%r4691, %r4681;
	mov.u32 	%r4692, %r4681;
	mov.u32 	%r4693, %r4681;
	mov.u32 	%r4694, %r4681;
	mov.u32 	%r4695, %r4681;
	mov.u32 	%r4696, %r4681;
	mov.u32 	%r4697, %r4681;
	mov.u32 	%r4698, %r4681;
	mov.u32 	%r4699, %r4681;
	mov.u32 	%r4700, %r4681;
	mov.u32 	%r4701, %r4681;
	mov.u32 	%r4702, %r4681;
	mov.u32 	%r4703, %r4681;
	mov.u32 	%r4704, %r4681;
	mov.u32 	%r4705, %r4681;
	mov.u32 	%r4706, %r4681;
	mov.u32 	%r4707, %r4681;
	mov.u32 	%r4708, %r4681;
	mov.u32 	%r4709, %r4681;
	mov.u32 	%r4710, %r4681;
	mov.u32 	%r4711, %r4681;
	mov.u32 	%r4712, %r4681;
	mov.u32 	%r4713, %r4681;
	mov.u32 	%r4714, %r4681;
	mov.u32 	%r4715, %r4681;
	mov.u32 	%r4716, %r4681;
	mov.u32 	%r4717, %r4681;
	mov.u32 	%r4718, %r4681;
	mov.u32 	%r4719, %r4681;
	mov.u32 	%r4720, %r4681;
	mov.u32 	%r4721, %r4681;
	mov.u32 	%r4722, %r4681;
	mov.u32 	%r4723, %r4681;
	mov.u32 	%r4724, %r4681;
	mov.u32 	%r4725, %r4681;
	mov.u32 	%r4726, %r4681;
	mov.u32 	%r4727, %r4681;
	mov.u32 	%r4728, %r4681;
	mov.u32 	%r4729, %r4681;
	mov.u32 	%r4730, %r4681;
	mov.u32 	%r4731, %r4681;
	mov.u32 	%r4732, %r4681;
	mov.u32 	%r4733, %r4681;
	mov.u32 	%r4734, %r4681;
	mov.u32 	%r4735, %r4681;
	mov.u32 	%r4736, %r4681;
	mov.u32 	%r4737, %r4681;
	mov.u32 	%r4738, %r4681;
	mov.u32 	%r4739, %r4681;
	mov.u32 	%r4740, %r4681;
	mov.u32 	%r4741, %r4681;
	mov.u32 	%r4742, %r4681;
	mov.u32 	%r4743, %r4681;
	mov.u32 	%r4744, %r4681;
	mov.u32 	%r4745, %r4681;
	mov.u32 	%r4746, %r4681;
	mov.u32 	%r4747, %r4681;
	mov.u32 	%r4748, %r4681;
	mov.u32 	%r4749, %r4681;
	mov.u32 	%r4750, %r4681;
	mov.u32 	%r4751, %r4681;
	mov.u32 	%r4752, %r4681;
	mov.u32 	%r4753, %r4681;
	mov.u32 	%r4754, %r4681;
	mov.u32 	%r4755, %r4681;
	mov.u32 	%r4756, %r4681;
	mov.u32 	%r4757, %r4681;
	mov.u32 	%r4758, %r4681;
	mov.u32 	%r4759, %r4681;
	mov.u32 	%r4760, %r4681;
	mov.u32 	%r4761, %r4681;
	mov.u32 	%r4762, %r4681;
	mov.u32 	%r4763, %r4681;
	mov.u32 	%r4764, %r4681;
	mov.u32 	%r4765, %r4681;
	mov.u32 	%r4766, %r4681;
	mov.u32 	%r4767, %r4681;
	mov.u32 	%r4768, %r4681;
	mov.u32 	%r4769, %r4681;
	mov.u32 	%r4770, %r4681;
	mov.u32 	%r4771, %r4681;
	mov.u32 	%r4772, %r4681;
	mov.u32 	%r4773, %r4681;
	mov.u32 	%r4774, %r4681;
	mov.u32 	%r4775, %r4681;
	mov.u32 	%r4776, %r4681;
	mov.u32 	%r4777, %r4681;
	mov.u32 	%r4778, %r4681;
	mov.u32 	%r4779, %r4681;
	mov.u32 	%r4780, %r4681;
	mov.u32 	%r4781, %r4681;
	mov.u32 	%r4782, %r4681;
	mov.u32 	%r4783, %r4681;
	mov.u32 	%r4784, %r4681;
	mov.u32 	%r4785, %r4681;
	mov.u32 	%r4786, %r4681;
	mov.u32 	%r4787, %r4681;
	mov.u32 	%r4788, %r4681;
	mov.u32 	%r4789, %r4681;
	mov.u32 	%r4790, %r4681;
	mov.u32 	%r4791, %r4681;
	mov.u32 	%r4792, %r4681;
	mov.u32 	%r4793, %r4681;
	mov.u32 	%r4794, %r4681;
	mov.u32 	%r4795, %r4681;
	mov.u32 	%r4796, %r4681;
	mov.u32 	%r4797, %r4681;
	mov.u32 	%r4798, %r4681;
	mov.u32 	%r4799, %r4681;
	mov.u32 	%r4800, %r4681;
	mov.u32 	%r4801, %r4681;
	mov.u32 	%r4802, %r4681;
	mov.u32 	%r4803, %r4681;
	mov.u32 	%r4804, %r4681;
	mov.u32 	%r4805, %r4681;
	mov.u32 	%r4806, %r4681;
	mov.u32 	%r4807, %r4681;
	mov.u32 	%r4808, %r4681;
	mov.u32 	%r4809, %r4681;
	mov.u32 	%r4810, %r4681;
	mov.u32 	%r4811, %r4681;
	mov.u32 	%r4812, %r4681;
	mov.u32 	%r4813, %r4681;
	mov.u32 	%r4814, %r4681;
	mov.u32 	%r4815, %r4681;
	mov.u32 	%r4816, %r4681;
	mov.u32 	%r4817, %r4681;
	mov.u32 	%r4818, %r4681;
	mov.u32 	%r4819, %r4681;
	mov.u32 	%r4820, %r4681;
	mov.u32 	%r4821, %r4681;
	mov.u32 	%r4822, %r4681;
	mov.u32 	%r4823, %r4681;
	mov.u32 	%r4824, %r4681;
	mov.u32 	%r4825, %r4681;
	mov.u32 	%r4826, %r4681;
	mov.u32 	%r4827, %r4681;
	mov.u32 	%r4828, %r4681;
	mov.u32 	%r4829, %r4681;
	mov.u32 	%r4830, %r4681;
	mov.u32 	%r4831, %r4681;
	mov.u32 	%r4832, %r4681;
	mov.u32 	%r4833, %r4681;
	mov.u32 	%r4834, %r4681;
	mov.u32 	%r4835, %r4681;
	mov.u32 	%r4836, %r4681;
	mov.u32 	%r4837, %r4681;
	mov.u32 	%r4838, %r4681;
	mov.u32 	%r4839, %r4681;
	mov.u32 	%r4840, %r4681;
	mov.u32 	%r4841, %r4681;
	mov.u32 	%r4842, %r4681;
	mov.u32 	%r4843, %r4681;
	mov.u32 	%r4844, %r4681;
	mov.u32 	%r4845, %r4681;
	mov.u32 	%r4846, %r4681;
	mov.u32 	%r4847, %r4681;
	mov.u32 	%r4848, %r4681;
	mov.u32 	%r4849, %r4681;
	mov.u32 	%r4850, %r4681;
	mov.u32 	%r4851, %r4681;
	mov.u32 	%r4852, %r4681;
	mov.u32 	%r4853, %r4681;
	mov.u32 	%r4854, %r4681;
	mov.u32 	%r4855, %r4681;
	mov.u32 	%r4856, %r4681;
	mov.u32 	%r4857, %r4681;
	mov.u32 	%r4858, %r4681;
	mov.u32 	%r4859, %r4681;
	mov.u32 	%r4860, %r4681;
	mov.u32 	%r4861, %r4681;
	mov.u32 	%r4862, %r4681;
	mov.u32 	%r4863, %r4681;
	mov.u32 	%r4864, %r4681;
	mov.u32 	%r4865, %r4681;
	mov.u32 	%r4866, %r4681;
	mov.u32 	%r4867, %r4681;
	mov.u32 	%r4868, %r4681;
	mov.u32 	%r4869, %r4681;
	mov.u32 	%r4870, %r4681;
	mov.u32 	%r4871, %r4681;
	mov.u32 	%r4872, %r4681;
	mov.u32 	%r4873, %r4681;
	@%p5 bra 	$L__BB1_10;
	ld.global.u32 	%r1528, [%rd5];
	add.s32 	%r1529, %r1528, -1007687205;
	shf.l.wrap.b32 	%r4869, %r1529, %r1529, 1;
	st.local.u32 	[%rd2+4160], %r4869;
	add.s32 	%r1530, %r4869, -2000366076;
	shf.l.wrap.b32 	%r4863, %r1530, %r1530, 1;
	st.local.u32 	[%rd2+4184], %r4863;
	add.s32 	%r1531, %r4863, -410389975;
	shf.l.wrap.b32 	%r4857, %r1531, %r1531, 1;
	st.local.u32 	[%rd2+4208], %r4857;
	add.s32 	%r1532, %r4857, -956725405;
	shf.l.wrap.b32 	%r4851, %r1532, %r1532, 1;
	st.local.u32 	[%rd2+4232], %r4851;
	add.s32 	%r1533, %r4851, 1056873916;
	shf.l.wrap.b32 	%r4845, %r1533, %r1533, 1;
	st.local.u32 	[%rd2+4256], %r4845;
	add.s32 	%r1534, %r4845, -1941086136;
	shf.l.wrap.b32 	%r4839, %r1534, %r1534, 1;
	st.local.u32 	[%rd2+4280], %r4839;
	add.s32 	%r1535, %r4839, 2023695006;
	shf.l.wrap.b32 	%r4833, %r1535, %r1535, 1;
	st.local.u32 	[%rd2+4304], %r4833;
	add.s32 	%r1536, %r4833, 1872262716;
	shf.l.wrap.b32 	%r4827, %r1536, %r1536, 1;
	st.local.u32 	[%rd2+4328], %r4827;
	add.s32 	%r1537, %r4827, -269886525;
	shf.l.wrap.b32 	%r4821, %r1537, %r1537, 1;
	st.local.u32 	[%rd2+4352], %r4821;
	add.s32 	%r1538, %r4821, -992607096;
	shf.l.wrap.b32 	%r4815, %r1538, %r1538, 1;
	st.local.u32 	[%rd2+4376], %r4815;
	add.s32 	%r1539, %r4815, -1980618265;
	shf.l.wrap.b32 	%r4809, %r1539, %r1539, 1;
	st.local.u32 	[%rd2+4400], %r4809;
	add.s32 	%r1540, %r4809, -108567610;
	shf.l.wrap.b32 	%r4803, %r1540, %r1540, 1;
	st.local.u32 	[%rd2+4424], %r4803;
	add.s32 	%r1541, %r4803, -23217090;
	shf.l.wrap.b32 	%r4797, %r1541, %r1541, 1;
	st.local.u32 	[%rd2+4448], %r4797;
	add.s32 	%r1542, %r4797, 1298155660;
	shf.l.wrap.b32 	%r4791, %r1542, %r1542, 1;
	st.local.u32 	[%rd2+4472], %r4791;
	add.s32 	%r1543, %r4791, -1625121160;
	shf.l.wrap.b32 	%r4785, %r1543, %r1543, 1;
	st.local.u32 	[%rd2+4496], %r4785;
	add.s32 	%r1544, %r4785, -1737081745;
	shf.l.wrap.b32 	%r4779, %r1544, %r1544, 1;
	st.local.u32 	[%rd2+4520], %r4779;
	add.s32 	%r1545, %r4779, -371473425;
	shf.l.wrap.b32 	%r4773, %r1545, %r1545, 1;
	st.local.u32 	[%rd2+4544], %r4773;
	add.s32 	%r1546, %r4773, -704345916;
	shf.l.wrap.b32 	%r4767, %r1546, %r1546, 1;
	st.local.u32 	[%rd2+4568], %r4767;
	add.s32 	%r1547, %r4767, -232134775;
	shf.l.wrap.b32 	%r4761, %r1547, %r1547, 1;
	st.local.u32 	[%rd2+4592], %r4761;
	add.s32 	%r1548, %r4761, -2023504135;
	shf.l.wrap.b32 	%r4755, %r1548, %r1548, 1;
	st.local.u32 	[%rd2+4616], %r4755;
	add.s32 	%r1549, %r4755, -1648607490;
	shf.l.wrap.b32 	%r4749, %r1549, %r1549, 1;
	st.local.u32 	[%rd2+4640], %r4749;
	add.s32 	%r1550, %r4749, 1615367245;
	shf.l.wrap.b32 	%r4743, %r1550, %r1550, 1;
	st.local.u32 	[%rd2+4664], %r4743;
	add.s32 	%r1551, %r4743, 580810911;
	shf.l.wrap.b32 	%r4737, %r1551, %r1551, 1;
	st.local.u32 	[%rd2+4688], %r4737;
	add.s32 	%r1552, %r4737, 1983672216;
	shf.l.wrap.b32 	%r4731, %r1552, %r1552, 1;
	st.local.u32 	[%rd2+4712], %r4731;
	ld.global.u32 	%r1553, [%rd5+4];
	add.s32 	%r1554, %r1553, -2015374409;
	shf.l.wrap.b32 	%r4868, %r1554, %r1554, 3;
	st.local.u32 	[%rd2+4180], %r4868;
	st.local.u32 	[%rd2+4172], %r4868;
	st.local.u32 	[%rd2+4164], %r4868;
	add.s32 	%r1555, %r4868, 294235145;
	shf.l.wrap.b32 	%r4862, %r1555, %r1555, 3;
	st.local.u32 	[%rd2+4204], %r4862;
	st.local.u32 	[%rd2+4196], %r4862;
	st.local.u32 	[%rd2+4188], %r4862;
	add.s32 	%r1556, %r4862, -820779949;
	shf.l.wrap.b32 	%r4856, %r1556, %r1556, 3;
	st.local.u32 	[%rd2+4228], %r4856;
	st.local.u32 	[%rd2+4220], %r4856;
	st.local.u32 	[%rd2+4212], %r4856;
	add.s32 	%r1557, %r4856, -1913450809;
	shf.l.wrap.b32 	%r4850, %r1557, %r1557, 3;
	st.local.u32 	[%rd2+4252], %r4850;
	st.local.u32 	[%rd2+4244], %r4850;
	st.local.u32 	[%rd2+4236], %r4850;
	add.s32 	%r1558, %r4850, 2113747832;
	shf.l.wrap.b32 	%r4844, %r1558, %r1558, 3;
	st.local.u32 	[%rd2+4276], %r4844;
	st.local.u32 	[%rd2+4268], %r4844;
	st.local.u32 	[%rd2+4260], %r4844;
	add.s32 	%r1559, %r4844, 412795025;
	shf.l.wrap.b32 	%r4838, %r1559, %r1559, 3;
	st.local.u32 	[%rd2+4300], %r4838;
	st.local.u32 	[%rd2+4292], %r4838;
	st.local.u32 	[%rd2+4284], %r4838;
	add.s32 	%r1560, %r4838, -247577284;
	shf.l.wrap.b32 	%r4832, %r1560, %r1560, 3;
	st.local.u32 	[%rd2+4324], %r4832;
	st.local.u32 	[%rd2+4316], %r4832;
	st.local.u32 	[%rd2+4308], %r4832;
	add.s32 	%r1561, %r4832, -550441864;
	shf.l.wrap.b32 	%r4826, %r1561, %r1561, 3;
	st.local.u32 	[%rd2+4348], %r4826;
	st.local.u32 	[%rd2+4340], %r4826;
	st.local.u32 	[%rd2+4332], %r4826;
	add.s32 	%r1562, %r4826, -539773049;
	shf.l.wrap.b32 	%r4820, %r1562, %r1562, 3;
	st.local.u32 	[%rd2+4372], %r4820;
	st.local.u32 	[%rd2+4364], %r4820;
	st.local.u32 	[%rd2+4356], %r4820;
	add.s32 	%r1563, %r4820, -1985214191;
	shf.l.wrap.b32 	%r4814, %r1563, %r1563, 3;
	st.local.u32 	[%rd2+4396], %r4814;
	st.local.u32 	[%rd2+4388], %r4814;
	st.local.u32 	[%rd2+4380], %r4814;
	add.s32 	%r1564, %r4814, 333730767;
	shf.l.wrap.b32 	%r4808, %r1564, %r1564, 3;
	st.local.u32 	[%rd2+4420], %r4808;
	st.local.u32 	[%rd2+4412], %r4808;
	st.local.u32 	[%rd2+4404], %r4808;
	add.s32 	%r1565, %r4808, -217135219;
	shf.l.wrap.b32 	%r4802, %r1565, %r1565, 3;
	st.local.u32 	[%rd2+4444], %r4802;
	st.local.u32 	[%rd2+4436], %r4802;
	st.local.u32 	[%rd2+4428], %r4802;
	add.s32 	%r1566, %r4802, -46434179;
	shf.l.wrap.b32 	%r4796, %r1566, %r1566, 3;
	st.local.u32 	[%rd2+4468], %r4796;
	st.local.u32 	[%rd2+4460], %r4796;
	st.local.u32 	[%rd2+4452], %r4796;
	add.s32 	%r1567, %r4796, -1698655976;
	shf.l.wrap.b32 	%r4790, %r1567, %r1567, 3;
	st.local.u32 	[%rd2+4492], %r4790;
	st.local.u32 	[%rd2+4484], %r4790;
	st.local.u32 	[%rd2+4476], %r4790;
	add.s32 	%r1568, %r4790, 1044724977;
	shf.l.wrap.b32 	%r4784, %r1568, %r1568, 3;
	st.local.u32 	[%rd2+4516], %r4784;
	st.local.u32 	[%rd2+4508], %r4784;
	st.local.u32 	[%rd2+4500], %r4784;
	add.s32 	%r1569, %r4784, 820803807;
	shf.l.wrap.b32 	%r4778, %r1569, %r1569, 3;
	st.local.u32 	[%rd2+4540], %r4778;
	st.local.u32 	[%rd2+4532], %r4778;
	st.local.u32 	[%rd2+4524], %r4778;
	add.s32 	%r1570, %r4778, -742946849;
	shf.l.wrap.b32 	%r4772, %r1570, %r1570, 3;
	st.local.u32 	[%rd2+4564], %r4772;
	st.local.u32 	[%rd2+4556], %r4772;
	st.local.u32 	[%rd2+4548], %r4772;
	add.s32 	%r1571, %r4772, -1408691831;
	shf.l.wrap.b32 	%r4766, %r1571, %r1571, 3;
	st.local.u32 	[%rd2+4588], %r4766;
	st.local.u32 	[%rd2+4580], %r4766;
	st.local.u32 	[%rd2+4572], %r4766;
	add.s32 	%r1572, %r4766, -464269549;
	shf.l.wrap.b32 	%r4760, %r1572, %r1572, 3;
	st.local.u32 	[%rd2+4612], %r4760;
	st.local.u32 	[%rd2+4604], %r4760;
	st.local.u32 	[%rd2+4596], %r4760;
	add.s32 	%r1573, %r4760, 247959027;
	shf.l.wrap.b32 	%r4754, %r1573, %r1573, 3;
	st.local.u32 	[%rd2+4636], %r4754;
	st.local.u32 	[%rd2+4628], %r4754;
	st.local.u32 	[%rd2+4620], %r4754;
	add.s32 	%r1574, %r4754, 997752317;
	shf.l.wrap.b32 	%r4748, %r1574, %r1574, 3;
	st.local.u32 	[%rd2+4660], %r4748;
	st.local.u32 	[%rd2+4652], %r4748;
	st.local.u32 	[%rd2+4644], %r4748;
	add.s32 	%r1575, %r4748, -1064232806;
	shf.l.wrap.b32 	%r4742, %r1575, %r1575, 3;
	st.local.u32 	[%rd2+4684], %r4742;
	st.local.u32 	[%rd2+4676], %r4742;
	st.local.u32 	[%rd2+4668], %r4742;
	add.s32 	%r1576, %r4742, 1161621822;
	shf.l.wrap.b32 	%r4736, %r1576, %r1576, 3;
	st.local.u32 	[%rd2+4708], %r4736;
	st.local.u32 	[%rd2+4700], %r4736;
	st.local.u32 	[%rd2+4692], %r4736;
	add.s32 	%r1577, %r4736, -327622864;
	shf.l.wrap.b32 	%r4730, %r1577, %r1577, 3;
	st.local.u32 	[%rd2+4732], %r4730;
	st.local.u32 	[%rd2+4724], %r4730;
	st.local.u32 	[%rd2+4716], %r4730;
	ld.global.u32 	%r1578, [%rd5+8];
	add.s32 	%r1579, %r1578, 264218479;
	shf.l.wrap.b32 	%r4871, %r1579, %r1579, 6;
	st.local.u32 	[%rd2+4168], %r4871;
	add.s32 	%r1580, %r4871, 588470290;
	shf.l.wrap.b32 	%r4865, %r1580, %r1580, 6;
	st.local.u32 	[%rd2+4192], %r4865;
	add.s32 	%r1581, %r4865, -1641559897;
	shf.l.wrap.b32 	%r4859, %r1581, %r1581, 6;
	st.local.u32 	[%rd2+4216], %r4859;
	add.s32 	%r1582, %r4859, 468065679;
	shf.l.wrap.b32 	%r4853, %r1582, %r1582, 6;
	st.local.u32 	[%rd2+4240], %r4853;
	add.s32 	%r1583, %r4853, -67471632;
	shf.l.wrap.b32 	%r4847, %r1583, %r1583, 6;
	st.local.u32 	[%rd2+4264], %r4847;
	add.s32 	%r1584, %r4847, 825590050;
	shf.l.wrap.b32 	%r4841, %r1584, %r1584, 6;
	st.local.u32 	[%rd2+4288], %r4841;
	add.s32 	%r1585, %r4841, -495154567;
	shf.l.wrap.b32 	%r4835, %r1585, %r1585, 6;
	st.local.u32 	[%rd2+4312], %r4835;
	add.s32 	%r1586, %r4835, -1100883727;
	shf.l.wrap.b32 	%r4829, %r1586, %r1586, 6;
	st.local.u32 	[%rd2+4336], %r4829;
	add.s32 	%r1587, %r4829, -1079546097;
	shf.l.wrap.b32 	%r4823, %r1587, %r1587, 6;
	st.local.u32 	[%rd2+4360], %r4823;
	add.s32 	%r1588, %r4823, 324538915;
	shf.l.wrap.b32 	%r4817, %r1588, %r1588, 6;
	st.local.u32 	[%rd2+4384], %r4817;
	add.s32 	%r1589, %r4817, 667461534;
	shf.l.wrap.b32 	%r4811, %r1589, %r1589, 6;
	st.local.u32 	[%rd2+4408], %r4811;
	add.s32 	%r1590, %r4811, -434270437;
	shf.l.wrap.b32 	%r4805, %r1590, %r1590, 6;
	st.local.u32 	[%rd2+4432], %r4805;
	add.s32 	%r1591, %r4805, -92868357;
	shf.l.wrap.b32 	%r4799, %r1591, %r1591, 6;
	st.local.u32 	[%rd2+4456], %r4799;
	add.s32 	%r1592, %r4799, 897655345;
	shf.l.wrap.b32 	%r4793, %r1592, %r1592, 6;
	st.local.u32 	[%rd2+4480], %r4793;
	add.s32 	%r1593, %r4793, 2089449954;
	shf.l.wrap.b32 	%r4787, %r1593, %r1593, 6;
	st.local.u32 	[%rd2+4504], %r4787;
	add.s32 	%r1594, %r4787, 1641607614;
	shf.l.wrap.b32 	%r4781, %r1594, %r1594, 6;
	st.local.u32 	[%rd2+4528], %r4781;
	add.s32 	%r1595, %r4781, -1485893697;
	shf.l.wrap.b32 	%r4775, %r1595, %r1595, 6;
	st.local.u32 	[%rd2+4552], %r4775;
	add.s32 	%r1596, %r4775, 1477583635;
	shf.l.wrap.b32 	%r4769, %r1596, %r1596, 6;
	st.local.u32 	[%rd2+4576], %r4769;
	add.s32 	%r1597, %r4769, -928539097;
	shf.l.wrap.b32 	%r4763, %r1597, %r1597, 6;
	st.local.u32 	[%rd2+4600], %r4763;
	add.s32 	%r1598, %r4763, 495918054;
	shf.l.wrap.b32 	%r4757, %r1598, %r1598, 6;
	st.local.u32 	[%rd2+4624], %r4757;
	add.s32 	%r1599, %r4757, 1995504634;
	shf.l.wrap.b32 	%r4751, %r1599, %r1599, 6;
	st.local.u32 	[%rd2+4648], %r4751;
	add.s32 	%r1600, %r4751, -2128465611;
	shf.l.wrap.b32 	%r4745, %r1600, %r1600, 6;
	st.local.u32 	[%rd2+4672], %r4745;
	add.s32 	%r1601, %r4745, -1971723652;
	shf.l.wrap.b32 	%r4739, %r1601, %r1601, 6;
	st.local.u32 	[%rd2+4696], %r4739;
	add.s32 	%r1602, %r4739, -655245727;
	shf.l.wrap.b32 	%r4733, %r1602, %r1602, 6;
	st.local.u32 	[%rd2+4720], %r4733;
	ld.global.u32 	%r1603, [%rd5+12];
	add.s32 	%r1604, %r1603, 528436958;
	shf.l.wrap.b32 	%r4873, %r1604, %r1604, 11;
	st.local.u32 	[%rd2+4176], %r4873;
	add.s32 	%r1605, %r4873, 1176940580;
	shf.l.wrap.b32 	%r4867, %r1605, %r1605, 11;
	st.local.u32 	[%rd2+4200], %r4867;
	add.s32 	%r1606, %r4867, 1011847503;
	shf.l.wrap.b32 	%r4861, %r1606, %r1606, 11;
	st.local.u32 	[%rd2+4224], %r4861;
	add.s32 	%r1607, %r4861, 936131358;
	shf.l.wrap.b32 	%r4855, %r1607, %r1607, 11;
	st.local.u32 	[%rd2+4248], %r4855;
	add.s32 	%r1608, %r4855, -134943263;
	shf.l.wrap.b32 	%r4849, %r1608, %r1608, 11;
	st.local.u32 	[%rd2+4272], %r4849;
	add.s32 	%r1609, %r4849, 1651180100;
	shf.l.wrap.b32 	%r4843, %r1609, %r1609, 11;
	st.local.u32 	[%rd2+4296], %r4843;
	add.s32 	%r1610, %r4843, -990309133;
	shf.l.wrap.b32 	%r4837, %r1610, %r1610, 11;
	st.local.u32 	[%rd2+4320], %r4837;
	add.s32 	%r1611, %r4837, 2093199843;
	shf.l.wrap.b32 	%r4831, %r1611, %r1611, 11;
	st.local.u32 	[%rd2+4344], %r4831;
	add.s32 	%r1612, %r4831, 2135875103;
	shf.l.wrap.b32 	%r4825, %r1612, %r1612, 11;
	st.local.u32 	[%rd2+4368], %r4825;
	add.s32 	%r1613, %r4825, 649077830;
	shf.l.wrap.b32 	%r4819, %r1613, %r1613, 11;
	st.local.u32 	[%rd2+4392], %r4819;
	add.s32 	%r1614, %r4819, 1334923068;
	shf.l.wrap.b32 	%r4813, %r1614, %r1614, 11;
	st.local.u32 	[%rd2+4416], %r4813;
	add.s32 	%r1615, %r4813, -868540873;
	shf.l.wrap.b32 	%r4807, %r1615, %r1615, 11;
	st.local.u32 	[%rd2+4440], %r4807;
	add.s32 	%r1616, %r4807, -185736713;
	shf.l.wrap.b32 	%r4801, %r1616, %r1616, 11;
	st.local.u32 	[%rd2+4464], %r4801;
	add.s32 	%r1617, %r4801, 1795310690;
	shf.l.wrap.b32 	%r4795, %r1617, %r1617, 11;
	st.local.u32 	[%rd2+4488], %r4795;
	add.s32 	%r1618, %r4795, -116067388;
	shf.l.wrap.b32 	%r4789, %r1618, %r1618, 11;
	st.local.u32 	[%rd2+4512], %r4789;
	add.s32 	%r1619, %r4789, -1011752068;
	shf.l.wrap.b32 	%r4783, %r1619, %r1619, 11;
	st.local.u32 	[%rd2+4536], %r4783;
	add.s32 	%r1620, %r4783, 1323179903;
	shf.l.wrap.b32 	%r4777, %r1620, %r1620, 11;
	st.local.u32 	[%rd2+4560], %r4777;
	add.s32 	%r1621, %r4777, -1339800026;
	shf.l.wrap.b32 	%r4771, %r1621, %r1621, 11;
	st.local.u32 	[%rd2+4584], %r4771;
	add.s32 	%r1622, %r4771, -1857078193;
	shf.l.wrap.b32 	%r4765, %r1622, %r1622, 11;
	st.local.u32 	[%rd2+4608], %r4765;
	add.s32 	%r1623, %r4765, 991836108;
	shf.l.wrap.b32 	%r4759, %r1623, %r1623, 11;
	st.local.u32 	[%rd2+4632], %r4759;
	add.s32 	%r1624, %r4759, -303958028;
	shf.l.wrap.b32 	%r4753, %r1624, %r1624, 11;
	st.local.u32 	[%rd2+4656], %r4753;
	add.s32 	%r1625, %r4753, 38036075;
	shf.l.wrap.b32 	%r4747, %r1625, %r1625, 11;
	st.local.u32 	[%rd2+4680], %r4747;
	add.s32 	%r1626, %r4747, 351519993;
	shf.l.wrap.b32 	%r4741, %r1626, %r1626, 11;
	st.local.u32 	[%rd2+4704], %r4741;
	add.s32 	%r1627, %r4741, -1310491453;
	shf.l.wrap.b32 	%r4735, %r1627, %r1627, 11;
	st.local.u32 	[%rd2+4728], %r4735;
	mov.b32 	%r4681, 0;
	mov.u32 	%r4682, %r4681;
	mov.u32 	%r4683, %r4681;
	mov.u32 	%r4684, %r4681;
	mov.u32 	%r4685, %r4681;
	mov.u32 	%r4686, %r4681;
	mov.u32 	%r4687, %r4681;
	mov.u32 	%r4688, %r4681;
	mov.u32 	%r4689, %r4681;
	mov.u32 	%r4690, %r4681;
	mov.u32 	%r4691, %r4681;
	mov.u32 	%r4692, %r4681;
	mov.u32 	%r4693, %r4681;
	mov.u32 	%r4694, %r4681;
	mov.u32 	%r4695, %r4681;
	mov.u32 	%r4696, %r4681;
	mov.u32 	%r4697, %r4681;
	mov.u32 	%r4698, %r4681;
	mov.u32 	%r4699, %r4681;
	mov.u32 	%r4700, %r4681;
	mov.u32 	%r4701, %r4681;
	mov.u32 	%r4702, %r4681;
	mov.u32 	%r4703, %r4681;
	mov.u32 	%r4704, %r4681;
	mov.u32 	%r4705, %r4681;
	mov.u32 	%r4706, %r4681;
	mov.u32 	%r4707, %r4681;
	mov.u32 	%r4708, %r4681;
	mov.u32 	%r4709, %r4681;
	mov.u32 	%r4710, %r4681;
	mov.u32 	%r4711, %r4681;
	mov.u32 	%r4712, %r4681;
	mov.u32 	%r4713, %r4681;
	mov.u32 	%r4714, %r4681;
	mov.u32 	%r4715, %r4681;
	mov.u32 	%r4716, %r4681;
	mov.u32 	%r4717, %r4681;
	mov.u32 	%r4718, %r4681;
	mov.u32 	%r4719, %r4681;
	mov.u32 	%r4720, %r4681;
	mov.u32 	%r4721, %r4681;
	mov.u32 	%r4722, %r4681;
	mov.u32 	%r4723, %r4681;
	mov.u32 	%r4724, %r4681;
	mov.u32 	%r4725, %r4681;
	mov.u32 	%r4726, %r4681;
	mov.u32 	%r4727, %r4681;
	mov.u32 	%r4728, %r4681;
	mov.u32 	%r4732, %r4730;
	mov.u32 	%r4734, %r4730;
	mov.u32 	%r4738, %r4736;
	mov.u32 	%r4740, %r4736;
	mov.u32 	%r4744, %r4742;
	mov.u32 	%r4746, %r4742;
	mov.u32 	%r4750, %r4748;
	mov.u32 	%r4752, %r4748;
	mov.u32 	%r4756, %r4754;
	mov.u32 	%r4758, %r4754;
	mov.u32 	%r4762, %r4760;
	mov.u32 	%r4764, %r4760;
	mov.u32 	%r4768, %r4766;
	mov.u32 	%r4770, %r4766;
	mov.u32 	%r4774, %r4772;
	mov.u32 	%r4776, %r4772;
	mov.u32 	%r4780, %r4778;
	mov.u32 	%r4782, %r4778;
	mov.u32 	%r4786, %r4784;
	mov.u32 	%r4788, %r4784;
	mov.u32 	%r4792, %r4790;
	mov.u32 	%r4794, %r4790;
	mov.u32 	%r4798, %r4796;
	mov.u32 	%r4800, %r4796;
	mov.u32 	%r4804, %r4802;
	mov.u32 	%r4806, %r4802;
	mov.u32 	%r4810, %r4808;
	mov.u32 	%r4812, %r4808;
	mov.u32 	%r4816, %r4814;
	mov.u32 	%r4818, %r4814;
	mov.u32 	%r4822, %r4820;
	mov.u32 	%r4824, %r4820;
	mov.u32 	%r4828, %r4826;
	mov.u32 	%r4830, %r4826;
	mov.u32 	%r4834, %r4832;
	mov.u32 	%r4836, %r4832;
	mov.u32 	%r4840, %r4838;
	mov.u32 	%r4842, %r4838;
	mov.u32 	%r4846, %r4844;
	mov.u32 	%r4848, %r4844;
	mov.u32 	%r4852, %r4850;
	mov.u32 	%r4854, %r4850;
	mov.u32 	%r4858, %r4856;
	mov.u32 	%r4860, %r4856;
	mov.u32 	%r4864, %r4862;
	mov.u32 	%r4866, %r4862;
	mov.u32 	%r4870, %r4868;
	mov.u32 	%r4872, %r4868;
	bra.uni 	$L__BB1_9;
$L__BB1_7:
	ld.global.u32 	%r1353, [%rd5];
	add.s32 	%r1354, %r1353, -1007687205;
	shf.l.wrap.b32 	%r4869, %r1354, %r1354, 1;
	st.local.u32 	[%rd2+4160], %r4869;
	add.s32 	%r1355, %r4869, -2000366076;
	shf.l.wrap.b32 	%r4863, %r1355, %r1355, 1;
	st.local.u32 	[%rd2+4184], %r4863;
	add.s32 	%r1356, %r4863, -410389975;
	shf.l.wrap.b32 	%r4857, %r1356, %r1356, 1;
	st.local.u32 	[%rd2+4208], %r4857;
	add.s32 	%r1357, %r4857, -956725405;
	shf.l.wrap.b32 	%r4851, %r1357, %r1357, 1;
	st.local.u32 	[%rd2+4232], %r4851;
	add.s32 	%r1358, %r4851, 367675879;
	shf.l.wrap.b32 	%r4845, %r1358, %r1358, 1;
	st.local.u32 	[%rd2+4256], %r4845;
	add.s32 	%r1359, %r4845, -256163496;
	shf.l.wrap.b32 	%r4839, %r1359, %r1359, 1;
	st.local.u32 	[%rd2+4280], %r4839;
	add.s32 	%r1360, %r4839, -67471632;
	shf.l.wrap.b32 	%r4833, %r1360, %r1360, 1;
	st.local.u32 	[%rd2+4304], %r4833;
	add.s32 	%r1361, %r4833, 825590050;
	shf.l.wrap.b32 	%r4827, %r1361, %r1361, 1;
	st.local.u32 	[%rd2+4328], %r4827;
	add.s32 	%r1362, %r4827, -495154567;
	shf.l.wrap.b32 	%r4821, %r1362, %r1362, 1;
	st.local.u32 	[%rd2+4352], %r4821;
	add.s32 	%r1363, %r4821, -1100883727;
	shf.l.wrap.b32 	%r4815, %r1363, %r1363, 1;
	st.local.u32 	[%rd2+4376], %r4815;
	add.s32 	%r1364, %r4815, 2056419781;
	shf.l.wrap.b32 	%r4809, %r1364, %r1364, 1;
	st.local.u32 	[%rd2+4400], %r4809;
	add.s32 	%r1365, %r4809, 785405500;
	shf.l.wrap.b32 	%r4803, %r1365, %r1365, 1;
	st.local.u32 	[%rd2+4424], %r4803;
	add.s32 	%r1366, %r4803, -23217090;
	shf.l.wrap.b32 	%r4797, %r1366, %r1366, 1;
	st.local.u32 	[%rd2+4448], %r4797;
	add.s32 	%r1367, %r4797, 1298155660;
	shf.l.wrap.b32 	%r4791, %r1367, %r1367, 1;
	st.local.u32 	[%rd2+4472], %r4791;
	add.s32 	%r1368, %r4791, -1625121160;
	shf.l.wrap.b32 	%r4785, %r1368, %r1368, 1;
	st.local.u32 	[%rd2+4496], %r4785;
	add.s32 	%r1369, %r4785, -1737081745;
	shf.l.wrap.b32 	%r4779, %r1369, %r1369, 1;
	st.local.u32 	[%rd2+4520], %r4779;
	add.s32 	%r1370, %r4779, -1533120162;
	shf.l.wrap.b32 	%r4773, %r1370, %r1370, 1;
	st.local.u32 	[%rd2+4544], %r4773;
	add.s32 	%r1371, %r4773, -1273655541;
	shf.l.wrap.b32 	%r4767, %r1371, %r1371, 1;
	st.local.u32 	[%rd2+4568], %r4767;
	add.s32 	%r1372, %r4767, -1485893697;
	shf.l.wrap.b32 	%r4761, %r1372, %r1372, 1;
	st.local.u32 	[%rd2+4592], %r4761;
	add.s32 	%r1373, %r4761, 1477583635;
	shf.l.wrap.b32 	%r4755, %r1373, %r1373, 1;
	st.local.u32 	[%rd2+4616], %r4755;
	add.s32 	%r1374, %r4755, -928539097;
	shf.l.wrap.b32 	%r4749, %r1374, %r1374, 1;
	st.local.u32 	[%rd2+4640], %r4749;
	add.s32 	%r1375, %r4749, 495918054;
	shf.l.wrap.b32 	%r4743, %r1375, %r1375, 1;
	st.local.u32 	[%rd2+4664], %r4743;
	add.s32 	%r1376, %r4743, 664557481;
	shf.l.wrap.b32 	%r4737, %r1376, %r1376, 1;
	st.local.u32 	[%rd2+4688], %r4737;
	add.s32 	%r1377, %r4737, 90424045;
	shf.l.wrap.b32 	%r4731, %r1377, %r1377, 1;
	st.local.u32 	[%rd2+4712], %r4731;
	add.s32 	%r1378, %r4731, -607916055;
	shf.l.wrap.b32 	%r4724, %r1378, %r1378, 1;
	st.local.u32 	[%rd2+4736], %r4724;
	add.s32 	%r1379, %r4724, 76072150;
	shf.l.wrap.b32 	%r4718, %r1379, %r1379, 1;
	st.local.u32 	[%rd2+4760], %r4718;
	add.s32 	%r1380, %r4718, 703039986;
	shf.l.wrap.b32 	%r4712, %r1380, %r1380, 1;
	st.local.u32 	[%rd2+4784], %r4712;
	add.s32 	%r1381, %r4712, 1673984391;
	shf.l.wrap.b32 	%r4706, %r1381, %r1381, 1;
	st.local.u32 	[%rd2+4808], %r4706;
	ld.global.u32 	%r1382, [%rd5+4];
	add.s32 	%r1383, %r1382, -2015374409;
	shf.l.wrap.b32 	%r4868, %r1383, %r1383, 3;
	st.local.u32 	[%rd2+4164], %r4868;
	add.s32 	%r1384, %r4868, 294235145;
	shf.l.wrap.b32 	%r4862, %r1384, %r1384, 3;
	st.local.u32 	[%rd2+4188], %r4862;
	add.s32 	%r1385, %r4862, -820779949;
	shf.l.wrap.b32 	%r4856, %r1385, %r1385, 3;
	st.local.u32 	[%rd2+4212], %r4856;
	add.s32 	%r1386, %r4856, -1913450809;
	shf.l.wrap.b32 	%r4850, %r1386, %r1386, 3;
	st.local.u32 	[%rd2+4236], %r4850;
	add.s32 	%r1387, %r4850, 735351758;
	shf.l.wrap.b32 	%r4844, %r1387, %r1387, 3;
	st.local.u32 	[%rd2+4260], %r4844;
	add.s32 	%r1388, %r4844, -512326991;
	shf.l.wrap.b32 	%r4838, %r1388, %r1388, 3;
	st.local.u32 	[%rd2+4284], %r4838;
	add.s32 	%r1389, %r4838, -134943263;
	shf.l.wrap.b32 	%r4832, %r1389, %r1389, 3;
	st.local.u32 	[%rd2+4308], %r4832;
	add.s32 	%r1390, %r4832, 1651180100;
	shf.l.wrap.b32 	%r4826, %r1390, %r1390, 3;
	st.local.u32 	[%rd2+4332], %r4826;
	add.s32 	%r1391, %r4826, -990309133;
	shf.l.wrap.b32 	%r4820, %r1391, %r1391, 3;
	st.local.u32 	[%rd2+4356], %r4820;
	add.s32 	%r1392, %r4820, 2093199843;
	shf.l.wrap.b32 	%r4814, %r1392, %r1392, 3;
	st.local.u32 	[%rd2+4380], %r4814;
	add.s32 	%r1393, %r4814, -182127734;
	shf.l.wrap.b32 	%r4808, %r1393, %r1393, 3;
	st.local.u32 	[%rd2+4404], %r4808;
	add.s32 	%r1394, %r4808, 1570811000;
	shf.l.wrap.b32 	%r4802, %r1394, %r1394, 3;
	st.local.u32 	[%rd2+4428], %r4802;
	add.s32 	%r1395, %r4802, -46434179;
	shf.l.wrap.b32 	%r4796, %r1395, %r1395, 3;
	st.local.u32 	[%rd2+4452], %r4796;
	add.s32 	%r1396, %r4796, -1698655976;
	shf.l.wrap.b32 	%r4790, %r1396, %r1396, 3;
	st.local.u32 	[%rd2+4476], %r4790;
	add.s32 	%r1397, %r4790, 1044724977;
	shf.l.wrap.b32 	%r4784, %r1397, %r1397, 3;
	st.local.u32 	[%rd2+4500], %r4784;
	add.s32 	%r1398, %r4784, 820803807;
	shf.l.wrap.b32 	%r4778, %r1398, %r1398, 3;
	st.local.u32 	[%rd2+4524], %r4778;
	add.s32 	%r1399, %r4778, 1228726973;
	shf.l.wrap.b32 	%r4772, %r1399, %r1399, 3;
	st.local.u32 	[%rd2+4548], %r4772;
	add.s32 	%r1400, %r4772, 1747656215;
	shf.l.wrap.b32 	%r4766, %r1400, %r1400, 3;
	st.local.u32 	[%rd2+4572], %r4766;
	add.s32 	%r1401, %r4766, 1323179903;
	shf.l.wrap.b32 	%r4760, %r1401, %r1401, 3;
	st.local.u32 	[%rd2+4596], %r4760;
	add.s32 	%r1402, %r4760, -1339800026;
	shf.l.wrap.b32 	%r4754, %r1402, %r1402, 3;
	st.local.u32 	[%rd2+4620], %r4754;
	add.s32 	%r1403, %r4754, -1857078193;
	shf.l.wrap.b32 	%r4748, %r1403, %r1403, 3;
	st.local.u32 	[%rd2+4644], %r4748;
	add.s32 	%r1404, %r4748, 991836108;
	shf.l.wrap.b32 	%r4742, %r1404, %r1404, 3;
	st.local.u32 	[%rd2+4668], %r4742;
	add.s32 	%r1405, %r4742, 1329114962;
	shf.l.wrap.b32 	%r4736, %r1405, %r1405, 3;
	st.local.u32 	[%rd2+4692], %r4736;
	add.s32 	%r1406, %r4736, 180848090;
	shf.l.wrap.b32 	%r4730, %r1406, %r1406, 3;
	st.local.u32 	[%rd2+4716], %r4730;
	add.s32 	%r1407, %r4730, -1215832109;
	shf.l.wrap.b32 	%r4723, %r1407, %r1407, 3;
	st.local.u32 	[%rd2+4740], %r4723;
	add.s32 	%r1408, %r4723, 152144300;
	shf.l.wrap.b32 	%r4717, %r1408, %r1408, 3;
	st.local.u32 	[%rd2+4764], %r4717;
	add.s32 	%r1409, %r4717, 1406079972;
	shf.l.wrap.b32 	%r4711, %r1409, %r1409, 3;
	st.local.u32 	[%rd2+4788], %r4711;
	add.s32 	%r1410, %r4711, -946998514;
	shf.l.wrap.b32 	%r4705, %r1410, %r1410, 3;
	st.local.u32 	[%rd2+4812], %r4705;
	ld.global.u32 	%r1411, [%rd5+8];
	add.s32 	%r1412, %r1411, 264218479;
	shf.l.wrap.b32 	%r4871, %r1412, %r1412, 6;
	st.local.u32 	[%rd2+4168], %r4871;
	add.s32 	%r1413, %r4871, 588470290;
	shf.l.wrap.b32 	%r4865, %r1413, %r1413, 6;
	st.local.u32 	[%rd2+4192], %r4865;
	add.s32 	%r1414, %r4865, -1641559897;
	shf.l.wrap.b32 	%r4859, %r1414, %r1414, 6;
	st.local.u32 	[%rd2+4216], %r4859;
	add.s32 	%r1415, %r4859, 468065679;
	shf.l.wrap.b32 	%r4853, %r1415, %r1415, 6;
	st.local.u32 	[%rd2+4240], %r4853;
	add.s32 	%r1416, %r4853, 1470703516;
	shf.l.wrap.b32 	%r4847, %r1416, %r1416, 6;
	st.local.u32 	[%rd2+4264], %r4847;
	add.s32 	%r1417, %r4847, -1024653981;
	shf.l.wrap.b32 	%r4841, %r1417, %r1417, 6;
	st.local.u32 	[%rd2+4288], %r4841;
	add.s32 	%r1418, %r4841, -269886525;
	shf.l.wrap.b32 	%r4835, %r1418, %r1418, 6;
	st.local.u32 	[%rd2+4312], %r4835;
	add.s32 	%r1419, %r4835, -992607096;
	shf.l.wrap.b32 	%r4829, %r1419, %r1419, 6;
	st.local.u32 	[%rd2+4336], %r4829;
	add.s32 	%r1420, %r4829, -1980618265;
	shf.l.wrap.b32 	%r4823, %r1420, %r1420, 6;
	st.local.u32 	[%rd2+4360], %r4823;
	add.s32 	%r1421, %r4823, -108567610;
	shf.l.wrap.b32 	%r4817, %r1421, %r1421, 6;
	st.local.u32 	[%rd2+4384], %r4817;
	add.s32 	%r1422, %r4817, -364255467;
	shf.l.wrap.b32 	%r4811, %r1422, %r1422, 6;
	st.local.u32 	[%rd2+4408], %r4811;
	add.s32 	%r1423, %r4811, -1153345296;
	shf.l.wrap.b32 	%r4805, %r1423, %r1423, 6;
	st.local.u32 	[%rd2+4432], %r4805;
	add.s32 	%r1424, %r4805, -92868357;
	shf.l.wrap.b32 	%r4799, %r1424, %r1424, 6;
	st.local.u32 	[%rd2+4456], %r4799;
	add.s32 	%r1425, %r4799, 897655345;
	shf.l.wrap.b32 	%r4793, %r1425, %r1425, 6;
	st.local.u32 	[%rd2+4480], %r4793;
	add.s32 	%r1426, %r4793, 2089449954;
	shf.l.wrap.b32 	%r4787, %r1426, %r1426, 6;
	st.local.u32 	[%rd2+4504], %r4787;
	add.s32 	%r1427, %r4787, 1641607614;
	shf.l.wrap.b32 	%r4781, %r1427, %r1427, 6;
	st.local.u32 	[%rd2+4528], %r4781;
	add.s32 	%r1428, %r4781, -1837513350;
	shf.l.wrap.b32 	%r4775, %r1428, %r1428, 6;
	st.local.u32 	[%rd2+4552], %r4775;
	add.s32 	%r1429, %r4775, -799654866;
	shf.l.wrap.b32 	%r4769, %r1429, %r1429, 6;
	st.local.u32 	[%rd2+4576], %r4769;
	add.s32 	%r1430, %r4769, -1648607490;
	shf.l.wrap.b32 	%r4763, %r1430, %r1430, 6;
	st.local.u32 	[%rd2+4600], %r4763;
	add.s32 	%r1431, %r4763, 1615367245;
	shf.l.wrap.b32 	%r4757, %r1431, %r1431, 6;
	st.local.u32 	[%rd2+4624], %r4757;
	add.s32 	%r1432, %r4757, 580810911;
	shf.l.wrap.b32 	%r4751, %r1432, %r1432, 6;
	st.local.u32 	[%rd2+4648], %r4751;
	add.s32 	%r1433, %r4751, 1983672216;
	shf.l.wrap.b32 	%r4745, %r1433, %r1433, 6;
	st.local.u32 	[%rd2+4672], %r4745;
	add.s32 	%r1434, %r4745, -1636737372;
	shf.l.wrap.b32 	%r4739, %r1434, %r1434, 6;
	st.local.u32 	[%rd2+4696], %r4739;
	add.s32 	%r1435, %r4739, 361696180;
	shf.l.wrap.b32 	%r4733, %r1435, %r1435, 6;
	st.local.u32 	[%rd2+4720], %r4733;
	add.s32 	%r1436, %r4733, 1863303079;
	shf.l.wrap.b32 	%r4726, %r1436, %r1436, 6;
	st.local.u32 	[%rd2+4744], %r4726;
	add.s32 	%r1437, %r4726, 304288600;
	shf.l.wrap.b32 	%r4720, %r1437, %r1437, 6;
	st.local.u32 	[%rd2+4768], %r4720;
	add.s32 	%r1438, %r4720, -1482807352;
	shf.l.wrap.b32 	%r4714, %r1438, %r1438, 6;
	st.local.u32 	[%rd2+4792], %r4714;
	add.s32 	%r1439, %r4714, -1893997027;
	shf.l.wrap.b32 	%r4708, %r1439, %r1439, 6;
	st.local.u32 	[%rd2+4816], %r4708;
	ld.global.u32 	%r1440, [%rd5+12];
	add.s32 	%r1441, %r1440, 528436958;
	shf.l.wrap.b32 	%r4870, %r1441, %r1441, 11;
	st.local.u32 	[%rd2+4172], %r4870;
	add.s32 	%r1442, %r4870, 1176940580;
	shf.l.wrap.b32 	%r4864, %r1442, %r1442, 11;
	st.local.u32 	[%rd2+4196], %r4864;
	add.s32 	%r1443, %r4864, 1011847503;
	shf.l.wrap.b32 	%r4858, %r1443, %r1443, 11;
	st.local.u32 	[%rd2+4220], %r4858;
	add.s32 	%r1444, %r4858, 936131358;
	shf.l.wrap.b32 	%r4852, %r1444, %r1444, 11;
	st.local.u32 	[%rd2+4244], %r4852;
	add.s32 	%r1445, %r4852, -1353560264;
	shf.l.wrap.b32 	%r4846, %r1445, %r1445, 11;
	st.local.u32 	[%rd2+4268], %r4846;
	add.s32 	%r1446, %r4846, -2049307961;
	shf.l.wrap.b32 	%r4840, %r1446, %r1446, 11;
	st.local.u32 	[%rd2+4292], %r4840;
	add.s32 	%r1447, %r4840, -539773049;
	shf.l.wrap.b32 	%r4834, %r1447, %r1447, 11;
	st.local.u32 	[%rd2+4316], %r4834;
	add.s32 	%r1448, %r4834, -1985214191;
	shf.l.wrap.b32 	%r4828, %r1448, %r1448, 11;
	st.local.u32 	[%rd2+4340], %r4828;
	add.s32 	%r1449, %r4828, 333730767;
	shf.l.wrap.b32 	%r4822, %r1449, %r1449, 11;
	st.local.u32 	[%rd2+4364], %r4822;
	add.s32 	%r1450, %r4822, -217135219;
	shf.l.wrap.b32 	%r4816, %r1450, %r1450, 11;
	st.local.u32 	[%rd2+4388], %r4816;
	add.s32 	%r1451, %r4816, -728510933;
	shf.l.wrap.b32 	%r4810, %r1451, %r1451, 11;
	st.local.u32 	[%rd2+4412], %r4810;
	add.s32 	%r1452, %r4810, 1988276705;
	shf.l.wrap.b32 	%r4804, %r1452, %r1452, 11;
	st.local.u32 	[%rd2+4436], %r4804;
	add.s32 	%r1453, %r4804, -185736713;
	shf.l.wrap.b32 	%r4798, %r1453, %r1453, 11;
	st.local.u32 	[%rd2+4460], %r4798;
	add.s32 	%r1454, %r4798, 1795310690;
	shf.l.wrap.b32 	%r4792, %r1454, %r1454, 11;
	st.local.u32 	[%rd2+4484], %r4792;
	add.s32 	%r1455, %r4792, -116067388;
	shf.l.wrap.b32 	%r4786, %r1455, %r1455, 11;
	st.local.u32 	[%rd2+4508], %r4786;
	add.s32 	%r1456, %r4786, -1011752068;
	shf.l.wrap.b32 	%r4780, %r1456, %r1456, 11;
	st.local.u32 	[%rd2+4532], %r4780;
	add.s32 	%r1457, %r4780, 619940597;
	shf.l.wrap.b32 	%r4774, %r1457, %r1457, 11;
	st.local.u32 	[%rd2+4556], %r4774;
	add.s32 	%r1458, %r4774, -1599309731;
	shf.l.wrap.b32 	%r4768, %r1458, %r1458, 11;
	st.local.u32 	[%rd2+4580], %r4768;
	add.s32 	%r1459, %r4768, 997752317;
	shf.l.wrap.b32 	%r4762, %r1459, %r1459, 11;
	st.local.u32 	[%rd2+4604], %r4762;
	add.s32 	%r1460, %r4762, -1064232806;
	shf.l.wrap.b32 	%r4756, %r1460, %r1460, 11;
	st.local.u32 	[%rd2+4628], %r4756;
	add.s32 	%r1461, %r4756, 1161621822;
	shf.l.wrap.b32 	%r4750, %r1461, %r1461, 11;
	st.local.u32 	[%rd2+4652], %r4750;
	add.s32 	%r1462, %r4750, -327622864;
	shf.l.wrap.b32 	%r4744, %r1462, %r1462, 11;
	st.local.u32 	[%rd2+4676], %r4744;
	add.s32 	%r1463, %r4744, 1021492553;
	shf.l.wrap.b32 	%r4738, %r1463, %r1463, 11;
	st.local.u32 	[%rd2+4700], %r4738;
	add.s32 	%r1464, %r4738, 723392360;
	shf.l.wrap.b32 	%r4732, %r1464, %r1464, 11;
	st.local.u32 	[%rd2+4724], %r4732;
	add.s32 	%r1465, %r4732, -568361138;
	shf.l.wrap.b32 	%r4725, %r1465, %r1465, 11;
	st.local.u32 	[%rd2+4748], %r4725;
	add.s32 	%r1466, %r4725, 608577200;
	shf.l.wrap.b32 	%r4719, %r1466, %r1466, 11;
	st.local.u32 	[%rd2+4772], %r4719;
	add.s32 	%r1467, %r4719, 1329352593;
	shf.l.wrap.b32 	%r4713, %r1467, %r1467, 11;
	st.local.u32 	[%rd2+4796], %r4713;
	add.s32 	%r1468, %r4713, 506973243;
	shf.l.wrap.b32 	%r4707, %r1468, %r1468, 11;
	st.local.u32 	[%rd2+4820], %r4707;
	ld.global.u32 	%r1469, [%rd5+16];
	add.s32 	%r1470, %r1469, 1056873916;
	shf.l.wrap.b32 	%r4873, %r1470, %r1470, 13;
	st.local.u32 	[%rd2+4176], %r4873;
	add.s32 	%r1471, %r4873, -1941086136;
	shf.l.wrap.b32 	%r4867, %r1471, %r1471, 13;
	st.local.u32 	[%rd2+4200], %r4867;
	add.s32 	%r1472, %r4867, 2023695006;
	shf.l.wrap.b32 	%r4861, %r1472, %r1472, 13;
	st.local.u32 	[%rd2+4224], %r4861;
	add.s32 	%r1473, %r4861, 1872262716;
	shf.l.wrap.b32 	%r4855, %r1473, %r1473, 13;
	st.local.u32 	[%rd2+4248], %r4855;
	add.s32 	%r1474, %r4855, 1587846769;
	shf.l.wrap.b32 	%r4849, %r1474, %r1474, 13;
	st.local.u32 	[%rd2+4272], %r4849;
	add.s32 	%r1475, %r4849, 196351375;
	shf.l.wrap.b32 	%r4843, %r1475, %r1475, 13;
	st.local.u32 	[%rd2+4296], %r4843;
	add.s32 	%r1476, %r4843, -1079546097;
	shf.l.wrap.b32 	%r4837, %r1476, %r1476, 13;
	st.local.u32 	[%rd2+4320], %r4837;
	add.s32 	%r1477, %r4837, 324538915;
	shf.l.wrap.b32 	%r4831, %r1477, %r1477, 13;
	st.local.u32 	[%rd2+4344], %r4831;
	add.s32 	%r1478, %r4831, 667461534;
	shf.l.wrap.b32 	%r4825, %r1478, %r1478, 13;
	st.local.u32 	[%rd2+4368], %r4825;
	add.s32 	%r1479, %r4825, -434270437;
	shf.l.wrap.b32 	%r4819, %r1479, %r1479, 13;
	st.local.u32 	[%rd2+4392], %r4819;
	add.s32 	%r1480, %r4819, -1457021865;
	shf.l.wrap.b32 	%r4813, %r1480, %r1480, 13;
	st.local.u32 	[%rd2+4416], %r4813;
	add.s32 	%r1481, %r4813, -318413886;
	shf.l.wrap.b32 	%r4807, %r1481, %r1481, 13;
	st.local.u32 	[%rd2+4440], %r4807;
	add.s32 	%r1482, %r4807, -371473425;
	shf.l.wrap.b32 	%r4801, %r1482, %r1482, 13;
	st.local.u32 	[%rd2+4464], %r4801;
	add.s32 	%r1483, %r4801, -704345916;
	shf.l.wrap.b32 	%r4795, %r1483, %r1483, 13;
	st.local.u32 	[%rd2+4488], %r4795;
	add.s32 	%r1484, %r4795, -232134775;
	shf.l.wrap.b32 	%r4789, %r1484, %r1484, 13;
	st.local.u32 	[%rd2+4512], %r4789;
	add.s32 	%r1485, %r4789, -2023504135;
	shf.l.wrap.b32 	%r4783, %r1485, %r1485, 13;
	st.local.u32 	[%rd2+4536], %r4783;
	add.s32 	%r1486, %r4783, 1239881194;
	shf.l.wrap.b32 	%r4777, %r1486, %r1486, 13;
	st.local.u32 	[%rd2+4560], %r4777;
	add.s32 	%r1487, %r4777, 1096347835;
	shf.l.wrap.b32 	%r4771, %r1487, %r1487, 13;
	st.local.u32 	[%rd2+4584], %r4771;
	add.s32 	%r1488, %r4771, 1995504634;
	shf.l.wrap.b32 	%r4765, %r1488, %r1488, 13;
	st.local.u32 	[%rd2+4608], %r4765;
	add.s32 	%r1489, %r4765, -2128465611;
	shf.l.wrap.b32 	%r4759, %r1489, %r1489, 13;
	st.local.u32 	[%rd2+4632], %r4759;
	add.s32 	%r1490, %r4759, -1971723652;
	shf.l.wrap.b32 	%r4753, %r1490, %r1490, 13;
	st.local.u32 	[%rd2+4656], %r4753;
	add.s32 	%r1491, %r4753, -655245727;
	shf.l.wrap.b32 	%r4747, %r1491, %r1491, 13;
	st.local.u32 	[%rd2+4680], %r4747;
	add.s32 	%r1492, %r4747, 2042985106;
	shf.l.wrap.b32 	%r4741, %r1492, %r1492, 13;
	st.local.u32 	[%rd2+4704], %r4741;
	add.s32 	%r1493, %r4741, 1446784720;
	shf.l.wrap.b32 	%r4735, %r1493, %r1493, 13;
	st.local.u32 	[%rd2+4728], %r4735;
	add.s32 	%r1494, %r4735, -1136722275;
	shf.l.wrap.b32 	%r4728, %r1494, %r1494, 13;
	st.local.u32 	[%rd2+4752], %r4728;
	add.s32 	%r1495, %r4728, 1217154400;
	shf.l.wrap.b32 	%r4722, %r1495, %r1495, 13;
	st.local.u32 	[%rd2+4776], %r4722;
	add.s32 	%r1496, %r4722, -1636262110;
	shf.l.wrap.b32 	%r4716, %r1496, %r1496, 13;
	st.local.u32 	[%rd2+4800], %r4716;
	add.s32 	%r1497, %r4716, 1013946486;
	shf.l.wrap.b32 	%r4710, %r1497, %r1497, 13;
	st.local.u32 	[%rd2+4824], %r4710;
	ld.global.u32 	%r1498, [%rd5+20];
	add.s32 	%r1499, %r1498, 2113747832;
	shf.l.wrap.b32 	%r4872, %r1499, %r1499, 17;
	st.local.u32 	[%rd2+4180], %r4872;
	add.s32 	%r1500, %r4872, 412795025;
	shf.l.wrap.b32 	%r4866, %r1500, %r1500, 17;
	st.local.u32 	[%rd2+4204], %r4866;
	add.s32 	%r1501, %r4866, -247577284;
	shf.l.wrap.b32 	%r4860, %r1501, %r1501, 17;
	st.local.u32 	[%rd2+4228], %r4860;
	add.s32 	%r1502, %r4860, -550441864;
	shf.l.wrap.b32 	%r4854, %r1502, %r1502, 17;
	st.local.u32 	[%rd2+4252], %r4854;
	add.s32 	%r1503, %r4854, -1119273758;
	shf.l.wrap.b32 	%r4848, %r1503, %r1503, 17;
	st.local.u32 	[%rd2+4276], %r4848;
	add.s32 	%r1504, %r4848, 392702750;
	shf.l.wrap.b32 	%r4842, %r1504, %r1504, 17;
	st.local.u32 	[%rd2+4300], %r4842;
	add.s32 	%r1505, %r4842, 2135875103;
	shf.l.wrap.b32 	%r4836, %r1505, %r1505, 17;
	st.local.u32 	[%rd2+4324], %r4836;
	add.s32 	%r1506, %r4836, 649077830;
	shf.l.wrap.b32 	%r4830, %r1506, %r1506, 17;
	st.local.u32 	[%rd2+4348], %r4830;
	add.s32 	%r1507, %r4830, 1334923068;
	shf.l.wrap.b32 	%r4824, %r1507, %r1507, 17;
	st.local.u32 	[%rd2+4372], %r4824;
	add.s32 	%r1508, %r4824, -868540873;
	shf.l.wrap.b32 	%r4818, %r1508, %r1508, 17;
	st.local.u32 	[%rd2+4396], %r4818;
	add.s32 	%r1509, %r4818, 1380923567;
	shf.l.wrap.b32 	%r4812, %r1509, %r1509, 17;
	st.local.u32 	[%rd2+4420], %r4812;
	add.s32 	%r1510, %r4812, -636827771;
	shf.l.wrap.b32 	%r4806, %r1510, %r1510, 17;
	st.local.u32 	[%rd2+4444], %r4806;
	add.s32 	%r1511, %r4806, -742946849;
	shf.l.wrap.b32 	%r4800, %r1511, %r1511, 17;
	st.local.u32 	[%rd2+4468], %r4800;
	add.s32 	%r1512, %r4800, -1408691831;
	shf.l.wrap.b32 	%r4794, %r1512, %r1512, 17;
	st.local.u32 	[%rd2+4492], %r4794;
	add.s32 	%r1513, %r4794, -464269549;
	shf.l.wrap.b32 	%r4788, %r1513, %r1513, 17;
	st.local.u32 	[%rd2+4516], %r4788;
	add.s32 	%r1514, %r4788, 247959027;
	shf.l.wrap.b32 	%r4782, %r1514, %r1514, 17;
	st.local.u32 	[%rd2+4540], %r4782;
	add.s32 	%r1515, %r4782, -1815204908;
	shf.l.wrap.b32 	%r4776, %r1515, %r1515, 17;
	st.local.u32 	[%rd2+4564], %r4776;
	add.s32 	%r1516, %r4776, -2102271626;
	shf.l.wrap.b32 	%r4770, %r1516, %r1516, 17;
	st.local.u32 	[%rd2+4588], %r4770;
	add.s32 	%r1517, %r4770, -303958028;
	shf.l.wrap.b32 	%r4764, %r1517, %r1517, 17;
	st.local.u32 	[%rd2+4612], %r4764;
	add.s32 	%r1518, %r4764, 38036075;
	shf.l.wrap.b32 	%r4758, %r1518, %r1518, 17;
	st.local.u32 	[%rd2+4636], %r4758;
	add.s32 	%r1519, %r4758, 351519993;
	shf.l.wrap.b32 	%r4752, %r1519, %r1519, 17;
	st.local.u32 	[%rd2+4660], %r4752;
	add.s32 	%r1520, %r4752, -1310491453;
	shf.l.wrap.b32 	%r4746, %r1520, %r1520, 17;
	st.local.u32 	[%rd2+4684], %r4746;
	add.s32 	%r1521, %r4746, -208997084;
	shf.l.wrap.b32 	%r4740, %r1521, %r1521, 17;
	st.local.u32 	[%rd2+4708], %r4740;
	add.s32 	%r1522, %r4740, -1401397856;
	shf.l.wrap.b32 	%r4734, %r1522, %r1522, 17;
	st.local.u32 	[%rd2+4732], %r4734;
	add.s32 	%r1523, %r4734, 2021522747;
	shf.l.wrap.b32 	%r4727, %r1523, %r1523, 17;
	st.local.u32 	[%rd2+4756], %r4727;
	add.s32 	%r1524, %r4727, -1860658496;
	shf.l.wrap.b32 	%r4721, %r1524, %r1524, 17;
	st.local.u32 	[%rd2+4780], %r4721;
	add.s32 	%r1525, %r4721, 1022443077;
	shf.l.wrap.b32 	%r4715, %r1525, %r1525, 17;
	st.local.u32 	[%rd2+4804], %r4715;
	add.s32 	%r1526, %r4715, 2027892972;
	shf.l.wrap.b32 	%r4709, %r1526, %r1526, 17;
	st.local.u32 	[%rd2+4828], %r4709;
	mov.b32 	%r4681, 0;
	mov.u32 	%r4682, %r4681;
	mov.u32 	%r4683, %r4681;
	mov.u32 	%r4684, %r4681;
	mov.u32 	%r4685, %r4681;
	mov.u32 	%r4686, %r4681;
	mov.u32 	%r4687, %r4681;
	mov.u32 	%r4688, %r4681;
	mov.u32 	%r4689, %r4681;
	mov.u32 	%r4690, %r4681;
	mov.u32 	%r4691, %r4681;
	mov.u32 	%r4692, %r4681;
	mov.u32 	%r4693, %r4681;
	mov.u32 	%r4694, %r4681;
	mov.u32 	%r4695, %r4681;
	mov.u32 	%r4696, %r4681;
	mov.u32 	%r4697, %r4681;
	mov.u32 	%r4698, %r4681;
	mov.u32 	%r4699, %r4681;
	mov.u32 	%r4700, %r4681;
	mov.u32 	%r4701, %r4681;
	mov.u32 	%r4702, %r4681;
	mov.u32 	%r4703, %r4681;
	mov.u32 	%r4704, %r4681;
	bra.uni 	$L__BB1_9;
$L__BB1_8:
	ld.global.u32 	%r1152, [%rd5];
	add.s32 	%r1153, %r1152, -1007687205;
	shf.l.wrap.b32 	%r4869, %r1153, %r1153, 1;
	st.local.u32 	[%rd2+4160], %r4869;
	add.s32 	%r1154, %r4869, 588470290;
	shf.l.wrap.b32 	%r4865, %r1154, %r1154, 6;
	st.local.u32 	[%rd2+4192], %r4865;
	add.s32 	%r1155, %r4865, 2023695006;
	shf.l.wrap.b32 	%r4861, %r1155, %r1155, 13;
	st.local.u32 	[%rd2+4224], %r4861;
	add.s32 	%r1156, %r4861, 367675879;
	shf.l.wrap.b32 	%r4845, %r1156, %r1156, 1;
	st.local.u32 	[%rd2+4256], %r4845;
	add.s32 	%r1157, %r4845, -1024653981;
	shf.l.wrap.b32 	%r4841, %r1157, %r1157, 6;
	st.local.u32 	[%rd2+4288], %r4841;
	add.s32 	%r1158, %r4841, 1003006849;
	shf.l.wrap.b32 	%r4837, %r1158, %r1158, 13;
	st.local.u32 	[%rd2+4320], %r4837;
	add.s32 	%r1159, %r4837, -269886525;
	shf.l.wrap.b32 	%r4821, %r1159, %r1159, 1;
	st.local.u32 	[%rd2+4352], %r4821;
	add.s32 	%r1160, %r4821, 324538915;
	shf.l.wrap.b32 	%r4817, %r1160, %r1160, 6;
	st.local.u32 	[%rd2+4384], %r4817;
	add.s32 	%r1161, %r4817, -1625121160;
	shf.l.wrap.b32 	%r4813, %r1161, %r1161, 13;
	st.local.u32 	[%rd2+4416], %r4813;
	add.s32 	%r1162, %r4813, -364255467;
	shf.l.wrap.b32 	%r4797, %r1162, %r1162, 1;
	st.local.u32 	[%rd2+4448], %r4797;
	add.s32 	%r1163, %r4797, -318413886;
	shf.l.wrap.b32 	%r4793, %r1163, %r1163, 6;
	st.local.u32 	[%rd2+4480], %r4793;
	add.s32 	%r1164, %r4793, -928284357;
	shf.l.wrap.b32 	%r4789, %r1164, %r1164, 13;
	st.local.u32 	[%rd2+4512], %r4789;
	add.s32 	%r1165, %r4789, -371473425;
	shf.l.wrap.b32 	%r4773, %r1165, %r1165, 1;
	st.local.u32 	[%rd2+4544], %r4773;
	add.s32 	%r1166, %r4773, 1477583635;
	shf.l.wrap.b32 	%r4769, %r1166, %r1166, 6;
	st.local.u32 	[%rd2+4576], %r4769;
	add.s32 	%r1167, %r4769, 580810911;
	shf.l.wrap.b32 	%r4765, %r1167, %r1167, 13;
	st.local.u32 	[%rd2+4608], %r4765;
	add.s32 	%r1168, %r4765, 1239881194;
	shf.l.wrap.b32 	%r4749, %r1168, %r1168, 1;
	st.local.u32 	[%rd2+4640], %r4749;
	add.s32 	%r1169, %r4749, 90424045;
	shf.l.wrap.b32 	%r4745, %r1169, %r1169, 6;
	st.local.u32 	[%rd2+4672], %r4745;
	add.s32 	%r1170, %r4745, -1417593912;
	shf.l.wrap.b32 	%r4741, %r1170, %r1170, 13;
	st.local.u32 	[%rd2+4704], %r4741;
	add.s32 	%r1171, %r4741, -607916055;
	shf.l.wrap.b32 	%r4724, %r1171, %r1171, 1;
	st.local.u32 	[%rd2+4736], %r4724;
	add.s32 	%r1172, %r4724, 304288600;
	shf.l.wrap.b32 	%r4720, %r1172, %r1172, 6;
	st.local.u32 	[%rd2+4768], %r4720;
	add.s32 	%r1173, %r4720, -1636262110;
	shf.l.wrap.b32 	%r4716, %r1173, %r1173, 13;
	st.local.u32 	[%rd2+4800], %r4716;
	add.s32 	%r1174, %r4716, -417994167;
	shf.l.wrap.b32 	%r4700, %r1174, %r1174, 1;
	st.local.u32 	[%rd2+4832], %r4700;
	add.s32 	%r1175, %r4700, 1673719045;
	shf.l.wrap.b32 	%r4696, %r1175, %r1175, 6;
	st.local.u32 	[%rd2+4864], %r4696;
	add.s32 	%r1176, %r4696, -2126788437;
	shf.l.wrap.b32 	%r4692, %r1176, %r1176, 13;
	st.local.u32 	[%rd2+4896], %r4692;
	ld.global.u32 	%r1177, [%rd5+4];
	add.s32 	%r1178, %r1177, -2015374409;
	shf.l.wrap.b32 	%r4868, %r1178, %r1178, 3;
	st.local.u32 	[%rd2+4164], %r4868;
	add.s32 	%r1179, %r4868, 1176940580;
	shf.l.wrap.b32 	%r4864, %r1179, %r1179, 11;
	st.local.u32 	[%rd2+4196], %r4864;
	add.s32 	%r1180, %r4864, -247577284;
	shf.l.wrap.b32 	%r4860, %r1180, %r1180, 17;
	st.local.u32 	[%rd2+4228], %r4860;
	add.s32 	%r1181, %r4860, 735351758;
	shf.l.wrap.b32 	%r4844, %r1181, %r1181, 3;
	st.local.u32 	[%rd2+4260], %r4844;
	add.s32 	%r1182, %r4844, -2049307961;
	shf.l.wrap.b32 	%r4840, %r1182, %r1182, 11;
	st.local.u32 	[%rd2+4292], %r4840;
	add.s32 	%r1183, %r4840, 2006013698;
	shf.l.wrap.b32 	%r4836, %r1183, %r1183, 17;
	st.local.u32 	[%rd2+4324], %r4836;
	add.s32 	%r1184, %r4836, -539773049;
	shf.l.wrap.b32 	%r4820, %r1184, %r1184, 3;
	st.local.u32 	[%rd2+4356], %r4820;
	add.s32 	%r1185, %r4820, 649077830;
	shf.l.wrap.b32 	%r4816, %r1185, %r1185, 11;
	st.local.u32 	[%rd2+4388], %r4816;
	add.s32 	%r1186, %r4816, 1044724977;
	shf.l.wrap.b32 	%r4812, %r1186, %r1186, 17;
	st.local.u32 	[%rd2+4420], %r4812;
	add.s32 	%r1187, %r4812, -728510933;
	shf.l.wrap.b32 	%r4796, %r1187, %r1187, 3;
	st.local.u32 	[%rd2+4452], %r4796;
	add.s32 	%r1188, %r4796, -636827771;
	shf.l.wrap.b32 	%r4792, %r1188, %r1188, 11;
	st.local.u32 	[%rd2+4484], %r4792;
	add.s32 	%r1189, %r4792, -1856568713;
	shf.l.wrap.b32 	%r4788, %r1189, %r1189, 17;
	st.local.u32 	[%rd2+4516], %r4788;
	add.s32 	%r1190, %r4788, -742946849;
	shf.l.wrap.b32 	%r4772, %r1190, %r1190, 3;
	st.local.u32 	[%rd2+4548], %r4772;
	add.s32 	%r1191, %r4772, -1339800026;
	shf.l.wrap.b32 	%r4768, %r1191, %r1191, 11;
	st.local.u32 	[%rd2+4580], %r4768;
	add.s32 	%r1192, %r4768, 1161621822;
	shf.l.wrap.b32 	%r4764, %r1192, %r1192, 17;
	st.local.u32 	[%rd2+4612], %r4764;
	add.s32 	%r1193, %r4764, -1815204908;
	shf.l.wrap.b32 	%r4748, %r1193, %r1193, 3;
	st.local.u32 	[%rd2+4644], %r4748;
	add.s32 	%r1194, %r4748, 180848090;
	shf.l.wrap.b32 	%r4744, %r1194, %r1194, 11;
	st.local.u32 	[%rd2+4676], %r4744;
	add.s32 	%r1195, %r4744, 1459779473;
	shf.l.wrap.b32 	%r4740, %r1195, %r1195, 17;
	st.local.u32 	[%rd2+4708], %r4740;
	add.s32 	%r1196, %r4740, -1215832109;
	shf.l.wrap.b32 	%r4723, %r1196, %r1196, 3;
	st.local.u32 	[%rd2+4740], %r4723;
	add.s32 	%r1197, %r4723, 608577200;
	shf.l.wrap.b32 	%r4719, %r1197, %r1197, 11;
	st.local.u32 	[%rd2+4772], %r4719;
	add.s32 	%r1198, %r4719, 1022443077;
	shf.l.wrap.b32 	%r4715, %r1198, %r1198, 17;
	st.local.u32 	[%rd2+4804], %r4715;
	add.s32 	%r1199, %r4715, -835988333;
	shf.l.wrap.b32 	%r4699, %r1199, %r1199, 3;
	st.local.u32 	[%rd2+4836], %r4699;
	add.s32 	%r1200, %r4699, -947529206;
	shf.l.wrap.b32 	%r4695, %r1200, %r1200, 11;
	st.local.u32 	[%rd2+4868], %r4695;
	add.s32 	%r1201, %r4695, 41390423;
	shf.l.wrap.b32 	%r4691, %r1201, %r1201, 17;
	st.local.u32 	[%rd2+4900], %r4691;
	ld.global.u32 	%r1202, [%rd5+8];
	add.s32 	%r1203, %r1202, 264218479;
	shf.l.wrap.b32 	%r4871, %r1203, %r1203, 6;
	st.local.u32 	[%rd2+4168], %r4871;
	add.s32 	%r1204, %r4871, -1941086136;
	shf.l.wrap.b32 	%r4867, %r1204, %r1204, 13;
	st.local.u32 	[%rd2+4200], %r4867;
	add.s32 	%r1205, %r4867, -956725405;
	shf.l.wrap.b32 	%r4851, %r1205, %r1205, 1;
	st.local.u32 	[%rd2+4232], %r4851;
	add.s32 	%r1206, %r4851, 1470703516;
	shf.l.wrap.b32 	%r4847, %r1206, %r1206, 6;
	st.local.u32 	[%rd2+4264], %r4847;
	add.s32 	%r1207, %r4847, 196351375;
	shf.l.wrap.b32 	%r4843, %r1207, %r1207, 13;
	st.local.u32 	[%rd2+4296], %r4843;
	add.s32 	%r1208, %r4843, -503010318;
	shf.l.wrap.b32 	%r4827, %r1208, %r1208, 1;
	st.local.u32 	[%rd2+4328], %r4827;
	add.s32 	%r1209, %r4827, -1079546097;
	shf.l.wrap.b32 	%r4823, %r1209, %r1209, 6;
	st.local.u32 	[%rd2+4360], %r4823;
	add.s32 	%r1210, %r4823, 1298155660;
	shf.l.wrap.b32 	%r4819, %r1210, %r1210, 13;
	st.local.u32 	[%rd2+4392], %r4819;
	add.s32 	%r1211, %r4819, -108567610;
	shf.l.wrap.b32 	%r4803, %r1211, %r1211, 1;
	st.local.u32 	[%rd2+4424], %r4803;
	add.s32 	%r1212, %r4803, -1457021865;
	shf.l.wrap.b32 	%r4799, %r1212, %r1212, 6;
	st.local.u32 	[%rd2+4456], %r4799;
	add.s32 	%r1213, %r4799, -1273655541;
	shf.l.wrap.b32 	%r4795, %r1213, %r1213, 13;
	st.local.u32 	[%rd2+4488], %r4795;
	add.s32 	%r1214, %r4795, 78377698;
	shf.l.wrap.b32 	%r4779, %r1214, %r1214, 1;
	st.local.u32 	[%rd2+4520], %r4779;
	add.s32 	%r1215, %r4779, -1485893697;
	shf.l.wrap.b32 	%r4775, %r1215, %r1215, 6;
	st.local.u32 	[%rd2+4552], %r4775;
	add.s32 	%r1216, %r4775, 1615367245;
	shf.l.wrap.b32 	%r4771, %r1216, %r1216, 13;
	st.local.u32 	[%rd2+4584], %r4771;
	add.s32 	%r1217, %r4771, -2023504135;
	shf.l.wrap.b32 	%r4755, %r1217, %r1217, 1;
	st.local.u32 	[%rd2+4616], %r4755;
	add.s32 	%r1218, %r4755, 664557481;
	shf.l.wrap.b32 	%r4751, %r1218, %r1218, 6;
	st.local.u32 	[%rd2+4648], %r4751;
	add.s32 	%r1219, %r4751, 361696180;
	shf.l.wrap.b32 	%r4747, %r1219, %r1219, 13;
	st.local.u32 	[%rd2+4680], %r4747;
	add.s32 	%r1220, %r4747, -1410145788;
	shf.l.wrap.b32 	%r4731, %r1220, %r1220, 1;
	st.local.u32 	[%rd2+4712], %r4731;
	add.s32 	%r1221, %r4731, 1863303079;
	shf.l.wrap.b32 	%r4726, %r1221, %r1221, 6;
	st.local.u32 	[%rd2+4744], %r4726;
	add.s32 	%r1222, %r4726, 1217154400;
	shf.l.wrap.b32 	%r4722, %r1222, %r1222, 13;
	st.local.u32 	[%rd2+4776], %r4722;
	add.s32 	%r1223, %r4722, 1673984391;
	shf.l.wrap.b32 	%r4706, %r1223, %r1223, 1;
	st.local.u32 	[%rd2+4808], %r4706;
	add.s32 	%r1224, %r4706, -1671976665;
	shf.l.wrap.b32 	%r4702, %r1224, %r1224, 6;
	st.local.u32 	[%rd2+4840], %r4702;
	add.s32 	%r1225, %r4702, -1895058411;
	shf.l.wrap.b32 	%r4698, %r1225, %r1225, 13;
	st.local.u32 	[%rd2+4872], %r4698;
	add.s32 	%r1226, %r4698, -220068693;
	shf.l.wrap.b32 	%r4682, %r1226, %r1226, 1;
	st.local.u32 	[%rd2+4904], %r4682;
	ld.global.u32 	%r1227, [%rd5+12];
	add.s32 	%r1228, %r1227, 528436958;
	shf.l.wrap.b32 	%r4870, %r1228, %r1228, 11;
	st.local.u32 	[%rd2+4172], %r4870;
	add.s32 	%r1229, %r4870, 412795025;
	shf.l.wrap.b32 	%r4866, %r1229, %r1229, 17;
	st.local.u32 	[%rd2+4204], %r4866;
	add.s32 	%r1230, %r4866, -1913450809;
	shf.l.wrap.b32 	%r4850, %r1230, %r1230, 3;
	st.local.u32 	[%rd2+4236], %r4850;
	add.s32 	%r1231, %r4850, -1353560264;
	shf.l.wrap.b32 	%r4846, %r1231, %r1231, 11;
	st.local.u32 	[%rd2+4268], %r4846;
	add.s32 	%r1232, %r4846, 392702750;
	shf.l.wrap.b32 	%r4842, %r1232, %r1232, 17;
	st.local.u32 	[%rd2+4300], %r4842;
	add.s32 	%r1233, %r4842, -1006020635;
	shf.l.wrap.b32 	%r4826, %r1233, %r1233, 3;
	st.local.u32 	[%rd2+4332], %r4826;
	add.s32 	%r1234, %r4826, 2135875103;
	shf.l.wrap.b32 	%r4822, %r1234, %r1234, 11;
	st.local.u32 	[%rd2+4364], %r4822;
	add.s32 	%r1235, %r4822, -1698655976;
	shf.l.wrap.b32 	%r4818, %r1235, %r1235, 17;
	st.local.u32 	[%rd2+4396], %r4818;
	add.s32 	%r1236, %r4818, -217135219;
	shf.l.wrap.b32 	%r4802, %r1236, %r1236, 3;
	st.local.u32 	[%rd2+4428], %r4802;
	add.s32 	%r1237, %r4802, 1380923567;
	shf.l.wrap.b32 	%r4798, %r1237, %r1237, 11;
	st.local.u32 	[%rd2+4460], %r4798;
	add.s32 	%r1238, %r4798, 1747656215;
	shf.l.wrap.b32 	%r4794, %r1238, %r1238, 17;
	st.local.u32 	[%rd2+4492], %r4794;
	add.s32 	%r1239, %r4794, 156755396;
	shf.l.wrap.b32 	%r4778, %r1239, %r1239, 3;
	st.local.u32 	[%rd2+4524], %r4778;
	add.s32 	%r1240, %r4778, 1323179903;
	shf.l.wrap.b32 	%r4774, %r1240, %r1240, 11;
	st.local.u32 	[%rd2+4556], %r4774;
	add.s32 	%r1241, %r4774, -1064232806;
	shf.l.wrap.b32 	%r4770, %r1241, %r1241, 17;
	st.local.u32 	[%rd2+4588], %r4770;
	add.s32 	%r1242, %r4770, 247959027;
	shf.l.wrap.b32 	%r4754, %r1242, %r1242, 3;
	st.local.u32 	[%rd2+4620], %r4754;
	add.s32 	%r1243, %r4754, 1329114962;
	shf.l.wrap.b32 	%r4750, %r1243, %r1243, 11;
	st.local.u32 	[%rd2+4652], %r4750;
	add.s32 	%r1244, %r4750, 723392360;
	shf.l.wrap.b32 	%r4746, %r1244, %r1244, 17;
	st.local.u32 	[%rd2+4684], %r4746;
	add.s32 	%r1245, %r4746, 1474675721;
	shf.l.wrap.b32 	%r4730, %r1245, %r1245, 3;
	st.local.u32 	[%rd2+4716], %r4730;
	add.s32 	%r1246, %r4730, -568361138;
	shf.l.wrap.b32 	%r4725, %r1246, %r1246, 11;
	st.local.u32 	[%rd2+4748], %r4725;
	add.s32 	%r1247, %r4725, -1860658496;
	shf.l.wrap.b32 	%r4721, %r1247, %r1247, 17;
	st.local.u32 	[%rd2+4780], %r4721;
	add.s32 	%r1248, %r4721, -946998514;
	shf.l.wrap.b32 	%r4705, %r1248, %r1248, 3;
	st.local.u32 	[%rd2+4812], %r4705;
	add.s32 	%r1249, %r4705, 951013967;
	shf.l.wrap.b32 	%r4701, %r1249, %r1249, 11;
	st.local.u32 	[%rd2+4844], %r4701;
	add.s32 	%r1250, %r4701, 504850475;
	shf.l.wrap.b32 	%r4697, %r1250, %r1250, 17;
	st.local.u32 	[%rd2+4876], %r4697;
	add.s32 	%r1251, %r4697, -440137385;
	shf.l.wrap.b32 	%r4681, %r1251, %r1251, 3;
	st.local.u32 	[%rd2+4908], %r4681;
	ld.global.u32 	%r1252, [%rd5+16];
	add.s32 	%r1253, %r1252, 1056873916;
	shf.l.wrap.b32 	%r4873, %r1253, %r1253, 13;
	st.local.u32 	[%rd2+4176], %r4873;
	add.s32 	%r1254, %r4873, -410389975;
	shf.l.wrap.b32 	%r4857, %r1254, %r1254, 1;
	st.local.u32 	[%rd2+4208], %r4857;
	add.s32 	%r1255, %r4857, 468065679;
	shf.l.wrap.b32 	%r4853, %r1255, %r1255, 6;
	st.local.u32 	[%rd2+4240], %r4853;
	add.s32 	%r1256, %r4853, 1587846769;
	shf.l.wrap.b32 	%r4849, %r1256, %r1256, 13;
	st.local.u32 	[%rd2+4272], %r4849;
	add.s32 	%r1257, %r4849, 331123384;
	shf.l.wrap.b32 	%r4833, %r1257, %r1257, 1;
	st.local.u32 	[%rd2+4304], %r4833;
	add.s32 	%r1258, %r4833, -2012041269;
	shf.l.wrap.b32 	%r4829, %r1258, %r1258, 6;
	st.local.u32 	[%rd2+4336], %r4829;
	add.s32 	%r1259, %r4829, -23217090;
	shf.l.wrap.b32 	%r4825, %r1259, %r1259, 13;
	st.local.u32 	[%rd2+4368], %r4825;
	add.s32 	%r1260, %r4825, -1980618265;
	shf.l.wrap.b32 	%r4809, %r1260, %r1260, 1;
	st.local.u32 	[%rd2+4400], %r4809;
	add.s32 	%r1261, %r4809, -434270437;
	shf.l.wrap.b32 	%r4805, %r1261, %r1261, 6;
	st.local.u32 	[%rd2+4432], %r4805;
	add.s32 	%r1262, %r4805, -1533120162;
	shf.l.wrap.b32 	%r4801, %r1262, %r1262, 13;
	st.local.u32 	[%rd2+4464], %r4801;
	add.s32 	%r1263, %r4801, -1131759597;
	shf.l.wrap.b32 	%r4785, %r1263, %r1263, 1;
	st.local.u32 	[%rd2+4496], %r4785;
	add.s32 	%r1264, %r4785, 313510792;
	shf.l.wrap.b32 	%r4781, %r1264, %r1264, 6;
	st.local.u32 	[%rd2+4528], %r4781;
	add.s32 	%r1265, %r4781, -1648607490;
	shf.l.wrap.b32 	%r4777, %r1265, %r1265, 13;
	st.local.u32 	[%rd2+4560], %r4777;
	add.s32 	%r1266, %r4777, -232134775;
	shf.l.wrap.b32 	%r4761, %r1266, %r1266, 1;
	st.local.u32 	[%rd2+4592], %r4761;
	add.s32 	%r1267, %r4761, 495918054;
	shf.l.wrap.b32 	%r4757, %r1267, %r1267, 6;
	st.local.u32 	[%rd2+4624], %r4757;
	add.s32 	%r1268, %r4757, -1636737372;
	shf.l.wrap.b32 	%r4753, %r1268, %r1268, 13;
	st.local.u32 	[%rd2+4656], %r4753;
	add.s32 	%r1269, %r4753, -1967647812;
	shf.l.wrap.b32 	%r4737, %r1269, %r1269, 1;
	st.local.u32 	[%rd2+4688], %r4737;
	add.s32 	%r1270, %r4737, -1345615854;
	shf.l.wrap.b32 	%r4733, %r1270, %r1270, 6;
	st.local.u32 	[%rd2+4720], %r4733;
	add.s32 	%r1271, %r4733, -1136722275;
	shf.l.wrap.b32 	%r4728, %r1271, %r1271, 13;
	st.local.u32 	[%rd2+4752], %r4728;
	add.s32 	%r1272, %r4728, 703039986;
	shf.l.wrap.b32 	%r4712, %r1272, %r1272, 1;
	st.local.u32 	[%rd2+4784], %r4712;
	add.s32 	%r1273, %r4712, -1893997027;
	shf.l.wrap.b32 	%r4708, %r1273, %r1273, 6;
	st.local.u32 	[%rd2+4816], %r4708;
	add.s32 	%r1274, %r4708, 1902027934;
	shf.l.wrap.b32 	%r4704, %r1274, %r1274, 13;
	st.local.u32 	[%rd2+4848], %r4704;
	add.s32 	%r1275, %r4704, -1206666102;
	shf.l.wrap.b32 	%r4688, %r1275, %r1275, 1;
	st.local.u32 	[%rd2+4880], %r4688;
	add.s32 	%r1276, %r4688, -880274769;
	shf.l.wrap.b32 	%r4684, %r1276, %r1276, 6;
	st.local.u32 	[%rd2+4912], %r4684;
	ld.global.u32 	%r1277, [%rd5+20];
	add.s32 	%r1278, %r1277, 2113747832;
	shf.l.wrap.b32 	%r4872, %r1278, %r1278, 17;
	st.local.u32 	[%rd2+4180], %r4872;
	add.s32 	%r1279, %r4872, -820779949;
	shf.l.wrap.b32 	%r4856, %r1279, %r1279, 3;
	st.local.u32 	[%rd2+4212], %r4856;
	add.s32 	%r1280, %r4856, 936131358;
	shf.l.wrap.b32 	%r4852, %r1280, %r1280, 11;
	st.local.u32 	[%rd2+4244], %r4852;
	add.s32 	%r1281, %r4852, -1119273758;
	shf.l.wrap.b32 	%r4848, %r1281, %r1281, 17;
	st.local.u32 	[%rd2+4276], %r4848;
	add.s32 	%r1282, %r4848, 662246768;
	shf.l.wrap.b32 	%r4832, %r1282, %r1282, 3;
	st.local.u32 	[%rd2+4308], %r4832;
	add.s32 	%r1283, %r4832, 270884759;
	shf.l.wrap.b32 	%r4828, %r1283, %r1283, 11;
	st.local.u32 	[%rd2+4340], %r4828;
	add.s32 	%r1284, %r4828, -46434179;
	shf.l.wrap.b32 	%r4824, %r1284, %r1284, 17;
	st.local.u32 	[%rd2+4372], %r4824;
	add.s32 	%r1285, %r4824, 333730767;
	shf.l.wrap.b32 	%r4808, %r1285, %r1285, 3;
	st.local.u32 	[%rd2+4404], %r4808;
	add.s32 	%r1286, %r4808, -868540873;
	shf.l.wrap.b32 	%r4804, %r1286, %r1286, 11;
	st.local.u32 	[%rd2+4436], %r4804;
	add.s32 	%r1287, %r4804, 1228726973;
	shf.l.wrap.b32 	%r4800, %r1287, %r1287, 17;
	st.local.u32 	[%rd2+4468], %r4800;
	add.s32 	%r1288, %r4800, 2031448103;
	shf.l.wrap.b32 	%r4784, %r1288, %r1288, 3;
	st.local.u32 	[%rd2+4500], %r4784;
	add.s32 	%r1289, %r4784, 627021584;
	shf.l.wrap.b32 	%r4780, %r1289, %r1289, 11;
	st.local.u32 	[%rd2+4532], %r4780;
	add.s32 	%r1290, %r4780, 997752317;
	shf.l.wrap.b32 	%r4776, %r1290, %r1290, 17;
	st.local.u32 	[%rd2+4564], %r4776;
	add.s32 	%r1291, %r4776, -464269549;
	shf.l.wrap.b32 	%r4760, %r1291, %r1291, 3;
	st.local.u32 	[%rd2+4596], %r4760;
	add.s32 	%r1292, %r4760, 991836108;
	shf.l.wrap.b32 	%r4756, %r1292, %r1292, 11;
	st.local.u32 	[%rd2+4628], %r4756;
	add.s32 	%r1293, %r4756, 1021492553;
	shf.l.wrap.b32 	%r4752, %r1293, %r1293, 17;
	st.local.u32 	[%rd2+4660], %r4752;
	add.s32 	%r1294, %r4752, 359671673;
	shf.l.wrap.b32 	%r4736, %r1294, %r1294, 3;
	st.local.u32 	[%rd2+4692], %r4736;
	add.s32 	%r1295, %r4736, 1603735589;
	shf.l.wrap.b32 	%r4732, %r1295, %r1295, 11;
	st.local.u32 	[%rd2+4724], %r4732;
	add.s32 	%r1296, %r4732, 2021522747;
	shf.l.wrap.b32 	%r4727, %r1296, %r1296, 17;
	st.local.u32 	[%rd2+4756], %r4727;
	add.s32 	%r1297, %r4727, 1406079972;
	shf.l.wrap.b32 	%r4711, %r1297, %r1297, 3;
	st.local.u32 	[%rd2+4788], %r4711;
	add.s32 	%r1298, %r4711, 506973243;
	shf.l.wrap.b32 	%r4707, %r1298, %r1298, 11;
	st.local.u32 	[%rd2+4820], %r4707;
	add.s32 	%r1299, %r4707, -490911428;
	shf.l.wrap.b32 	%r4703, %r1299, %r1299, 17;
	st.local.u32 	[%rd2+4852], %r4703;
	add.s32 	%r1300, %r4703, 1881635093;
	shf.l.wrap.b32 	%r4687, %r1300, %r1300, 3;
	st.local.u32 	[%rd2+4884], %r4687;
	add.s32 	%r1301, %r4687, -1760549537;
	shf.l.wrap.b32 	%r4683, %r1301, %r1301, 11;
	st.local.u32 	[%rd2+4916], %r4683;
	ld.global.u32 	%r1302, [%rd5+24];
	add.s32 	%r1303, %r1302, -2000366076;
	shf.l.wrap.b32 	%r4863, %r1303, %r1303, 1;
	st.local.u32 	[%rd2+4184], %r4863;
	add.s32 	%r1304, %r4863, -1641559897;
	shf.l.wrap.b32 	%r4859, %r1304, %r1304, 6;
	st.local.u32 	[%rd2+4216], %r4859;
	add.s32 	%r1305, %r4859, 1872262716;
	shf.l.wrap.b32 	%r4855, %r1305, %r1305, 13;
	st.local.u32 	[%rd2+4248], %r4855;
	add.s32 	%r1306, %r4855, -256163496;
	shf.l.wrap.b32 	%r4839, %r1306, %r1306, 1;
	st.local.u32 	[%rd2+4280], %r4839;
	add.s32 	%r1307, %r4839, 1324493536;
	shf.l.wrap.b32 	%r4835, %r1307, %r1307, 6;
	st.local.u32 	[%rd2+4312], %r4835;
	add.s32 	%r1308, %r4835, 541769518;
	shf.l.wrap.b32 	%r4831, %r1308, %r1308, 13;
	st.local.u32 	[%rd2+4344], %r4831;
	add.s32 	%r1309, %r4831, -992607096;
	shf.l.wrap.b32 	%r4815, %r1309, %r1309, 1;
	st.local.u32 	[%rd2+4376], %r4815;
	add.s32 	%r1310, %r4815, 667461534;
	shf.l.wrap.b32 	%r4811, %r1310, %r1310, 6;
	st.local.u32 	[%rd2+4408], %r4811;
	add.s32 	%r1311, %r4811, -1737081745;
	shf.l.wrap.b32 	%r4807, %r1311, %r1311, 13;
	st.local.u32 	[%rd2+4440], %r4807;
	add.s32 	%r1312, %r4807, -1153345296;
	shf.l.wrap.b32 	%r4791, %r1312, %r1312, 1;
	st.local.u32 	[%rd2+4472], %r4791;
	add.s32 	%r1313, %r4791, -232071090;
	shf.l.wrap.b32 	%r4787, %r1313, %r1313, 6;
	st.local.u32 	[%rd2+4504], %r4787;
	add.s32 	%r1314, %r4787, 1254043168;
	shf.l.wrap.b32 	%r4783, %r1314, %r1314, 13;
	st.local.u32 	[%rd2+4536], %r4783;
	add.s32 	%r1315, %r4783, -704345916;
	shf.l.wrap.b32 	%r4767, %r1315, %r1315, 1;
	st.local.u32 	[%rd2+4568], %r4767;
	add.s32 	%r1316, %r4767, -928539097;
	shf.l.wrap.b32 	%r4763, %r1316, %r1316, 6;
	st.local.u32 	[%rd2+4600], %r4763;
	add.s32 	%r1317, %r4763, 1983672216;
	shf.l.wrap.b32 	%r4759, %r1317, %r1317, 13;
	st.local.u32 	[%rd2+4632], %r4759;
	add.s32 	%r1318, %r4759, 1096347835;
	shf.l.wrap.b32 	%r4743, %r1318, %r1318, 1;
	st.local.u32 	[%rd2+4664], %r4743;
	add.s32 	%r1319, %r4743, 719343346;
	shf.l.wrap.b32 	%r4739, %r1319, %r1319, 6;
	st.local.u32 	[%rd2+4696], %r4739;
	add.s32 	%r1320, %r4739, -1087496118;
	shf.l.wrap.b32 	%r4735, %r1320, %r1320, 13;
	st.local.u32 	[%rd2+4728], %r4735;
	add.s32 	%r1321, %r4735, 76072150;
	shf.l.wrap.b32 	%r4718, %r1321, %r1321, 1;
	st.local.u32 	[%rd2+4760], %r4718;
	add.s32 	%r1322, %r4718, -1482807352;
	shf.l.wrap.b32 	%r4714, %r1322, %r1322, 6;
	st.local.u32 	[%rd2+4792], %r4714;
	add.s32 	%r1323, %r4714, 1013946486;
	shf.l.wrap.b32 	%r4710, %r1323, %r1323, 13;
	st.local.u32 	[%rd2+4824], %r4710;
	add.s32 	%r1324, %r4710, 1492171585;
	shf.l.wrap.b32 	%r4694, %r1324, %r1324, 1;
	st.local.u32 	[%rd2+4856], %r4694;
	add.s32 	%r1325, %r4694, -531697110;
	shf.l.wrap.b32 	%r4690, %r1325, %r1325, 6;
	st.local.u32 	[%rd2+4888], %r4690;
	add.s32 	%r1326, %r4690, 773868223;
	shf.l.wrap.b32 	%r4686, %r1326, %r1326, 13;
	st.local.u32 	[%rd2+4920], %r4686;
	ld.global.u32 	%r1327, [%rd5+28];
	add.s32 	%r1328, %r1327, 294235145;
	shf.l.wrap.b32 	%r4862, %r1328, %r1328, 3;
	st.local.u32 	[%rd2+4188], %r4862;
	add.s32 	%r1329, %r4862, 1011847503;
	shf.l.wrap.b32 	%r4858, %r1329, %r1329, 11;
	st.local.u32 	[%rd2+4220], %r4858;
	add.s32 	%r1330, %r4858, -550441864;
	shf.l.wrap.b32 	%r4854, %r1330, %r1330, 17;
	st.local.u32 	[%rd2+4252], %r4854;
	add.s32 	%r1331, %r4854, -512326991;
	shf.l.wrap.b32 	%r4838, %r1331, %r1331, 3;
	st.local.u32 	[%rd2+4284], %r4838;
	add.s32 	%r1332, %r4838, -1645980224;
	shf.l.wrap.b32 	%r4834, %r1332, %r1332, 11;
	st.local.u32 	[%rd2+4316], %r4834;
	add.s32 	%r1333, %r4834, 1083539036;
	shf.l.wrap.b32 	%r4830, %r1333, %r1333, 17;
	st.local.u32 	[%rd2+4348], %r4830;
	add.s32 	%r1334, %r4830, -1985214191;
	shf.l.wrap.b32 	%r4814, %r1334, %r1334, 3;
	st.local.u32 	[%rd2+4380], %r4814;
	add.s32 	%r1335, %r4814, 1334923068;
	shf.l.wrap.b32 	%r4810, %r1335, %r1335, 11;
	st.local.u32 	[%rd2+4412], %r4810;
	add.s32 	%r1336, %r4810, 820803807;
	shf.l.wrap.b32 	%r4806, %r1336, %r1336, 17;
	st.local.u32 	[%rd2+4444], %r4806;
	add.s32 	%r1337, %r4806, 1988276705;
	shf.l.wrap.b32 	%r4790, %r1337, %r1337, 3;
	st.local.u32 	[%rd2+4476], %r4790;
	add.s32 	%r1338, %r4790, -464142179;
	shf.l.wrap.b32 	%r4786, %r1338, %r1338, 11;
	st.local.u32 	[%rd2+4508], %r4786;
	add.s32 	%r1339, %r4786, -1786880960;
	shf.l.wrap.b32 	%r4782, %r1339, %r1339, 17;
	st.local.u32 	[%rd2+4540], %r4782;
	add.s32 	%r1340, %r4782, -1408691831;
	shf.l.wrap.b32 	%r4766, %r1340, %r1340, 3;
	st.local.u32 	[%rd2+4572], %r4766;
	add.s32 	%r1341, %r4766, -1857078193;
	shf.l.wrap.b32 	%r4762, %r1341, %r1341, 11;
	st.local.u32 	[%rd2+4604], %r4762;
	add.s32 	%r1342, %r4762, -327622864;
	shf.l.wrap.b32 	%r4758, %r1342, %r1342, 17;
	st.local.u32 	[%rd2+4636], %r4758;
	add.s32 	%r1343, %r4758, -2102271626;
	shf.l.wrap.b32 	%r4742, %r1343, %r1343, 3;
	st.local.u32 	[%rd2+4668], %r4742;
	add.s32 	%r1344, %r4742, 1438686692;
	shf.l.wrap.b32 	%r4738, %r1344, %r1344, 11;
	st.local.u32 	[%rd2+4700], %r4738;
	add.s32 	%r1345, %r4738, 2119975061;
	shf.l.wrap.b32 	%r4734, %r1345, %r1345, 17;
	st.local.u32 	[%rd2+4732], %r4734;
	add.s32 	%r1346, %r4734, 152144300;
	shf.l.wrap.b32 	%r4717, %r1346, %r1346, 3;
	st.local.u32 	[%rd2+4764], %r4717;
	add.s32 	%r1347, %r4717, 1329352593;
	shf.l.wrap.b32 	%r4713, %r1347, %r1347, 11;
	st.local.u32 	[%rd2+4796], %r4713;
	add.s32 	%r1348, %r4713, 2027892972;
	shf.l.wrap.b32 	%r4709, %r1348, %r1348, 17;
	st.local.u32 	[%rd2+4828], %r4709;
	add.s32 	%r1349, %r4709, -1310624126;
	shf.l.wrap.b32 	%r4693, %r1349, %r1349, 3;
	st.local.u32 	[%rd2+4860], %r4693;
	add.s32 	%r1350, %r4693, -1063394219;
	shf.l.wrap.b32 	%r4689, %r1350, %r1350, 11;
	st.local.u32 	[%rd2+4892], %r4689;
	add.s32 	%r1351, %r4689, 1547736446;
	shf.l.wrap.b32 	%r4685, %r1351, %r1351, 17;
	st.local.u32 	[%rd2+4924], %r4685;
$L__BB1_9:
	shr.u32 	%r1628, %r1141, 1;
	add.s32 	%r4729, %r1628, 16;
	st.local.u32 	[%rd2+4928], %r4729;
$L__BB1_10:
	add.s32 	%r1629, %r4872, %r4873;
	shf.l.wrap.b32 	%r1630, %r1629, %r1629, 29;
	add.s32 	%r1631, %r4870, %r4871;
	shf.l.wrap.b32 	%r1632, %r1631, %r1631, 27;
	add.s32 	%r1633, %r4868, %r4869;
	shf.l.wrap.b32 	%r1634, %r1633, %r1633, 9;
	xor.b32  	%r1635, %r4867, %r1630;
	add.s32 	%r1636, %r1635, %r4866;
	shf.l.wrap.b32 	%r1637, %r1636, %r1636, 29;
	xor.b32  	%r1638, %r4865, %r1632;
	xor.b32  	%r1639, %r4864, %r1630;
	add.s32 	%r1640, %r1639, %r1638;
	shf.l.wrap.b32 	%r1641, %r1640, %r1640, 27;
	xor.b32  	%r1642, %r4863, %r1634;
	xor.b32  	%r1643, %r4862, %r1632;
	add.s32 	%r1644, %r1643, %r1642;
	shf.l.wrap.b32 	%r1645, %r1644, %r1644, 9;
	xor.b32  	%r1646, %r4861, %r1637;
	xor.b32  	%r1647, %r4860, %r1634;
	add.s32 	%r1648, %r1647, %r1646;
	shf.l.wrap.b32 	%r1649, %r1648, %r1648, 29;
	xor.b32  	%r1650, %r4859, %r1641;
	xor.b32  	%r1651, %r4858, %r1637;
	add.s32 	%r1652, %r1651, %r1650;
	shf.l.wrap.b32 	%r1653, %r1652, %r1652, 27;
	xor.b32  	%r1654, %r4857, %r1645;
	xor.b32  	%r1655, %r4856, %r1641;
	add.s32 	%r1656, %r1655, %r1654;
	shf.l.wrap.b32 	%r1657, %r1656, %r1656, 9;
	xor.b32  	%r1658, %r4855, %r1649;
	xor.b32  	%r1659, %r4854, %r1645;
	add.s32 	%r1660, %r1659, %r1658;
	shf.l.wrap.b32 	%r1661, %r1660, %r1660, 29;
	xor.b32  	%r1662, %r4853, %r1653;
	xor.b32  	%r1663, %r4852, %r1649;
	add.s32 	%r1664, %r1663, %r1662;
	shf.l.wrap.b32 	%r1665, %r1664, %r1664, 27;
	xor.b32  	%r1666, %r4851, %r1657;
	xor.b32  	%r1667, %r4850, %r1653;
	add.s32 	%r1668, %r1667, %r1666;
	shf.l.wrap.b32 	%r1669, %r1668, %r1668, 9;
	xor.b32  	%r1670, %r4849, %r1661;
	xor.b32  	%r1671, %r4848, %r1657;
	add.s32 	%r1672, %r1671, %r1670;
	shf.l.wrap.b32 	%r1673, %r1672, %r1672, 29;
	xor.b32  	%r1674, %r4847, %r1665;
	xor.b32  	%r1675, %r4846, %r1661;
	add.s32 	%r1676, %r1675, %r1674;
	shf.l.wrap.b32 	%r1677, %r1676, %r1676, 27;
	xor.b32  	%r1678, %r4845, %r1669;
	xor.b32  	%r1679, %r4844, %r1665;
	add.s32 	%r1680, %r1679, %r1678;
	shf.l.wrap.b32 	%r1681, %r1680, %r1680, 9;
	xor.b32  	%r1682, %r4843, %r1673;
	xor.b32  	%r1683, %r4842, %r1669;
	add.s32 	%r1684, %r1683, %r1682;
	shf.l.wrap.b32 	%r1685, %r1684, %r1684, 29;
	xor.b32  	%r1686, %r4841, %r1677;
	xor.b32  	%r1687, %r4840, %r1673;
	add.s32 	%r1688, %r1687, %r1686;
	shf.l.wrap.b32 	%r1689, %r1688, %r1688, 27;
	xor.b32  	%r1690, %r4839, %r1681;
	xor.b32  	%r1691, %r4838, %r1677;
	add.s32 	%r1692, %r1691, %r1690;
	shf.l.wrap.b32 	%r1693, %r1692, %r1692, 9;
	xor.b32  	%r1694, %r4837, %r1685;
	xor.b32  	%r1695, %r4836, %r1681;
	add.s32 	%r1696, %r1695, %r1694;
	shf.l.wrap.b32 	%r1697, %r1696, %r1696, 29;
	xor.b32  	%r1698, %r4835, %r1689;
	xor.b32  	%r1699, %r4834, %r1685;
	add.s32 	%r1700, %r1699, %r1698;
	shf.l.wrap.b32 	%r1701, %r1700, %r1700, 27;
	xor.b32  	%r1702, %r4833, %r1693;
	xor.b32  	%r1703, %r4832, %r1689;
	add.s32 	%r1704, %r1703, %r1702;
	shf.l.wrap.b32 	%r1705, %r1704, %r1704, 9;
	xor.b32  	%r1706, %r4831, %r1697;
	xor.b32  	%r1707, %r4830, %r1693;
	add.s32 	%r1708, %r1707, %r1706;
	shf.l.wrap.b32 	%r1709, %r1708, %r1708, 29;
	xor.b32  	%r1710, %r4829, %r1701;
	xor.b32  	%r1711, %r4828, %r1697;
	add.s32 	%r1712, %r1711, %r1710;
	shf.l.wrap.b32 	%r1713, %r1712, %r1712, 27;
	xor.b32  	%r1714, %r4827, %r1705;
	xor.b32  	%r1715, %r4826, %r1701;
	add.s32 	%r1716, %r1715, %r1714;
	shf.l.wrap.b32 	%r1717, %r1716, %r1716, 9;
	xor.b32  	%r1718, %r4825, %r1709;
	xor.b32  	%r1719, %r4824, %r1705;
	add.s32 	%r1720, %r1719, %r1718;
	shf.l.wrap.b32 	%r1721, %r1720, %r1720, 29;
	xor.b32  	%r1722, %r4823, %r1713;
	xor.b32  	%r1723, %r4822, %r1709;
	add.s32 	%r1724, %r1723, %r1722;
	shf.l.wrap.b32 	%r1725, %r1724, %r1724, 27;
	xor.b32  	%r1726, %r4821, %r1717;
	xor.b32  	%r1727, %r4820, %r1713;
	add.s32 	%r1728, %r1727, %r1726;
	shf.l.wrap.b32 	%r1729, %r1728, %r1728, 9;
	xor.b32  	%r1730, %r4819, %r1721;
	xor.b32  	%r1731, %r4818, %r1717;
	add.s32 	%r1732, %r1731, %r1730;
	shf.l.wrap.b32 	%r1733, %r1732, %r1732, 29;
	xor.b32  	%r1734, %r4817, %r1725;
	xor.b32  	%r1735, %r4816, %r1721;
	add.s32 	%r1736, %r1735, %r1734;
	shf.l.wrap.b32 	%r1737, %r1736, %r1736, 27;
	xor.b32  	%r1738, %r4815, %r1729;
	xor.b32  	%r1739, %r4814, %r1725;
	add.s32 	%r1740, %r1739, %r1738;
	shf.l.wrap.b32 	%r1741, %r1740, %r1740, 9;
	xor.b32  	%r1742, %r4813, %r1733;
	xor.b32  	%r1743, %r4812, %r1729;
	add.s32 	%r1744, %r1743, %r1742;
	shf.l.wrap.b32 	%r1745, %r1744, %r1744, 29;
	xor.b32  	%r1746, %r4811, %r1737;
	xor.b32  	%r1747, %r4810, %r1733;
	add.s32 	%r1748, %r1747, %r1746;
	shf.l.wrap.b32 	%r1749, %r1748, %r1748, 27;
	xor.b32  	%r1750, %r4809, %r1741;
	xor.b32  	%r1751, %r4808, %r1737;
	add.s32 	%r1752, %r1751, %r1750;
	shf.l.wrap.b32 	%r1753, %r1752, %r1752, 9;
	xor.b32  	%r1754, %r4807, %r1745;
	xor.b32  	%r1755, %r4806, %r1741;
	add.s32 	%r1756, %r1755, %r1754;
	shf.l.wrap.b32 	%r1757, %r1756, %r1756, 29;
	xor.b32  	%r1758, %r4805, %r1749;
	xor.b32  	%r1759, %r4804, %r1745;
	add.s32 	%r1760, %r1759, %r1758;
	shf.l.wrap.b32 	%r1761, %r1760, %r1760, 27;
	xor.b32  	%r1762, %r4803, %r1753;
	xor.b32  	%r1763, %r4802, %r1749;
	add.s32 	%r1764, %r1763, %r1762;
	shf.l.wrap.b32 	%r1765, %r1764, %r1764, 9;
	xor.b32  	%r1766, %r4801, %r1757;
	xor.b32  	%r1767, %r4800, %r1753;
	add.s32 	%r1768, %r1767, %r1766;
	shf.l.wrap.b32 	%r1769, %r1768, %r1768, 29;
	xor.b32  	%r1770, %r4799, %r1761;
	xor.b32  	%r1771, %r4798, %r1757;
	add.s32 	%r1772, %r1771, %r1770;
	shf.l.wrap.b32 	%r1773, %r1772, %r1772, 27;
	xor.b32  	%r1774, %r4797, %r1765;
	xor.b32  	%r1775, %r4796, %r1761;
	add.s32 	%r1776, %r1775, %r1774;
	shf.l.wrap.b32 	%r1777, %r1776, %r1776, 9;
	xor.b32  	%r1778, %r4795, %r1769;
	xor.b32  	%r1779, %r4794, %r1765;
	add.s32 	%r1780, %r1779, %r1778;
	shf.l.wrap.b32 	%r1781, %r1780, %r1780, 29;
	xor.b32  	%r1782, %r4793, %r1773;
	xor.b32  	%r1783, %r4792, %r1769;
	add.s32 	%r1784, %r1783, %r1782;
	shf.l.wrap.b32 	%r1785, %r1784, %r1784, 27;
	xor.b32  	%r1786, %r4791, %r1777;
	xor.b32  	%r1787, %r4790, %r1773;
	add.s32 	%r1788, %r1787, %r1786;
	shf.l.wrap.b32 	%r1789, %r1788, %r1788, 9;
	xor.b32  	%r1790, %r4789, %r1781;
	xor.b32  	%r1791, %r4788, %r1777;
	add.s32 	%r1792, %r1791, %r1790;
	shf.l.wrap.b32 	%r1793, %r1792, %r1792, 29;
	xor.b32  	%r1794, %r4787, %r1785;
	xor.b32  	%r1795, %r4786, %r1781;
	add.s32 	%r1796, %r1795, %r1794;
	shf.l.wrap.b32 	%r1797, %r1796, %r1796, 27;
	xor.b32  	%r1798, %r4785, %r1789;
	xor.b32  	%r1799, %r4784, %r1785;
	add.s32 	%r1800, %r1799, %r1798;
	shf.l.wrap.b32 	%r1801, %r1800, %r1800, 9;
	xor.b32  	%r1802, %r4783, %r1793;
	xor.b32  	%r1803, %r4782, %r1789;
	add.s32 	%r1804, %r1803, %r1802;
	shf.l.wrap.b32 	%r1805, %r1804, %r1804, 29;
	xor.b32  	%r1806, %r4781, %r1797;
	xor.b32  	%r1807, %r4780, %r1793;
	add.s32 	%r1808, %r1807, %r1806;
	shf.l.wrap.b32 	%r1809, %r1808, %r1808, 27;
	xor.b32  	%r1810, %r4779, %r1801;
	xor.b32  	%r1811, %r4778, %r1797;
	add.s32 	%r1812, %r1811, %r1810;
	shf.l.wrap.b32 	%r1813, %r1812, %r1812, 9;
	xor.b32  	%r1814, %r4777, %r1805;
	xor.b32  	%r1815, %r4776, %r1801;
	add.s32 	%r1816, %r1815, %r1814;
	shf.l.wrap.b32 	%r1817, %r1816, %r1816, 29;
	xor.b32  	%r1818, %r4775, %r1809;
	xor.b32  	%r1819, %r4774, %r1805;
	add.s32 	%r1820, %r1819, %r1818;
	shf.l.wrap.b32 	%r1821, %r1820, %r1820, 27;
	xor.b32  	%r1822, %r4773, %r1813;
	xor.b32  	%r1823, %r4772, %r1809;
	add.s32 	%r1824, %r1823, %r1822;
	shf.l.wrap.b32 	%r1825, %r1824, %r1824, 9;
	xor.b32  	%r1826, %r4771, %r1817;
	xor.b32  	%r1827, %r4770, %r1813;
	add.s32 	%r1828, %r1827, %r1826;
	shf.l.wrap.b32 	%r1829, %r1828, %r1828, 29;
	xor.b32  	%r1830, %r4769, %r1821;
	xor.b32  	%r1831, %r4768, %r1817;
	add.s32 	%r1832, %r1831, %r1830;
	shf.l.wrap.b32 	%r1833, %r1832, %r1832, 27;
	xor.b32  	%r1834, %r4767, %r1825;
	xor.b32  	%r1835, %r4766, %r1821;
	add.s32 	%r1836, %r1835, %r1834;
	shf.l.wrap.b32 	%r1837, %r1836, %r1836, 9;
	xor.b32  	%r1838, %r4765, %r1829;
	xor.b32  	%r1839, %r4764, %r1825;
	add.s32 	%r1840, %r1839, %r1838;
	shf.l.wrap.b32 	%r1841, %r1840, %r1840, 29;
	xor.b32  	%r1842, %r4763, %r1833;
	xor.b32  	%r1843, %r4762, %r1829;
	add.s32 	%r1844, %r1843, %r1842;
	shf.l.wrap.b32 	%r1845, %r1844, %r1844, 27;
	xor.b32  	%r1846, %r4761, %r1837;
	xor.b32  	%r1847, %r4760, %r1833;
	add.s32 	%r1848, %r1847, %r1846;
	shf.l.wrap.b32 	%r1849, %r1848, %r1848, 9;
	xor.b32  	%r1850, %r4759, %r1841;
	xor.b32  	%r1851, %r4758, %r1837;
	add.s32 	%r1852, %r1851, %r1850;
	shf.l.wrap.b32 	%r1853, %r1852, %r1852, 29;
	xor.b32  	%r1854, %r4757, %r1845;
	xor.b32  	%r1855, %r4756, %r1841;
	add.s32 	%r1856, %r1855, %r1854;
	shf.l.wrap.b32 	%r1857, %r1856, %r1856, 27;
	xor.b32  	%r1858, %r4755, %r1849;
	xor.b32  	%r1859, %r4754, %r1845;
	add.s32 	%r1860, %r1859, %r1858;
	shf.l.wrap.b32 	%r1861, %r1860, %r1860, 9;
	xor.b32  	%r1862, %r4753, %r1853;
	xor.b32  	%r1863, %r4752, %r1849;
	add.s32 	%r1864, %r1863, %r1862;
	shf.l.wrap.b32 	%r1865, %r1864, %r1864, 29;
	xor.b32  	%r1866, %r4751, %r1857;
	xor.b32  	%r1867, %r4750, %r1853;
	add.s32 	%r1868, %r1867, %r1866;
	shf.l.wrap.b32 	%r1869, %r1868, %r1868, 27;
	xor.b32  	%r1870, %r4749, %r1861;
	xor.b32  	%r1871, %r4748, %r1857;
	add.s32 	%r1872, %r1871, %r1870;
	shf.l.wrap.b32 	%r1873, %r1872, %r1872, 9;
	xor.b32  	%r1874, %r4747, %r1865;
	xor.b32  	%r1875, %r4746, %r1861;
	add.s32 	%r1876, %r1875, %r1874;
	shf.l.wrap.b32 	%r1877, %r1876, %r1876, 29;
	xor.b32  	%r1878, %r4745, %r1869;
	xor.b32  	%r1879, %r4744, %r1865;
	add.s32 	%r1880, %r1879, %r1878;
	shf.l.wrap.b32 	%r1881, %r1880, %r1880, 27;
	xor.b32  	%r1882, %r4743, %r1873;
	xor.b32  	%r1883, %r4742, %r1869;
	add.s32 	%r1884, %r1883, %r1882;
	shf.l.wrap.b32 	%r1885, %r1884, %r1884, 9;
	xor.b32  	%r1886, %r4741, %r1877;
	xor.b32  	%r1887, %r4740, %r1873;
	add.s32 	%r1888, %r1887, %r1886;
	shf.l.wrap.b32 	%r1889, %r1888, %r1888, 29;
	xor.b32  	%r1890, %r4739, %r1881;
	xor.b32  	%r1891, %r4738, %r1877;
	add.s32 	%r1892, %r1891, %r1890;
	shf.l.wrap.b32 	%r1893, %r1892, %r1892, 27;
	xor.b32  	%r1894, %r4737, %r1885;
	xor.b32  	%r1895, %r4736, %r1881;
	add.s32 	%r1896, %r1895, %r1894;
	shf.l.wrap.b32 	%r4881, %r1896, %r1896, 9;
	xor.b32  	%r1897, %r4735, %r1889;
	xor.b32  	%r1898, %r4734, %r1885;
	add.s32 	%r1899, %r1898, %r1897;
	shf.l.wrap.b32 	%r4880, %r1899, %r1899, 29;
	xor.b32  	%r1900, %r4733, %r1893;
	xor.b32  	%r1901, %r4732, %r1889;
	add.s32 	%r1902, %r1901, %r1900;
	shf.l.wrap.b32 	%r4879, %r1902, %r1902, 27;
	xor.b32  	%r1903, %r4731, %r4881;
	xor.b32  	%r1904, %r4730, %r1893;
	add.s32 	%r1905, %r1904, %r1903;
	shf.l.wrap.b32 	%r4878, %r1905, %r1905, 9;
	setp.lt.u32 	%p6, %r4729, 25;
	@%p6 bra 	$L__BB1_12;
	xor.b32  	%r1906, %r4728, %r4880;
	xor.b32  	%r1907, %r4727, %r4881;
	add.s32 	%r1908, %r1907, %r1906;
	shf.l.wrap.b32 	%r1909, %r1908, %r1908, 29;
	xor.b32  	%r1910, %r4726, %r4879;
	xor.b32  	%r1911, %r4725, %r4880;
	add.s32 	%r1912, %r1911, %r1910;
	shf.l.wrap.b32 	%r1913, %r1912, %r1912, 27;
	xor.b32  	%r1914, %r4724, %r4878;
	xor.b32  	%r1915, %r4723, %r4879;
	add.s32 	%r1916, %r1915, %r1914;
	shf.l.wrap.b32 	%r1917, %r1916, %r1916, 9;
	xor.b32  	%r1918, %r4722, %r1909;
	xor.b32  	%r1919, %r4721, %r4878;
	add.s32 	%r1920, %r1919, %r1918;
	shf.l.wrap.b32 	%r1921, %r1920, %r1920, 29;
	xor.b32  	%r1922, %r4720, %r1913;
	xor.b32  	%r1923, %r4719, %r1909;
	add.s32 	%r1924, %r1923, %r1922;
	shf.l.wrap.b32 	%r1925, %r1924, %r1924, 27;
	xor.b32  	%r1926, %r4718, %r1917;
	xor.b32  	%r1927, %r4717, %r1913;
	add.s32 	%r1928, %r1927, %r1926;
	shf.l.wrap.b32 	%r1929, %r1928, %r1928, 9;
	xor.b32  	%r1930, %r4716, %r1921;
	xor.b32  	%r1931, %r4715, %r1917;
	add.s32 	%r1932, %r1931, %r1930;
	shf.l.wrap.b32 	%r1933, %r1932, %r1932, 29;
	xor.b32  	%r1934, %r4714, %r1925;
	xor.b32  	%r1935, %r4713, %r1921;
	add.s32 	%r1936, %r1935, %r1934;
	shf.l.wrap.b32 	%r1937, %r1936, %r1936, 27;
	xor.b32  	%r1938, %r4712, %r1929;
	xor.b32  	%r1939, %r4711, %r1925;
	add.s32 	%r1940, %r1939, %r1938;
	shf.l.wrap.b32 	%r4881, %r1940, %r1940, 9;
	xor.b32  	%r1941, %r4710, %r1933;
	xor.b32  	%r1942, %r4709, %r1929;
	add.s32 	%r1943, %r1942, %r1941;
	shf.l.wrap.b32 	%r4880, %r1943, %r1943, 29;
	xor.b32  	%r1944, %r4708, %r1937;
	xor.b32  	%r1945, %r4707, %r1933;
	add.s32 	%r1946, %r1945, %r1944;
	shf.l.wrap.b32 	%r4879, %r1946, %r1946, 27;
	xor.b32  	%r1947, %r4706, %r4881;
	xor.b32  	%r1948, %r4705, %r1937;
	add.s32 	%r1949, %r1948, %r1947;
	shf.l.wrap.b32 	%r4878, %r1949, %r1949, 9;
$L__BB1_12:
	setp.lt.u32 	%p7, %r4729, 29;
	@%p7 bra 	$L__BB1_14;
	xor.b32  	%r1950, %r4704, %r4880;
	xor.b32  	%r1951, %r4703, %r4881;
	add.s32 	%r1952, %r1951, %r1950;
	shf.l.wrap.b32 	%r1953, %r1952, %r1952, 29;
	xor.b32  	%r1954, %r4702, %r4879;
	xor.b32  	%r1955, %r4701, %r4880;
	add.s32 	%r1956, %r1955, %r1954;
	shf.l.wrap.b32 	%r1957, %r1956, %r1956, 27;
	xor.b32  	%r1958, %r4700, %r4878;
	xor.b32  	%r1959, %r4699, %r4879;
	add.s32 	%r1960, %r1959, %r1958;
	shf.l.wrap.b32 	%r1961, %r1960, %r1960, 9;
	xor.b32  	%r1962, %r4698, %r1953;
	xor.b32  	%r1963, %r4697, %r4878;
	add.s32 	%r1964, %r1963, %r1962;
	shf.l.wrap.b32 	%r1965, %r1964, %r1964, 29;
	xor.b32  	%r1966, %r4696, %r1957;
	xor.b32  	%r1967, %r4695, %r1953;
	add.s32 	%r1968, %r1967, %r1966;
	shf.l.wrap.b32 	%r1969, %r1968, %r1968, 27;
	xor.b32  	%r1970, %r4694, %r1961;
	xor.b32  	%r1971, %r4693, %r1957;
	add.s32 	%r1972, %r1971, %r1970;
	shf.l.wrap.b32 	%r1973, %r1972, %r1972, 9;
	xor.b32  	%r1974, %r4692, %r1965;
	xor.b32  	%r1975, %r4691, %r1961;
	add.s32 	%r1976, %r1975, %r1974;
	shf.l.wrap.b32 	%r1977, %r1976, %r1976, 29;
	xor.b32  	%r1978, %r4690, %r1969;
	xor.b32  	%r1979, %r4689, %r1965;
	add.s32 	%r1980, %r1979, %r1978;
	shf.l.wrap.b32 	%r1981, %r1980, %r1980, 27;
	xor.b32  	%r1982, %r4688, %r1973;
	xor.b32  	%r1983, %r4687, %r1969;
	add.s32 	%r1984, %r1983, %r1982;
	shf.l.wrap.b32 	%r4881, %r1984, %r1984, 9;
	xor.b32  	%r1985, %r4686, %r1977;
	xor.b32  	%r1986, %r4685, %r1973;
	add.s32 	%r1987, %r1986, %r1985;
	shf.l.wrap.b32 	%r4880, %r1987, %r1987, 29;
	xor.b32  	%r1988, %r4684, %r1981;
	xor.b32  	%r1989, %r4683, %r1977;
	add.s32 	%r1990, %r1989, %r1988;
	shf.l.wrap.b32 	%r4879, %r1990, %r1990, 27;
	xor.b32  	%r1991, %r4682, %r4881;
	xor.b32  	%r1992, %r4681, %r1981;
	add.s32 	%r1993, %r1992, %r1991;
	shf.l.wrap.b32 	%r4878, %r1993, %r1993, 9;
$L__BB1_14:
	st.local.u32 	[%rd2], %r4878;
	st.local.u32 	[%rd2+4], %r4879;
	st.local.u32 	[%rd2+8], %r4880;
	st.local.u32 	[%rd2+12], %r4881;
	setp.eq.s64 	%p8, %rd54, 0;
	setp.lt.s32 	%p9, %r1142, 0;
	or.pred  	%p10, %p8, %p9;
	cvt.u16.u32 	%rs3126, %r4878;
	shr.u32 	%r1994, %r4878, 8;
	cvt.u16.u32 	%rs3127, %r1994;
	{ .reg .b16 tmp; mov.b32 {tmp, %rs3128}, %r4878; }
	shr.u32 	%r1995, %r4878, 24;
	cvt.u16.u32 	%rs3129, %r1995;
	cvt.u16.u32 	%rs3130, %r4879;
	shr.u32 	%r1996, %r4879, 8;
	cvt.u16.u32 	%rs3131, %r1996;
	{ .reg .b16 tmp; mov.b32 {tmp, %rs3132}, %r4879; }
	shr.u32 	%r1997, %r4879, 24;
	cvt.u16.u32 	%rs3133, %r1997;
	cvt.u16.u32 	%rs3134, %r4880;
	shr.u32 	%r1998, %r4880, 8;
	cvt.u16.u32 	%rs3135, %r1998;
	{ .reg .b16 tmp; mov.b32 {tmp, %rs3136}, %r4880; }
	shr.u32 	%r1999, %r4880, 24;
	cvt.u16.u32 	%rs3137, %r1999;
	cvt.u16.u32 	%rs3138, %r4881;
	shr.u32 	%r2000, %r4881, 8;
	cvt.u16.u32 	%rs3139, %r2000;
	{ .reg .b16 tmp; mov.b32 {tmp, %rs3140}, %r4881; }
	shr.u32 	%r2001, %r4881, 24;
	cvt.u16.u32 	%rs3141, %r2001;
	@%p10 bra 	$L__BB1_59;
	cvta.to.global.u64 	%rd66, %rd54;
	mul.lo.s32 	%r2002, %r1, 12;
	cvt.s64.s32 	%rd67, %r2002;
	add.s64 	%rd166, %rd66, %rd67;
	mov.b32 	%r2003, 0;
	st.local.u32 	[%rd2+4940], %r2003;
	setp.eq.s32 	%p11, %r1142, 12;
	@%p11 bra 	$L__BB1_202;
	setp.lt.u32 	%p12, %r1142, 16;
	mov.u32 	%r4888, %r1142;
	@%p12 bra 	$L__BB1_26;
	ld.local.u32 	%r4885, [%rd2+4096];
	ld.local.u32 	%r4884, [%rd2+4100];
	ld.local.u32 	%r4883, [%rd2+4104];
	ld.local.u32 	%r4882, [%rd2+4108];
	mov.u32 	%r4886, %r1142;
$L__BB1_18:
	st.local.v4.b32 	[%rd1], {%r4885, %r4884, %r4883, %r4882};
	bfe.u32 	%r2005, %r4885, 0, 8;
	cvt.u16.u32 	%rs1450, %r2005;
	bfe.u32 	%r2006, %r4885, 8, 8;
	cvt.u16.u32 	%rs1451, %r2006;
	bfe.u32 	%r2007, %r4885, 16, 8;
	cvt.u16.u32 	%rs1452, %r2007;
	bfe.u32 	%r2008, %r4885, 24, 8;
	cvt.u16.u32 	%rs1453, %r2008;
	bfe.u32 	%r2009, %r4884, 0, 8;
	cvt.u16.u32 	%rs1454, %r2009;
	bfe.u32 	%r2010, %r4884, 8, 8;
	cvt.u16.u32 	%rs1455, %r2010;
	bfe.u32 	%r2011, %r4884, 16, 8;
	cvt.u16.u32 	%rs1456, %r2011;
	bfe.u32 	%r2012, %r4884, 24, 8;
	cvt.u16.u32 	%rs1457, %r2012;
	bfe.u32 	%r2013, %r4883, 0, 8;
	cvt.u16.u32 	%rs1458, %r2013;
	bfe.u32 	%r2014, %r4883, 8, 8;
	cvt.u16.u32 	%rs1459, %r2014;
	bfe.u32 	%r2015, %r4883, 16, 8;
	cvt.u16.u32 	%rs1460, %r2015;
	bfe.u32 	%r2016, %r4883, 24, 8;
	cvt.u16.u32 	%rs1461, %r2016;
	bfe.u32 	%r2017, %r4882, 0, 8;
	cvt.u16.u32 	%rs1462, %r2017;
	bfe.u32 	%r2018, %r4882, 8, 8;
	cvt.u16.u32 	%rs1463, %r2018;
	bfe.u32 	%r2019, %r4882, 16, 8;
	cvt.u16.u32 	%rs1464, %r2019;
	bfe.u32 	%r2020, %r4882, 24, 8;
	cvt.u16.u32 	%rs1465, %r2020;
	ld.global.u8 	%rs1466, [%rd166];
	xor.b16  	%rs1467, %rs1466, %rs1450;
	ld.global.u8 	%rs1468, [%rd166+1];
	xor.b16  	%rs1469, %rs1468, %rs1451;
	ld.global.u8 	%rs1470, [%rd166+2];
	xor.b16  	%rs1471, %rs1470, %rs1452;
	ld.global.u8 	%rs1472, [%rd166+3];
	xor.b16  	%rs1473, %rs1472, %rs1453;
	ld.global.u8 	%rs1474, [%rd166+4];
	xor.b16  	%rs1475, %rs1474, %rs1454;
	ld.global.u8 	%rs1476, [%rd166+5];
	xor.b16  	%rs1477, %rs1476, %rs1455;
	ld.global.u8 	%rs1478, [%rd166+6];
	xor.b16  	%rs1479, %rs1478, %rs1456;
	ld.global.u8 	%rs1480, [%rd166+7];
	xor.b16  	%rs1481, %rs1480, %rs1457;
	ld.global.u8 	%rs1482, [%rd166+8];
	xor.b16  	%rs1483, %rs1482, %rs1458;
	ld.global.u8 	%rs1484, [%rd166+9];
	xor.b16  	%rs1485, %rs1484, %rs1459;
	ld.global.u8 	%rs1486, [%rd166+10];
	xor.b16  	%rs1487, %rs1486, %rs1460;
	ld.global.u8 	%rs1488, [%rd166+11];
	xor.b16  	%rs1489, %rs1488, %rs1461;
	ld.global.u8 	%rs1490, [%rd166+12];
	xor.b16  	%rs1491, %rs1490, %rs1462;
	ld.global.u8 	%rs1492, [%rd166+13];
	xor.b16  	%rs1493, %rs1492, %rs1463;
	ld.global.u8 	%rs1494, [%rd166+14];
	xor.b16  	%rs1495, %rs1494, %rs1464;
	ld.global.u8 	%rs1496, [%rd166+15];
	xor.b16  	%rs1497, %rs1496, %rs1465;
	cvt.u32.u16 	%r2021, %rs1497;
	cvt.u32.u16 	%r2022, %rs1495;
	prmt.b32 	%r2023, %r2022, %r2021, 0x3340U;
	cvt.u32.u16 	%r2024, %rs1493;
	cvt.u32.u16 	%r2025, %rs1491;
	prmt.b32 	%r2026, %r2025, %r2024, 0x3340U;
	prmt.b32 	%r2027, %r2026, %r2023, 0x5410U;
	cvt.u32.u16 	%r2028, %rs1489;
	cvt.u32.u16 	%r2029, %rs1487;
	prmt.b32 	%r2030, %r2029, %r2028, 0x3340U;
	cvt.u32.u16 	%r2031, %rs1485;
	cvt.u32.u16 	%r2032, %rs1483;
	prmt.b32 	%r2033, %r2032, %r2031, 0x3340U;
	prmt.b32 	%r2034, %r2033, %r2030, 0x5410U;
	cvt.u32.u16 	%r2035, %rs1481;
	cvt.u32.u16 	%r2036, %rs1479;
	prmt.b32 	%r2037, %r2036, %r2035, 0x3340U;
	cvt.u32.u16 	%r2038, %rs1477;
	cvt.u32.u16 	%r2039, %rs1475;
	prmt.b32 	%r2040, %r2039, %r2038, 0x3340U;
	prmt.b32 	%r2041, %r2040, %r2037, 0x5410U;
	cvt.u32.u16 	%r2042, %rs1473;
	cvt.u32.u16 	%r2043, %rs1471;
	prmt.b32 	%r2044, %r2043, %r2042, 0x3340U;
	cvt.u32.u16 	%r2045, %rs1469;
	cvt.u32.u16 	%r2046, %rs1467;
	prmt.b32 	%r2047, %r2046, %r2045, 0x3340U;
	prmt.b32 	%r2048, %r2047, %r2044, 0x5410U;
	st.local.v4.b32 	[%rd1], {%r2048, %r2041, %r2034, %r2027};
	mov.b16 	%rs2901, 0;
	mov.b32 	%r4887, 0;
	mov.u16 	%rs2854, %rs3126;
	mov.u16 	%rs2855, %rs3127;
	mov.u16 	%rs2856, %rs3128;
	mov.u16 	%rs2857, %rs3129;
	mov.u16 	%rs2858, %rs3130;
	mov.u16 	%rs2859, %rs3131;
	mov.u16 	%rs2860, %rs3132;
	mov.u16 	%rs2861, %rs3133;
	mov.u16 	%rs2862, %rs3134;
	mov.u16 	%rs2863, %rs3135;
	mov.u16 	%rs2864, %rs3136;
	mov.u16 	%rs2865, %rs3137;
	mov.u16 	%rs2866, %rs3138;
	mov.u16 	%rs2867, %rs3139;
	mov.u16 	%rs2868, %rs3140;
	mov.u16 	%rs2869, %rs3141;
	mov.u16 	%rs2900, %rs2901;
	mov.u16 	%rs2899, %rs2901;
	mov.u16 	%rs2898, %rs2901;
	mov.u16 	%rs2897, %rs2901;
	mov.u16 	%rs2896, %rs2901;
	mov.u16 	%rs2895, %rs2901;
	mov.u16 	%rs2894, %rs2901;
	mov.u16 	%rs2893, %rs2901;
	mov.u16 	%rs2892, %rs2901;
	mov.u16 	%rs2891, %rs2901;
	mov.u16 	%rs2890, %rs2901;
	mov.u16 	%rs2889, %rs2901;
	mov.u16 	%rs2888, %rs2901;
	mov.u16 	%rs2887, %rs2901;
	mov.u16 	%rs2886, %rs2901;
$L__BB1_19:
	not.b32 	%r2049, %r4887;
	shr.u32 	%r2050, %r4887, 3;
	cvt.u64.u32 	%rd68, %r2050;
	add.s64 	%rd69, %rd1, %rd68;
	ld.local.u8 	%r2051, [%rd69];
	and.b32  	%r2052, %r2049, 7;
	shr.u32 	%r2053, %r2051, %r2052;
	and.b32  	%r2054, %r2053, 1;
	setp.eq.b32 	%p13, %r2054, 1;
	not.pred 	%p14, %p13;
	@%p14 bra 	$L__BB1_21;
	xor.b16  	%rs2901, %rs2854, %rs2901;
	xor.b16  	%rs2900, %rs2855, %rs2900;
	xor.b16  	%rs2899, %rs2856, %rs2899;
	xor.b16  	%rs2898, %rs2857, %rs2898;
	xor.b16  	%rs2897, %rs2858, %rs2897;
	xor.b16  	%rs2896, %rs2859, %rs2896;
	xor.b16  	%rs2895, %rs2860, %rs2895;
	xor.b16  	%rs2894, %rs2861, %rs2894;
	xor.b16  	%rs2893, %rs2862, %rs2893;
	xor.b16  	%rs2892, %rs2863, %rs2892;
	xor.b16  	%rs2891, %rs2864, %rs2891;
	xor.b16  	%rs2890, %rs2865, %rs2890;
	xor.b16  	%rs2889, %rs2866, %rs2889;
	xor.b16  	%rs2888, %rs2867, %rs2888;
	xor.b16  	%rs2887, %rs2868, %rs2887;
	xor.b16  	%rs2886, %rs2869, %rs2886;
$L__BB1_21:
	and.b16  	%rs1498, %rs2869, 1;
	setp.eq.b16 	%p15, %rs1498, 1;
	not.pred 	%p16, %p15;
	@%p16 bra 	$L__BB1_23;
	shl.b16 	%rs1499, %rs2868, 7;
	shr.u16 	%rs1500, %rs2869, 1;
	and.b16  	%rs1501, %rs1500, 127;
	or.b16  	%rs2869, %rs1499, %rs1501;
	shl.b16 	%rs1502, %rs2867, 7;
	shr.u16 	%rs1503, %rs2868, 1;
	and.b16  	%rs1504, %rs1503, 127;
	or.b16  	%rs2868, %rs1502, %rs1504;
	shl.b16 	%rs1505, %rs2866, 7;
	shr.u16 	%rs1506, %rs2867, 1;
	and.b16  	%rs1507, %rs1506, 127;
	or.b16  	%rs2867, %rs1505, %rs1507;
	shl.b16 	%rs1508, %rs2865, 7;
	shr.u16 	%rs1509, %rs2866, 1;
	and.b16  	%rs1510, %rs1509, 127;
	or.b16  	%rs2866, %rs1508, %rs1510;
	shl.b16 	%rs1511, %rs2864, 7;
	shr.u16 	%rs1512, %rs2865, 1;
	and.b16  	%rs1513, %rs1512, 127;
	or.b16  	%rs2865, %rs1511, %rs1513;
	shl.b16 	%rs1514, %rs2863, 7;
	shr.u16 	%rs1515, %rs2864, 1;
	and.b16  	%rs1516, %rs1515, 127;
	or.b16  	%rs2864, %rs1514, %rs1516;
	shl.b16 	%rs1517, %rs2862, 7;
	shr.u16 	%rs1518, %rs2863, 1;
	and.b16  	%rs1519, %rs1518, 127;
	or.b16  	%rs2863, %rs1517, %rs1519;
	shl.b16 	%rs1520, %rs2861, 7;
	shr.u16 	%rs1521, %rs2862, 1;
	and.b16  	%rs1522, %rs1521, 127;
	or.b16  	%rs2862, %rs1520, %rs1522;
	shl.b16 	%rs1523, %rs2860, 7;
	shr.u16 	%rs1524, %rs2861, 1;
	and.b16  	%rs1525, %rs1524, 127;
	or.b16  	%rs2861, %rs1523, %rs1525;
	shl.b16 	%rs1526, %rs2859, 7;
	shr.u16 	%rs1527, %rs2860, 1;
	and.b16  	%rs1528, %rs1527, 127;
	or.b16  	%rs2860, %rs1526, %rs1528;
	shl.b16 	%rs1529, %rs2858, 7;
	shr.u16 	%rs1530, %rs2859, 1;
	and.b16  	%rs1531, %rs1530, 127;
	or.b16  	%rs2859, %rs1529, %rs1531;
	shl.b16 	%rs1532, %rs2857, 7;
	shr.u16 	%rs1533, %rs2858, 1;
	and.b16  	%rs1534, %rs1533, 127;
	or.b16  	%rs2858, %rs1532, %rs1534;
	shl.b16 	%rs1535, %rs2856, 7;
	shr.u16 	%rs1536, %rs2857, 1;
	and.b16  	%rs1537, %rs1536, 127;
	or.b16  	%rs2857, %rs1535, %rs1537;
	shl.b16 	%rs1538, %rs2855, 7;
	shr.u16 	%rs1539, %rs2856, 1;
	and.b16  	%rs1540, %rs1539, 127;
	or.b16  	%rs2856, %rs1538, %rs1540;
	shl.b16 	%rs1541, %rs2854, 7;
	shr.u16 	%rs1542, %rs2855, 1;
	and.b16  	%rs1543, %rs1542, 127;
	or.b16  	%rs2855, %rs1541, %rs1543;
	and.b16  	%rs1544, %rs2854, 254;
	shr.u16 	%rs1545, %rs1544, 1;
	xor.b16  	%rs2854, %rs1545, -31;
	bra.uni 	$L__BB1_24;
$L__BB1_23:
	shl.b16 	%rs1546, %rs2868, 7;
	shr.u16 	%rs1547, %rs2869, 1;
	and.b16  	%rs1548, %rs1547, 127;
	or.b16  	%rs2869, %rs1546, %rs1548;
	shl.b16 	%rs1549, %rs2867, 7;
	shr.u16 	%rs1550, %rs2868, 1;
	and.b16  	%rs1551, %rs1550, 127;
	or.b16  	%rs2868, %rs1549, %rs1551;
	shl.b16 	%rs1552, %rs2866, 7;
	shr.u16 	%rs1553, %rs2867, 1;
	and.b16  	%rs1554, %rs1553, 127;
	or.b16  	%rs2867, %rs1552, %rs1554;
	shl.b16 	%rs1555, %rs2865, 7;
	shr.u16 	%rs1556, %rs2866, 1;
	and.b16  	%rs1557, %rs1556, 127;
	or.b16  	%rs2866, %rs1555, %rs1557;
	shl.b16 	%rs1558, %rs2864, 7;
	shr.u16 	%rs1559, %rs2865, 1;
	and.b16  	%rs1560, %rs1559, 127;
	or.b16  	%rs2865, %rs1558, %rs1560;
	shl.b16 	%rs1561, %rs2863, 7;
	shr.u16 	%rs1562, %rs2864, 1;
	and.b16  	%rs1563, %rs1562, 127;
	or.b16  	%rs2864, %rs1561, %rs1563;
	shl.b16 	%rs1564, %rs2862, 7;
	shr.u16 	%rs1565, %rs2863, 1;
	and.b16  	%rs1566, %rs1565, 127;
	or.b16  	%rs2863, %rs1564, %rs1566;
	shl.b16 	%rs1567, %rs2861, 7;
	shr.u16 	%rs1568, %rs2862, 1;
	and.b16  	%rs1569, %rs1568, 127;
	or.b16  	%rs2862, %rs1567, %rs1569;
	shl.b16 	%rs1570, %rs2860, 7;
	shr.u16 	%rs1571, %rs2861, 1;
	and.b16  	%rs1572, %rs1571, 127;
	or.b16  	%rs2861, %rs1570, %rs1572;
	shl.b16 	%rs1573, %rs2859, 7;
	shr.u16 	%rs1574, %rs2860, 1;
	and.b16  	%rs1575, %rs1574, 127;
	or.b16  	%rs2860, %rs1573, %rs1575;
	shl.b16 	%rs1576, %rs2858, 7;
	shr.u16 	%rs1577, %rs2859, 1;
	and.b16  	%rs1578, %rs1577, 127;
	or.b16  	%rs2859, %rs1576, %rs1578;
	shl.b16 	%rs1579, %rs2857, 7;
	shr.u16 	%rs1580, %rs2858, 1;
	and.b16  	%rs1581, %rs1580, 127;
	or.b16  	%rs2858, %rs1579, %rs1581;
	shl.b16 	%rs1582, %rs2856, 7;
	shr.u16 	%rs1583, %rs2857, 1;
	and.b16  	%rs1584, %rs1583, 127;
	or.b16  	%rs2857, %rs1582, %rs1584;
	shl.b16 	%rs1585, %rs2855, 7;
	shr.u16 	%rs1586, %rs2856, 1;
	and.b16  	%rs1587, %rs1586, 127;
	or.b16  	%rs2856, %rs1585, %rs1587;
	shl.b16 	%rs1588, %rs2854, 7;
	shr.u16 	%rs1589, %rs2855, 1;
	and.b16  	%rs1590, %rs1589, 127;
	or.b16  	%rs2855, %rs1588, %rs1590;
	and.b16  	%rs1591, %rs2854, 254;
	shr.u16 	%rs2854, %rs1591, 1;
$L__BB1_24:
	add.s32 	%r4887, %r4887, 1;
	setp.ne.s32 	%p17, %r4887, 128;
	@%p17 bra 	$L__BB1_19;
	cvt.u32.u16 	%r2055, %rs2898;
	cvt.u32.u16 	%r2056, %rs2899;
	prmt.b32 	%r2057, %r2056, %r2055, 0x3340U;
	cvt.u32.u16 	%r2058, %rs2900;
	cvt.u32.u16 	%r2059, %rs2901;
	prmt.b32 	%r2060, %r2059, %r2058, 0x3340U;
	prmt.b32 	%r4885, %r2060, %r2057, 0x5410U;
	cvt.u32.u16 	%r2061, %rs2894;
	cvt.u32.u16 	%r2062, %rs2895;
	prmt.b32 	%r2063, %r2062, %r2061, 0x3340U;
	cvt.u32.u16 	%r2064, %rs2896;
	cvt.u32.u16 	%r2065, %rs2897;
	prmt.b32 	%r2066, %r2065, %r2064, 0x3340U;
	prmt.b32 	%r4884, %r2066, %r2063, 0x5410U;
	cvt.u32.u16 	%r2067, %rs2890;
	cvt.u32.u16 	%r2068, %rs2891;
	prmt.b32 	%r2069, %r2068, %r2067, 0x3340U;
	cvt.u32.u16 	%r2070, %rs2892;
	cvt.u32.u16 	%r2071, %rs2893;
	prmt.b32 	%r2072, %r2071, %r2070, 0x3340U;
	prmt.b32 	%r4883, %r2072, %r2069, 0x5410U;
	cvt.u32.u16 	%r2073, %rs2886;
	cvt.u32.u16 	%r2074, %rs2887;
	prmt.b32 	%r2075, %r2074, %r2073, 0x3340U;
	cvt.u32.u16 	%r2076, %rs2888;
	cvt.u32.u16 	%r2077, %rs2889;
	prmt.b32 	%r2078, %r2077, %r2076, 0x3340U;
	prmt.b32 	%r4882, %r2078, %r2075, 0x5410U;
	st.local.v4.b32 	[%rd1], {%r4885, %r4884, %r4883, %r4882};
	st.local.u32 	[%rd2+4096], %r4885;
	st.local.u32 	[%rd2+4100], %r4884;
	st.local.u32 	[%rd2+4104], %r4883;
	st.local.u32 	[%rd2+4108], %r4882;
	add.s32 	%r4888, %r4886, -16;
	add.s64 	%rd166, %rd166, 16;
	setp.gt.s32 	%p18, %r4886, 31;
	mov.u32 	%r4886, %r4888;
	@%p18 bra 	$L__BB1_18;
$L__BB1_26:
	setp.ne.s32 	%p19, %r4888, 0;
	@%p19 bra 	$L__BB1_28;
	ld.local.u32 	%r4897, [%rd2+4096];
	ld.local.u32 	%r4896, [%rd2+4100];
	ld.local.u32 	%r4895, [%rd2+4104];
	ld.local.u32 	%r4894, [%rd2+4108];
	bra.uni 	$L__BB1_45;
$L__BB1_28:
	ld.local.u32 	%r2079, [%rd2+4096];
	ld.local.u32 	%r2080, [%rd2+4100];
	mov.b64 	%rd10, {%r2079, %r2080};
	ld.local.u32 	%r2081, [%rd2+4104];
	ld.local.u32 	%r2082, [%rd2+4108];
	st.local.v4.b32 	[%rd1], {%r2079, %r2080, %r2081, %r2082};
	setp.lt.s32 	%p20, %r4888, 1;
	@%p20 bra 	$L__BB1_37;
	and.b32  	%r890, %r4888, 7;
	setp.lt.u32 	%p21, %r4888, 8;
	mov.b32 	%r4890, 0;
	@%p21 bra 	$L__BB1_31;
	mov.b64 	{%r2085, %r2086}, %rd10;
	bfe.u32 	%r2087, %r2085, 0, 8;
	cvt.u16.u32 	%rs1592, %r2087;
	bfe.u32 	%r2088, %r2085, 8, 8;
	cvt.u16.u32 	%rs1593, %r2088;
	bfe.u32 	%r2089, %r2085, 16, 8;
	cvt.u16.u32 	%rs1594, %r2089;
	bfe.u32 	%r2090, %r2085, 24, 8;
	cvt.u16.u32 	%rs1595, %r2090;
	bfe.u32 	%r2091, %r2086, 0, 8;
	cvt.u16.u32 	%rs1596, %r2091;
	bfe.u32 	%r2092, %r2086, 8, 8;
	cvt.u16.u32 	%rs1597, %r2092;
	bfe.u32 	%r2093, %r2086, 16, 8;
	cvt.u16.u32 	%rs1598, %r2093;
	bfe.u32 	%r2094, %r2086, 24, 8;
	cvt.u16.u32 	%rs1599, %r2094;
	ld.global.u8 	%rs1600, [%rd166];
	xor.b16  	%rs1601, %rs1600, %rs1592;
	ld.global.u8 	%rs1602, [%rd166+1];
	xor.b16  	%rs1603, %rs1602, %rs1593;
	ld.global.u8 	%rs1604, [%rd166+2];
	xor.b16  	%rs1605, %rs1604, %rs1594;
	ld.global.u8 	%rs1606, [%rd166+3];
	xor.b16  	%rs1607, %rs1606, %rs1595;
	ld.global.u8 	%rs1608, [%rd166+4];
	xor.b16  	%rs1609, %rs1608, %rs1596;
	ld.global.u8 	%rs1610, [%rd166+5];
	xor.b16  	%rs1611, %rs1610, %rs1597;
	ld.global.u8 	%rs1612, [%rd166+6];
	xor.b16  	%rs1613, %rs1612, %rs1598;
	ld.global.u8 	%rs1614, [%rd166+7];
	xor.b16  	%rs1615, %rs1614, %rs1599;
	cvt.u32.u16 	%r2095, %rs1615;
	cvt.u32.u16 	%r2096, %rs1613;
	prmt.b32 	%r2097, %r2096, %r2095, 0x3340U;
	cvt.u32.u16 	%r2098, %rs1611;
	cvt.u32.u16 	%r2099, %rs1609;
	prmt.b32 	%r2100, %r2099, %r2098, 0x3340U;
	prmt.b32 	%r2101, %r2100, %r2097, 0x5410U;
	cvt.u32.u16 	%r2102, %rs1607;
	cvt.u32.u16 	%r2103, %rs1605;
	prmt.b32 	%r2104, %r2103, %r2102, 0x3340U;
	cvt.u32.u16 	%r2105, %rs1603;
	cvt.u32.u16 	%r2106, %rs1601;
	prmt.b32 	%r2107, %r2106, %r2105, 0x3340U;
	prmt.b32 	%r2108, %r2107, %r2104, 0x5410U;
	st.local.v2.b32 	[%rd1], {%r2108, %r2101};
	mov.b32 	%r4890, 8;
$L__BB1_31:
	setp.eq.s32 	%p22, %r890, 0;
	@%p22 bra 	$L__BB1_37;
	and.b32  	%r892, %r4888, 3;
	setp.lt.u32 	%p23, %r890, 4;
	@%p23 bra 	$L__BB1_34;
	cvt.u64.u32 	%rd70, %r4890;
	add.s64 	%rd71, %rd1, %rd70;
	ld.local.u8 	%rs1616, [%rd71];
	add.s64 	%rd72, %rd166, %rd70;
	ld.global.u8 	%rs1617, [%rd72];
	xor.b16  	%rs1618, %rs1617, %rs1616;
	st.local.u8 	[%rd71], %rs1618;
	ld.local.u8 	%rs1619, [%rd71+1];
	ld.global.u8 	%rs1620, [%rd72+1];
	xor.b16  	%rs1621, %rs1620, %rs1619;
	st.local.u8 	[%rd71+1], %rs1621;
	ld.local.u8 	%rs1622, [%rd71+2];
	ld.global.u8 	%rs1623, [%rd72+2];
	xor.b16  	%rs1624, %rs1623, %rs1622;
	st.local.u8 	[%rd71+2], %rs1624;
	ld.local.u8 	%rs1625, [%rd71+3];
	ld.global.u8 	%rs1626, [%rd72+3];
	xor.b16  	%rs1627, %rs1626, %rs1625;
	st.local.u8 	[%rd71+3], %rs1627;
	add.s32 	%r4890, %r4890, 4;
$L__BB1_34:
	setp.eq.s32 	%p24, %r892, 0;
	@%p24 bra 	$L__BB1_37;
	mov.b32 	%r4892, 0;
$L__BB1_36:
	.pragma "nounroll";
	cvt.u64.u32 	%rd73, %r4890;
	add.s64 	%rd74, %rd1, %rd73;
	ld.local.u8 	%rs1628, [%rd74];
	add.s64 	%rd75, %rd166, %rd73;
	ld.global.u8 	%rs1629, [%rd75];
	xor.b16  	%rs1630, %rs1629, %rs1628;
	st.local.u8 	[%rd74], %rs1630;
	add.s32 	%r4890, %r4890, 1;
	add.s32 	%r4892, %r4892, 1;
	setp.ne.s32 	%p25, %r4892, %r892;
	@%p25 bra 	$L__BB1_36;
$L__BB1_37:
	mov.b16 	%rs2965, 0;
	mov.b32 	%r4893, 0;
	mov.u16 	%rs2918, %rs3126;
	mov.u16 	%rs2919, %rs3127;
	mov.u16 	%rs2920, %rs3128;
	mov.u16 	%rs2921, %rs3129;
	mov.u16 	%rs2922, %rs3130;
	mov.u16 	%rs2923, %rs3131;
	mov.u16 	%rs2924, %rs3132;
	mov.u16 	%rs2925, %rs3133;
	mov.u16 	%rs2926, %rs3134;
	mov.u16 	%rs2927, %rs3135;
	mov.u16 	%rs2928, %rs3136;
	mov.u16 	%rs2929, %rs3137;
	mov.u16 	%rs2930, %rs3138;
	mov.u16 	%rs2931, %rs3139;
	mov.u16 	%rs2932, %rs3140;
	mov.u16 	%rs2933, %rs3141;
	mov.u16 	%rs2964, %rs2965;
	mov.u16 	%rs2963, %rs2965;
	mov.u16 	%rs2962, %rs2965;
	mov.u16 	%rs2961, %rs2965;
	mov.u16 	%rs2960, %rs2965;
	mov.u16 	%rs2959, %rs2965;
	mov.u16 	%rs2958, %rs2965;
	mov.u16 	%rs2957, %rs2965;
	mov.u16 	%rs2956, %rs2965;
	mov.u16 	%rs2955, %rs2965;
	mov.u16 	%rs2954, %rs2965;
	mov.u16 	%rs2953, %rs2965;
	mov.u16 	%rs2952, %rs2965;
	mov.u16 	%rs2951, %rs2965;
	mov.u16 	%rs2950, %rs2965;
$L__BB1_38:
	not.b32 	%r2111, %r4893;
	shr.u32 	%r2112, %r4893, 3;
	cvt.u64.u32 	%rd76, %r2112;
	add.s64 	%rd77, %rd1, %rd76;
	ld.local.u8 	%r2113, [%rd77];
	and.b32  	%r2114, %r2111, 7;
	shr.u32 	%r2115, %r2113, %r2114;
	and.b32  	%r2116, %r2115, 1;
	setp.eq.b32 	%p26, %r2116, 1;
	not.pred 	%p27, %p26;
	@%p27 bra 	$L__BB1_40;
	xor.b16  	%rs2965, %rs2918, %rs2965;
	xor.b16  	%rs2964, %rs2919, %rs2964;
	xor.b16  	%rs2963, %rs2920, %rs2963;
	xor.b16  	%rs2962, %rs2921, %rs2962;
	xor.b16  	%rs2961, %rs2922, %rs2961;
	xor.b16  	%rs2960, %rs2923, %rs2960;
	xor.b16  	%rs2959, %rs2924, %rs2959;
	xor.b16  	%rs2958, %rs2925, %rs2958;
	xor.b16  	%rs2957, %rs2926, %rs2957;
	xor.b16  	%rs2956, %rs2927, %rs2956;
	xor.b16  	%rs2955, %rs2928, %rs2955;
	xor.b16  	%rs2954, %rs2929, %rs2954;
	xor.b16  	%rs2953, %rs2930, %rs2953;
	xor.b16  	%rs2952, %rs2931, %rs2952;
	xor.b16  	%rs2951, %rs2932, %rs2951;
	xor.b16  	%rs2950, %rs2933, %rs2950;
$L__BB1_40:
	and.b16  	%rs1632, %rs2933, 1;
	setp.eq.b16 	%p28, %rs1632, 1;
	not.pred 	%p29, %p28;
	@%p29 bra 	$L__BB1_42;
	shl.b16 	%rs1633, %rs2932, 7;
	shr.u16 	%rs1634, %rs2933, 1;
	and.b16  	%rs1635, %rs1634, 127;
	or.b16  	%rs2933, %rs1633, %rs1635;
	shl.b16 	%rs1636, %rs2931, 7;
	shr.u16 	%rs1637, %rs2932, 1;
	and.b16  	%rs1638, %rs1637, 127;
	or.b16  	%rs2932, %rs1636, %rs1638;
	shl.b16 	%rs1639, %rs2930, 7;
	shr.u16 	%rs1640, %rs2931, 1;
	and.b16  	%rs1641, %rs1640, 127;
	or.b16  	%rs2931, %rs1639, %rs1641;
	shl.b16 	%rs1642, %rs2929, 7;
	shr.u16 	%rs1643, %rs2930, 1;
	and.b16  	%rs1644, %rs1643, 127;
	or.b16  	%rs2930, %rs1642, %rs1644;
	shl.b16 	%rs1645, %rs2928, 7;
	shr.u16 	%rs1646, %rs2929, 1;
	and.b16  	%rs1647, %rs1646, 127;
	or.b16  	%rs2929, %rs1645, %rs1647;
	shl.b16 	%rs1648, %rs2927, 7;
	shr.u16 	%rs1649, %rs2928, 1;
	and.b16  	%rs1650, %rs1649, 127;
	or.b16  	%rs2928, %rs1648, %rs1650;
	shl.b16 	%rs1651, %rs2926, 7;
	shr.u16 	%rs1652, %rs2927, 1;
	and.b16  	%rs1653, %rs1652, 127;
	or.b16  	%rs2927, %rs1651, %rs1653;
	shl.b16 	%rs1654, %rs2925, 7;
	shr.u16 	%rs1655, %rs2926, 1;
	and.b16  	%rs1656, %rs1655, 127;
	or.b16  	%rs2926, %rs1654, %rs1656;
	shl.b16 	%rs1657, %rs2924, 7;
	shr.u16 	%rs1658, %rs2925, 1;
	and.b16  	%rs1659, %rs1658, 127;
	or.b16  	%rs2925, %rs1657, %rs1659;
	shl.b16 	%rs1660, %rs2923, 7;
	shr.u16 	%rs1661, %rs2924, 1;
	and.b16  	%rs1662, %rs1661, 127;
	or.b16  	%rs2924, %rs1660, %rs1662;
	shl.b16 	%rs1663, %rs2922, 7;
	shr.u16 	%rs1664, %rs2923, 1;
	and.b16  	%rs1665, %rs1664, 127;
	or.b16  	%rs2923, %rs1663, %rs1665;
	shl.b16 	%rs1666, %rs2921, 7;
	shr.u16 	%rs1667, %rs2922, 1;
	and.b16  	%rs1668, %rs1667, 127;
	or.b16  	%rs2922, %rs1666, %rs1668;
	shl.b16 	%rs1669, %rs2920, 7;
	shr.u16 	%rs1670, %rs2921, 1;
	and.b16  	%rs1671, %rs1670, 127;
	or.b16  	%rs2921, %rs1669, %rs1671;
	shl.b16 	%rs1672, %rs2919, 7;
	shr.u16 	%rs1673, %rs2920, 1;
	and.b16  	%rs1674, %rs1673, 127;
	or.b16  	%rs2920, %rs1672, %rs1674;
	shl.b16 	%rs1675, %rs2918, 7;
	shr.u16 	%rs1676, %rs2919, 1;
	and.b16  	%rs1677, %rs1676, 127;
	or.b16  	%rs2919, %rs1675, %rs1677;
	and.b16  	%rs1678, %rs2918, 254;
	shr.u16 	%rs1679, %rs1678, 1;
	xor.b16  	%rs2918, %rs1679, -31;
	bra.uni 	$L__BB1_43;
$L__BB1_42:
	shl.b16 	%rs1680, %rs2932, 7;
	shr.u16 	%rs1681, %rs2933, 1;
	and.b16  	%rs1682, %rs1681, 127;
	or.b16  	%rs2933, %rs1680, %rs1682;
	shl.b16 	%rs1683, %rs2931, 7;
	shr.u16 	%rs1684, %rs2932, 1;
	and.b16  	%rs1685, %rs1684, 127;
	or.b16  	%rs2932, %rs1683, %rs1685;
	shl.b16 	%rs1686, %rs2930, 7;
	shr.u16 	%rs1687, %rs2931, 1;
	and.b16  	%rs1688, %rs1687, 127;
	or.b16  	%rs2931, %rs1686, %rs1688;
	shl.b16 	%rs1689, %rs2929, 7;
	shr.u16 	%rs1690, %rs2930, 1;
	and.b16  	%rs1691, %rs1690, 127;
	or.b16  	%rs2930, %rs1689, %rs1691;
	shl.b16 	%rs1692, %rs2928, 7;
	shr.u16 	%rs1693, %rs2929, 1;
	and.b16  	%rs1694, %rs1693, 127;
	or.b16  	%rs2929, %rs1692, %rs1694;
	shl.b16 	%rs1695, %rs2927, 7;
	shr.u16 	%rs1696, %rs2928, 1;
	and.b16  	%rs1697, %rs1696, 127;
	or.b16  	%rs2928, %rs1695, %rs1697;
	shl.b16 	%rs1698, %rs2926, 7;
	shr.u16 	%rs1699, %rs2927, 1;
	and.b16  	%rs1700, %rs1699, 127;
	or.b16  	%rs2927, %rs1698, %rs1700;
	shl.b16 	%rs1701, %rs2925, 7;
	shr.u16 	%rs1702, %rs2926, 1;
	and.b16  	%rs1703, %rs1702, 127;
	or.b16  	%rs2926, %rs1701, %rs1703;
	shl.b16 	%rs1704, %rs2924, 7;
	shr.u16 	%rs1705, %rs2925, 1;
	and.b16  	%rs1706, %rs1705, 127;
	or.b16  	%rs2925, %rs1704, %rs1706;
	shl.b16 	%rs1707, %rs2923, 7;
	shr.u16 	%rs1708, %rs2924, 1;
	and.b16  	%rs1709, %rs1708, 127;
	or.b16  	%rs2924, %rs1707, %rs1709;
	shl.b16 	%rs1710, %rs2922, 7;
	shr.u16 	%rs1711, %rs2923, 1;
	and.b16  	%rs1712, %rs1711, 127;
	or.b16  	%rs2923, %rs1710, %rs1712;
	shl.b16 	%rs1713, %rs2921, 7;
	shr.u16 	%rs1714, %rs2922, 1;
	and.b16  	%rs1715, %rs1714, 127;
	or.b16  	%rs2922, %rs1713, %rs1715;
	shl.b16 	%rs1716, %rs2920, 7;
	shr.u16 	%rs1717, %rs2921, 1;
	and.b16  	%rs1718, %rs1717, 127;
	or.b16  	%rs2921, %rs1716, %rs1718;
	shl.b16 	%rs1719, %rs2919, 7;
	shr.u16 	%rs1720, %rs2920, 1;
	and.b16  	%rs1721, %rs1720, 127;
	or.b16  	%rs2920, %rs1719, %rs1721;
	shl.b16 	%rs1722, %rs2918, 7;
	shr.u16 	%rs1723, %rs2919, 1;
	and.b16  	%rs1724, %rs1723, 127;
	or.b16  	%rs2919, %rs1722, %rs1724;
	and.b16  	%rs1725, %rs2918, 254;
	shr.u16 	%rs2918, %rs1725, 1;
$L__BB1_43:
	add.s32 	%r4893, %r4893, 1;
	setp.ne.s32 	%p30, %r4893, 128;
	@%p30 bra 	$L__BB1_38;
	cvt.u32.u16 	%r2117, %rs2962;
	cvt.u32.u16 	%r2118, %rs2963;
	prmt.b32 	%r2119, %r2118, %r2117, 0x3340U;
	cvt.u32.u16 	%r2120, %rs2964;
	cvt.u32.u16 	%r2121, %rs2965;
	prmt.b32 	%r2122, %r2121, %r2120, 0x3340U;
	prmt.b32 	%r4897, %r2122, %r2119, 0x5410U;
	cvt.u32.u16 	%r2123, %rs2958;
	cvt.u32.u16 	%r2124, %rs2959;
	prmt.b32 	%r2125, %r2124, %r2123, 0x3340U;
	cvt.u32.u16 	%r2126, %rs2960;
	cvt.u32.u16 	%r2127, %rs2961;
	prmt.b32 	%r2128, %r2127, %r2126, 0x3340U;
	prmt.b32 	%r4896, %r2128, %r2125, 0x5410U;
	cvt.u32.u16 	%r2129, %rs2954;
	cvt.u32.u16 	%r2130, %rs2955;
	prmt.b32 	%r2131, %r2130, %r2129, 0x3340U;
	cvt.u32.u16 	%r2132, %rs2956;
	cvt.u32.u16 	%r2133, %rs2957;
	prmt.b32 	%r2134, %r2133, %r2132, 0x3340U;
	prmt.b32 	%r4895, %r2134, %r2131, 0x5410U;
	cvt.u32.u16 	%r2135, %rs2950;
	cvt.u32.u16 	%r2136, %rs2951;
	prmt.b32 	%r2137, %r2136, %r2135, 0x3340U;
	cvt.u32.u16 	%r2138, %rs2952;
	cvt.u32.u16 	%r2139, %rs2953;
	prmt.b32 	%r2140, %r2139, %r2138, 0x3340U;
	prmt.b32 	%r4894, %r2140, %r2137, 0x5410U;
	st.local.v4.b32 	[%rd1], {%r4897, %r4896, %r4895, %r4894};
	st.local.u32 	[%rd2+4096], %r4897;
	st.local.u32 	[%rd2+4100], %r4896;
	st.local.u32 	[%rd2+4104], %r4895;
	st.local.u32 	[%rd2+4108], %r4894;
$L__BB1_45:
	shr.u32 	%r2142, %r1142, 21;
	shr.u32 	%r2143, %r1142, 13;
	shr.u32 	%r2144, %r1142, 5;
	cvt.u16.u32 	%rs1727, %r1142;
	shl.b16 	%rs1728, %rs1727, 3;
	prmt.b32 	%r2145, %r2142, %r2143, 0x3340U;
	cvt.u32.u16 	%r2146, %rs1728;
	prmt.b32 	%r2147, %r2144, %r2146, 0x3340U;
	prmt.b32 	%r2148, %r2145, %r2147, 0x5410U;
	st.local.u32 	[%rd2+4156], %r2148;
	mov.b64 	%rd78, {%r2149, %r4894};
	st.local.v4.b32 	[%rd1], {%r4897, %r4896, %r4895, %r4894};
	{ .reg .b32 tmp; mov.b64 {tmp, %r2150}, %rd78; }
	bfe.u32 	%r2151, %r2150, 0, 8;
	bfe.u32 	%r2152, %r2150, 8, 8;
	bfe.u32 	%r2153, %r2150, 16, 8;
	bfe.u32 	%r2154, %r2150, 24, 8;
	cvt.u16.u32 	%rs1729, %r2154;
	xor.b32  	%r2155, %r2151, %r2142;
	xor.b32  	%r2156, %r2152, %r2143;
	xor.b32  	%r2157, %r2153, %r2144;
	xor.b16  	%rs1730, %rs1729, %rs1728;
	prmt.b32 	%r2158, %r2155, %r2156, 0x3340U;
	cvt.u32.u16 	%r2159, %rs1730;
	prmt.b32 	%r2160, %r2157, %r2159, 0x3340U;
	prmt.b32 	%r2161, %r2158, %r2160, 0x5410U;
	st.local.u32 	[%rd1+12], %r2161;
	mov.b16 	%rs3029, 0;
	mov.b32 	%r4898, 0;
	mov.u16 	%rs2982, %rs3126;
	mov.u16 	%rs2983, %rs3127;
	mov.u16 	%rs2984, %rs3128;
	mov.u16 	%rs2985, %rs3129;
	mov.u16 	%rs2986, %rs3130;
	mov.u16 	%rs2987, %rs3131;
	mov.u16 	%rs2988, %rs3132;
	mov.u16 	%rs2989, %rs3133;
	mov.u16 	%rs2990, %rs3134;
	mov.u16 	%rs2991, %rs3135;
	mov.u16 	%rs2992, %rs3136;
	mov.u16 	%rs2993, %rs3137;
	mov.u16 	%rs2994, %rs3138;
	mov.u16 	%rs2995, %rs3139;
	mov.u16 	%rs2996, %rs3140;
	mov.u16 	%rs2997, %rs3141;
	mov.u16 	%rs3028, %rs3029;
	mov.u16 	%rs3027, %rs3029;
	mov.u16 	%rs3026, %rs3029;
	mov.u16 	%rs3025, %rs3029;
	mov.u16 	%rs3024, %rs3029;
	mov.u16 	%rs3023, %rs3029;
	mov.u16 	%rs3022, %rs3029;
	mov.u16 	%rs3021, %rs3029;
	mov.u16 	%rs3020, %rs3029;
	mov.u16 	%rs3019, %rs3029;
	mov.u16 	%rs3018, %rs3029;
	mov.u16 	%rs3017, %rs3029;
	mov.u16 	%rs3016, %rs3029;
	mov.u16 	%rs3015, %rs3029;
	mov.u16 	%rs3014, %rs3029;
$L__BB1_46:
	not.b32 	%r2162, %r4898;
	shr.u32 	%r2163, %r4898, 3;
	cvt.u64.u32 	%rd79, %r2163;
	add.s64 	%rd80, %rd1, %rd79;
	ld.local.u8 	%r2164, [%rd80];
	and.b32  	%r2165, %r2162, 7;
	shr.u32 	%r2166, %r2164, %r2165;
	and.b32  	%r2167, %r2166, 1;
	setp.eq.b32 	%p31, %r2167, 1;
	not.pred 	%p32, %p31;
	@%p32 bra 	$L__BB1_48;
	xor.b16  	%rs3029, %rs2982, %rs3029;
	xor.b16  	%rs3028, %rs2983, %rs3028;
	xor.b16  	%rs3027, %rs2984, %rs3027;
	xor.b16  	%rs3026, %rs2985, %rs3026;
	xor.b16  	%rs3025, %rs2986, %rs3025;
	xor.b16  	%rs3024, %rs2987, %rs3024;
	xor.b16  	%rs3023, %rs2988, %rs3023;
	xor.b16  	%rs3022, %rs2989, %rs3022;
	xor.b16  	%rs3021, %rs2990, %rs3021;
	xor.b16  	%rs3020, %rs2991, %rs3020;
	xor.b16  	%rs3019, %rs2992, %rs3019;
	xor.b16  	%rs3018, %rs2993, %rs3018;
	xor.b16  	%rs3017, %rs2994, %rs3017;
	xor.b16  	%rs3016, %rs2995, %rs3016;
	xor.b16  	%rs3015, %rs2996, %rs3015;
	xor.b16  	%rs3014, %rs2997, %rs3014;
$L__BB1_48:
	and.b16  	%rs1731, %rs2997, 1;
	setp.eq.b16 	%p33, %rs1731, 1;
	not.pred 	%p34, %p33;
	@%p34 bra 	$L__BB1_50;
	shl.b16 	%rs1732, %rs2996, 7;
	shr.u16 	%rs1733, %rs2997, 1;
	and.b16  	%rs1734, %rs1733, 127;
	or.b16  	%rs2997, %rs1732, %rs1734;
	shl.b16 	%rs1735, %rs2995, 7;
	shr.u16 	%rs1736, %rs2996, 1;
	and.b16  	%rs1737, %rs1736, 127;
	or.b16  	%rs2996, %rs1735, %rs1737;
	shl.b16 	%rs1738, %rs2994, 7;
	shr.u16 	%rs1739, %rs2995, 1;
	and.b16  	%rs1740, %rs1739, 127;
	or.b16  	%rs2995, %rs1738, %rs1740;
	shl.b16 	%rs1741, %rs2993, 7;
	shr.u16 	%rs1742, %rs2994, 1;
	and.b16  	%rs1743, %rs1742, 127;
	or.b16  	%rs2994, %rs1741, %rs1743;
	shl.b16 	%rs1744, %rs2992, 7;
	shr.u16 	%rs1745, %rs2993, 1;
	and.b16  	%rs1746, %rs1745, 127;
	or.b16  	%rs2993, %rs1744, %rs1746;
	shl.b16 	%rs1747, %rs2991, 7;
	shr.u16 	%rs1748, %rs2992, 1;
	and.b16  	%rs1749, %rs1748, 127;
	or.b16  	%rs2992, %rs1747, %rs1749;
	shl.b16 	%rs1750, %rs2990, 7;
	shr.u16 	%rs1751, %rs2991, 1;
	and.b16  	%rs1752, %rs1751, 127;
	or.b16  	%rs2991, %rs1750, %rs1752;
	shl.b16 	%rs1753, %rs2989, 7;
	shr.u16 	%rs1754, %rs2990, 1;
	and.b16  	%rs1755, %rs1754, 127;
	or.b16  	%rs2990, %rs1753, %rs1755;
	shl.b16 	%rs1756, %rs2988, 7;
	shr.u16 	%rs1757, %rs2989, 1;
	and.b16  	%rs1758, %rs1757, 127;
	or.b16  	%rs2989, %rs1756, %rs1758;
	shl.b16 	%rs1759, %rs2987, 7;
	shr.u16 	%rs1760, %rs2988, 1;
	and.b16  	%rs1761, %rs1760, 127;
	or.b16  	%rs2988, %rs1759, %rs1761;
	shl.b16 	%rs1762, %rs2986, 7;
	shr.u16 	%rs1763, %rs2987, 1;
	and.b16  	%rs1764, %rs1763, 127;
	or.b16  	%rs2987, %rs1762, %rs1764;
	shl.b16 	%rs1765, %rs2985, 7;
	shr.u16 	%rs1766, %rs2986, 1;
	and.b16  	%rs1767, %rs1766, 127;
	or.b16  	%rs2986, %rs1765, %rs1767;
	shl.b16 	%rs1768, %rs2984, 7;
	shr.u16 	%rs1769, %rs2985, 1;
	and.b16  	%rs1770, %rs1769, 127;
	or.b16  	%rs2985, %rs1768, %rs1770;
	shl.b16 	%rs1771, %rs2983, 7;
	shr.u16 	%rs1772, %rs2984, 1;
	and.b16  	%rs1773, %rs1772, 127;
	or.b16  	%rs2984, %rs1771, %rs1773;
	shl.b16 	%rs1774, %rs2982, 7;
	shr.u16 	%rs1775, %rs2983, 1;
	and.b16  	%rs1776, %rs1775, 127;
	or.b16  	%rs2983, %rs1774, %rs1776;
	and.b16  	%rs1777, %rs2982, 254;
	shr.u16 	%rs1778, %rs1777, 1;
	xor.b16  	%rs2982, %rs1778, -31;
	bra.uni 	$L__BB1_51;
$L__BB1_50:
	shl.b16 	%rs1779, %rs2996, 7;
	shr.u16 	%rs1780, %rs2997, 1;
	and.b16  	%rs1781, %rs1780, 127;
	or.b16  	%rs2997, %rs1779, %rs1781;
	shl.b16 	%rs1782, %rs2995, 7;
	shr.u16 	%rs1783, %rs2996, 1;
	and.b16  	%rs1784, %rs1783, 127;
	or.b16  	%rs2996, %rs1782, %rs1784;
	shl.b16 	%rs1785, %rs2994, 7;
	shr.u16 	%rs1786, %rs2995, 1;
	and.b16  	%rs1787, %rs1786, 127;
	or.b16  	%rs2995, %rs1785, %rs1787;
	shl.b16 	%rs1788, %rs2993, 7;
	shr.u16 	%rs1789, %rs2994, 1;
	and.b16  	%rs1790, %rs1789, 127;
	or.b16  	%rs2994, %rs1788, %rs1790;
	shl.b16 	%rs1791, %rs2992, 7;
	shr.u16 	%rs1792, %rs2993, 1;
	and.b16  	%rs1793, %rs1792, 127;
	or.b16  	%rs2993, %rs1791, %rs1793;
	shl.b16 	%rs1794, %rs2991, 7;
	shr.u16 	%rs1795, %rs2992, 1;
	and.b16  	%rs1796, %rs1795, 127;
	or.b16  	%rs2992, %rs1794, %rs1796;
	shl.b16 	%rs1797, %rs2990, 7;
	shr.u16 	%rs1798, %rs2991, 1;
	and.b16  	%rs1799, %rs1798, 127;
	or.b16  	%rs2991, %rs1797, %rs1799;
	shl.b16 	%rs1800, %rs2989, 7;
	shr.u16 	%rs1801, %rs2990, 1;
	and.b16  	%rs1802, %rs1801, 127;
	or.b16  	%rs2990, %rs1800, %rs1802;
	shl.b16 	%rs1803, %rs2988, 7;
	shr.u16 	%rs1804, %rs2989, 1;
	and.b16  	%rs1805, %rs1804, 127;
	or.b16  	%rs2989, %rs1803, %rs1805;
	shl.b16 	%rs1806, %rs2987, 7;
	shr.u16 	%rs1807, %rs2988, 1;
	and.b16  	%rs1808, %rs1807, 127;
	or.b16  	%rs2988, %rs1806, %rs1808;
	shl.b16 	%rs1809, %rs2986, 7;
	shr.u16 	%rs1810, %rs2987, 1;
	and.b16  	%rs1811, %rs1810, 127;
	or.b16  	%rs2987, %rs1809, %rs1811;
	shl.b16 	%rs1812, %rs2985, 7;
	shr.u16 	%rs1813, %rs2986, 1;
	and.b16  	%rs1814, %rs1813, 127;
	or.b16  	%rs2986, %rs1812, %rs1814;
	shl.b16 	%rs1815, %rs2984, 7;
	shr.u16 	%rs1816, %rs2985, 1;
	and.b16  	%rs1817, %rs1816, 127;
	or.b16  	%rs2985, %rs1815, %rs1817;
	shl.b16 	%rs1818, %rs2983, 7;
	shr.u16 	%rs1819, %rs2984, 1;
	and.b16  	%rs1820, %rs1819, 127;
	or.b16  	%rs2984, %rs1818, %rs1820;
	shl.b16 	%rs1821, %rs2982, 7;
	shr.u16 	%rs1822, %rs2983, 1;
	and.b16  	%rs1823, %rs1822, 127;
	or.b16  	%rs2983, %rs1821, %rs1823;
	and.b16  	%rs1824, %rs2982, 254;
	shr.u16 	%rs2982, %rs1824, 1;
$L__BB1_51:
	add.s32 	%r4898, %r4898, 1;
	setp.ne.s32 	%p35, %r4898, 128;
	@%p35 bra 	$L__BB1_46;
	cvt.u32.u16 	%r2168, %rs3026;
	cvt.u32.u16 	%r2169, %rs3027;
	prmt.b32 	%r2170, %r2169, %r2168, 0x3340U;
	cvt.u32.u16 	%r2171, %rs3028;
	cvt.u32.u16 	%r2172, %rs3029;
	prmt.b32 	%r2173, %r2172, %r2171, 0x3340U;
	prmt.b32 	%r4902, %r2173, %r2170, 0x5410U;
	cvt.u32.u16 	%r2174, %rs3022;
	cvt.u32.u16 	%r2175, %rs3023;
	prmt.b32 	%r2176, %r2175, %r2174, 0x3340U;
	cvt.u32.u16 	%r2177, %rs3024;
	cvt.u32.u16 	%r2178, %rs3025;
	prmt.b32 	%r2179, %r2178, %r2177, 0x3340U;
	prmt.b32 	%r4901, %r2179, %r2176, 0x5410U;
	cvt.u32.u16 	%r2180, %rs3018;
	cvt.u32.u16 	%r2181, %rs3019;
	prmt.b32 	%r2182, %r2181, %r2180, 0x3340U;
	cvt.u32.u16 	%r2183, %rs3020;
	cvt.u32.u16 	%r2184, %rs3021;
	prmt.b32 	%r2185, %r2184, %r2183, 0x3340U;
	prmt.b32 	%r4900, %r2185, %r2182, 0x5410U;
	cvt.u32.u16 	%r2186, %rs3014;
	cvt.u32.u16 	%r2187, %rs3015;
	prmt.b32 	%r2188, %r2187, %r2186, 0x3340U;
	cvt.u32.u16 	%r2189, %rs3016;
	cvt.u32.u16 	%r2190, %rs3017;
	prmt.b32 	%r2191, %r2190, %r2189, 0x3340U;
	prmt.b32 	%r4899, %r2191, %r2188, 0x5410U;
	st.local.v4.b32 	[%rd1], {%r4902, %r4901, %r4900, %r4899};
	st.local.u32 	[%rd2+4096], %r4902;
	st.local.u32 	[%rd2+4100], %r4901;
	st.local.u32 	[%rd2+4104], %r4900;
	st.local.u32 	[%rd2+4108], %r4899;
	mov.b32 	%r2192, 0;
	st.local.u32 	[%rd2+4144], %r2192;
	st.local.u32 	[%rd2+4148], %r2192;
	st.local.u32 	[%rd2+4152], %r2192;
	st.local.u32 	[%rd2+4156], %r2192;
$L__BB1_53:
	xor.b32  	%r2211, %r4873, %r4900;
	xor.b32  	%r2212, %r4872, %r4899;
	add.s32 	%r2213, %r2212, %r2211;
	shf.l.wrap.b32 	%r2214, %r2213, %r2213, 29;
	xor.b32  	%r2215, %r4871, %r4901;
	xor.b32  	%r2216, %r4870, %r4900;
	add.s32 	%r2217, %r2216, %r2215;
	shf.l.wrap.b32 	%r2218, %r2217, %r2217, 27;
	xor.b32  	%r2219, %r4869, %r4902;
	xor.b32  	%r2220, %r4868, %r4901;
	add.s32 	%r2221, %r2220, %r2219;
	shf.l.wrap.b32 	%r2222, %r2221, %r2221, 9;
	xor.b32  	%r2223, %r4867, %r2214;
	xor.b32  	%r2224, %r4866, %r4902;
	add.s32 	%r2225, %r2224, %r2223;
	shf.l.wrap.b32 	%r2226, %r2225, %r2225, 29;
	xor.b32  	%r2227, %r4865, %r2218;
	xor.b32  	%r2228, %r4864, %r2214;
	add.s32 	%r2229, %r2228, %r2227;
	shf.l.wrap.b32 	%r2230, %r2229, %r2229, 27;
	xor.b32  	%r2231, %r4863, %r2222;
	xor.b32  	%r2232, %r4862, %r2218;
	add.s32 	%r2233, %r2232, %r2231;
	shf.l.wrap.b32 	%r2234, %r2233, %r2233, 9;
	xor.b32  	%r2235, %r4861, %r2226;
	xor.b32  	%r2236, %r4860, %r2222;
	add.s32 	%r2237, %r2236, %r2235;
	shf.l.wrap.b32 	%r2238, %r2237, %r2237, 29;
	xor.b32  	%r2239, %r4859, %r2230;
	xor.b32  	%r2240, %r4858, %r2226;
	add.s32 	%r2241, %r2240, %r2239;
	shf.l.wrap.b32 	%r2242, %r2241, %r2241, 27;
	xor.b32  	%r2243, %r4857, %r2234;
	xor.b32  	%r2244, %r4856, %r2230;
	add.s32 	%r2245, %r2244, %r2243;
	shf.l.wrap.b32 	%r2246, %r2245, %r2245, 9;
	xor.b32  	%r2247, %r4855, %r2238;
	xor.b32  	%r2248, %r4854, %r2234;
	add.s32 	%r2249, %r2248, %r2247;
	shf.l.wrap.b32 	%r2250, %r2249, %r2249, 29;
	xor.b32  	%r2251, %r4853, %r2242;
	xor.b32  	%r2252, %r4852, %r2238;
	add.s32 	%r2253, %r2252, %r2251;
	shf.l.wrap.b32 	%r2254, %r2253, %r2253, 27;
	xor.b32  	%r2255, %r4851, %r2246;
	xor.b32  	%r2256, %r4850, %r2242;
	add.s32 	%r2257, %r2256, %r2255;
	shf.l.wrap.b32 	%r2258, %r2257, %r2257, 9;
	xor.b32  	%r2259, %r4849, %r2250;
	xor.b32  	%r2260, %r4848, %r2246;
	add.s32 	%r2261, %r2260, %r2259;
	shf.l.wrap.b32 	%r2262, %r2261, %r2261, 29;
	xor.b32  	%r2263, %r4847, %r2254;
	xor.b32  	%r2264, %r4846, %r2250;
	add.s32 	%r2265, %r2264, %r2263;
	shf.l.wrap.b32 	%r2266, %r2265, %r2265, 27;
	xor.b32  	%r2267, %r4845, %r2258;
	xor.b32  	%r2268, %r4844, %r2254;
	add.s32 	%r2269, %r2268, %r2267;
	shf.l.wrap.b32 	%r2270, %r2269, %r2269, 9;
	xor.b32  	%r2271, %r4843, %r2262;
	xor.b32  	%r2272, %r4842, %r2258;
	add.s32 	%r2273, %r2272, %r2271;
	shf.l.wrap.b32 	%r2274, %r2273, %r2273, 29;
	xor.b32  	%r2275, %r4841, %r2266;
	xor.b32  	%r2276, %r4840, %r2262;
	add.s32 	%r2277, %r2276, %r2275;
	shf.l.wrap.b32 	%r2278, %r2277, %r2277, 27;
	xor.b32  	%r2279, %r4839, %r2270;
	xor.b32  	%r2280, %r4838, %r2266;
	add.s32 	%r2281, %r2280, %r2279;
	shf.l.wrap.b32 	%r2282, %r2281, %r2281, 9;
	xor.b32  	%r2283, %r4837, %r2274;
	xor.b32  	%r2284, %r4836, %r2270;
	add.s32 	%r2285, %r2284, %r2283;
	shf.l.wrap.b32 	%r2286, %r2285, %r2285, 29;
	xor.b32  	%r2287, %r4835, %r2278;
	xor.b32  	%r2288, %r4834, %r2274;
	add.s32 	%r2289, %r2288, %r2287;
	shf.l.wrap.b32 	%r2290, %r2289, %r2289, 27;
	xor.b32  	%r2291, %r4833, %r2282;
	xor.b32  	%r2292, %r4832, %r2278;
	add.s32 	%r2293, %r2292, %r2291;
	shf.l.wrap.b32 	%r2294, %r2293, %r2293, 9;
	xor.b32  	%r2295, %r4831, %r2286;
	xor.b32  	%r2296, %r4830, %r2282;
	add.s32 	%r2297, %r2296, %r2295;
	shf.l.wrap.b32 	%r2298, %r2297, %r2297, 29;
	xor.b32  	%r2299, %r4829, %r2290;
	xor.b32  	%r2300, %r4828, %r2286;
	add.s32 	%r2301, %r2300, %r2299;
	shf.l.wrap.b32 	%r2302, %r2301, %r2301, 27;
	xor.b32  	%r2303, %r4827, %r2294;
	xor.b32  	%r2304, %r4826, %r2290;
	add.s32 	%r2305, %r2304, %r2303;
	shf.l.wrap.b32 	%r2306, %r2305, %r2305, 9;
	xor.b32  	%r2307, %r4825, %r2298;
	xor.b32  	%r2308, %r4824, %r2294;
	add.s32 	%r2309, %r2308, %r2307;
	shf.l.wrap.b32 	%r2310, %r2309, %r2309, 29;
	xor.b32  	%r2311, %r4823, %r2302;
	xor.b32  	%r2312, %r4822, %r2298;
	add.s32 	%r2313, %r2312, %r2311;
	shf.l.wrap.b32 	%r2314, %r2313, %r2313, 27;
	xor.b32  	%r2315, %r4821, %r2306;
	xor.b32  	%r2316, %r4820, %r2302;
	add.s32 	%r2317, %r2316, %r2315;
	shf.l.wrap.b32 	%r2318, %r2317, %r2317, 9;
	xor.b32  	%r2319, %r4819, %r2310;
	xor.b32  	%r2320, %r4818, %r2306;
	add.s32 	%r2321, %r2320, %r2319;
	shf.l.wrap.b32 	%r2322, %r2321, %r2321, 29;
	xor.b32  	%r2323, %r4817, %r2314;
	xor.b32  	%r2324, %r4816, %r2310;
	add.s32 	%r2325, %r2324, %r2323;
	shf.l.wrap.b32 	%r2326, %r2325, %r2325, 27;
	xor.b32  	%r2327, %r4815, %r2318;
	xor.b32  	%r2328, %r4814, %r2314;
	add.s32 	%r2329, %r2328, %r2327;
	shf.l.wrap.b32 	%r2330, %r2329, %r2329, 9;
	xor.b32  	%r2331, %r4813, %r2322;
	xor.b32  	%r2332, %r4812, %r2318;
	add.s32 	%r2333, %r2332, %r2331;
	shf.l.wrap.b32 	%r2334, %r2333, %r2333, 29;
	xor.b32  	%r2335, %r4811, %r2326;
	xor.b32  	%r2336, %r4810, %r2322;
	add.s32 	%r2337, %r2336, %r2335;
	shf.l.wrap.b32 	%r2338, %r2337, %r2337, 27;
	xor.b32  	%r2339, %r4809, %r2330;
	xor.b32  	%r2340, %r4808, %r2326;
	add.s32 	%r2341, %r2340, %r2339;
	shf.l.wrap.b32 	%r2342, %r2341, %r2341, 9;
	xor.b32  	%r2343, %r4807, %r2334;
	xor.b32  	%r2344, %r4806, %r2330;
	add.s32 	%r2345, %r2344, %r2343;
	shf.l.wrap.b32 	%r2346, %r2345, %r2345, 29;
	xor.b32  	%r2347, %r4805, %r2338;
	xor.b32  	%r2348, %r4804, %r2334;
	add.s32 	%r2349, %r2348, %r2347;
	shf.l.wrap.b32 	%r2350, %r2349, %r2349, 27;
	xor.b32  	%r2351, %r4803, %r2342;
	xor.b32  	%r2352, %r4802, %r2338;
	add.s32 	%r2353, %r2352, %r2351;
	shf.l.wrap.b32 	%r2354, %r2353, %r2353, 9;
	xor.b32  	%r2355, %r4801, %r2346;
	xor.b32  	%r2356, %r4800, %r2342;
	add.s32 	%r2357, %r2356, %r2355;
	shf.l.wrap.b32 	%r2358, %r2357, %r2357, 29;
	xor.b32  	%r2359, %r4799, %r2350;
	xor.b32  	%r2360, %r4798, %r2346;
	add.s32 	%r2361, %r2360, %r2359;
	shf.l.wrap.b32 	%r2362, %r2361, %r2361, 27;
	xor.b32  	%r2363, %r4797, %r2354;
	xor.b32  	%r2364, %r4796, %r2350;
	add.s32 	%r2365, %r2364, %r2363;
	shf.l.wrap.b32 	%r2366, %r2365, %r2365, 9;
	xor.b32  	%r2367, %r4795, %r2358;
	xor.b32  	%r2368, %r4794, %r2354;
	add.s32 	%r2369, %r2368, %r2367;
	shf.l.wrap.b32 	%r2370, %r2369, %r2369, 29;
	xor.b32  	%r2371, %r4793, %r2362;
	xor.b32  	%r2372, %r4792, %r2358;
	add.s32 	%r2373, %r2372, %r2371;
	shf.l.wrap.b32 	%r2374, %r2373, %r2373, 27;
	xor.b32  	%r2375, %r4791, %r2366;
	xor.b32  	%r2376, %r4790, %r2362;
	add.s32 	%r2377, %r2376, %r2375;
	shf.l.wrap.b32 	%r2378, %r2377, %r2377, 9;
	xor.b32  	%r2379, %r4789, %r2370;
	xor.b32  	%r2380, %r4788, %r2366;
	add.s32 	%r2381, %r2380, %r2379;
	shf.l.wrap.b32 	%r2382, %r2381, %r2381, 29;
	xor.b32  	%r2383, %r4787, %r2374;
	xor.b32  	%r2384, %r4786, %r2370;
	add.s32 	%r2385, %r2384, %r2383;
	shf.l.wrap.b32 	%r2386, %r2385, %r2385, 27;
	xor.b32  	%r2387, %r4785, %r2378;
	xor.b32  	%r2388, %r4784, %r2374;
	add.s32 	%r2389, %r2388, %r2387;
	shf.l.wrap.b32 	%r2390, %r2389, %r2389, 9;
	xor.b32  	%r2391, %r4783, %r2382;
	xor.b32  	%r2392, %r4782, %r2378;
	add.s32 	%r2393, %r2392, %r2391;
	shf.l.wrap.b32 	%r2394, %r2393, %r2393, 29;
	xor.b32  	%r2395, %r4781, %r2386;
	xor.b32  	%r2396, %r4780, %r2382;
	add.s32 	%r2397, %r2396, %r2395;
	shf.l.wrap.b32 	%r2398, %r2397, %r2397, 27;
	xor.b32  	%r2399, %r4779, %r2390;
	xor.b32  	%r2400, %r4778, %r2386;
	add.s32 	%r2401, %r2400, %r2399;
	shf.l.wrap.b32 	%r2402, %r2401, %r2401, 9;
	xor.b32  	%r2403, %r4777, %r2394;
	xor.b32  	%r2404, %r4776, %r2390;
	add.s32 	%r2405, %r2404, %r2403;
	shf.l.wrap.b32 	%r2406, %r2405, %r2405, 29;
	xor.b32  	%r2407, %r4775, %r2398;
	xor.b32  	%r2408, %r4774, %r2394;
	add.s32 	%r2409, %r2408, %r2407;
	shf.l.wrap.b32 	%r2410, %r2409, %r2409, 27;
	xor.b32  	%r2411, %r4773, %r2402;
	xor.b32  	%r2412, %r4772, %r2398;
	add.s32 	%r2413, %r2412, %r2411;
	shf.l.wrap.b32 	%r2414, %r2413, %r2413, 9;
	xor.b32  	%r2415, %r4771, %r2406;
	xor.b32  	%r2416, %r4770, %r2402;
	add.s32 	%r2417, %r2416, %r2415;
	shf.l.wrap.b32 	%r2418, %r2417, %r2417, 29;
	xor.b32  	%r2419, %r4769, %r2410;
	xor.b32  	%r2420, %r4768, %r2406;
	add.s32 	%r2421, %r2420, %r2419;
	shf.l.wrap.b32 	%r2422, %r2421, %r2421, 27;
	xor.b32  	%r2423, %r4767, %r2414;
	xor.b32  	%r2424, %r4766, %r2410;
	add.s32 	%r2425, %r2424, %r2423;
	shf.l.wrap.b32 	%r2426, %r2425, %r2425, 9;
	xor.b32  	%r2427, %r4765, %r2418;
	xor.b32  	%r2428, %r4764, %r2414;
	add.s32 	%r2429, %r2428, %r2427;
	shf.l.wrap.b32 	%r2430, %r2429, %r2429, 29;
	xor.b32  	%r2431, %r4763, %r2422;
	xor.b32  	%r2432, %r4762, %r2418;
	add.s32 	%r2433, %r2432, %r2431;
	shf.l.wrap.b32 	%r2434, %r2433, %r2433, 27;
	xor.b32  	%r2435, %r4761, %r2426;
	xor.b32  	%r2436, %r4760, %r2422;
	add.s32 	%r2437, %r2436, %r2435;
	shf.l.wrap.b32 	%r2438, %r2437, %r2437, 9;
	xor.b32  	%r2439, %r4759, %r2430;
	xor.b32  	%r2440, %r4758, %r2426;
	add.s32 	%r2441, %r2440, %r2439;
	shf.l.wrap.b32 	%r2442, %r2441, %r2441, 29;
	xor.b32  	%r2443, %r4757, %r2434;
	xor.b32  	%r2444, %r4756, %r2430;
	add.s32 	%r2445, %r2444, %r2443;
	shf.l.wrap.b32 	%r2446, %r2445, %r2445, 27;
	xor.b32  	%r2447, %r4755, %r2438;
	xor.b32  	%r2448, %r4754, %r2434;
	add.s32 	%r2449, %r2448, %r2447;
	shf.l.wrap.b32 	%r2450, %r2449, %r2449, 9;
	xor.b32  	%r2451, %r4753, %r2442;
	xor.b32  	%r2452, %r4752, %r2438;
	add.s32 	%r2453, %r2452, %r2451;
	shf.l.wrap.b32 	%r2454, %r2453, %r2453, 29;
	xor.b32  	%r2455, %r4751, %r2446;
	xor.b32  	%r2456, %r4750, %r2442;
	add.s32 	%r2457, %r2456, %r2455;
	shf.l.wrap.b32 	%r2458, %r2457, %r2457, 27;
	xor.b32  	%r2459, %r4749, %r2450;
	xor.b32  	%r2460, %r4748, %r2446;
	add.s32 	%r2461, %r2460, %r2459;
	shf.l.wrap.b32 	%r2462, %r2461, %r2461, 9;
	xor.b32  	%r2463, %r4747, %r2454;
	xor.b32  	%r2464, %r4746, %r2450;
	add.s32 	%r2465, %r2464, %r2463;
	shf.l.wrap.b32 	%r2466, %r2465, %r2465, 29;
	xor.b32  	%r2467, %r4745, %r2458;
	xor.b32  	%r2468, %r4744, %r2454;
	add.s32 	%r2469, %r2468, %r2467;
	shf.l.wrap.b32 	%r2470, %r2469, %r2469, 27;
	xor.b32  	%r2471, %r4743, %r2462;
	xor.b32  	%r2472, %r4742, %r2458;
	add.s32 	%r2473, %r2472, %r2471;
	shf.l.wrap.b32 	%r2474, %r2473, %r2473, 9;
	xor.b32  	%r2475, %r4741, %r2466;
	xor.b32  	%r2476, %r4740, %r2462;
	add.s32 	%r2477, %r2476, %r2475;
	shf.l.wrap.b32 	%r2478, %r2477, %r2477, 29;
	xor.b32  	%r2479, %r4739, %r2470;
	xor.b32  	%r2480, %r4738, %r2466;
	add.s32 	%r2481, %r2480, %r2479;
	shf.l.wrap.b32 	%r2482, %r2481, %r2481, 27;
	xor.b32  	%r2483, %r4737, %r2474;
	xor.b32  	%r2484, %r4736, %r2470;
	add.s32 	%r2485, %r2484, %r2483;
	shf.l.wrap.b32 	%r4910, %r2485, %r2485, 9;
	xor.b32  	%r2486, %r4735, %r2478;
	xor.b32  	%r2487, %r4734, %r2474;
	add.s32 	%r2488, %r2487, %r2486;
	shf.l.wrap.b32 	%r4909, %r2488, %r2488, 29;
	xor.b32  	%r2489, %r4733, %r2482;
	xor.b32  	%r2490, %r4732, %r2478;
	add.s32 	%r2491, %r2490, %r2489;
	shf.l.wrap.b32 	%r4908, %r2491, %r2491, 27;
	xor.b32  	%r2492, %r4731, %r4910;
	xor.b32  	%r2493, %r4730, %r2482;
	add.s32 	%r2494, %r2493, %r2492;
	shf.l.wrap.b32 	%r4907, %r2494, %r2494, 9;
	@%p6 bra 	$L__BB1_55;
	xor.b32  	%r2495, %r4728, %r4909;
	xor.b32  	%r2496, %r4727, %r4910;
	add.s32 	%r2497, %r2496, %r2495;
	shf.l.wrap.b32 	%r2498, %r2497, %r2497, 29;
	xor.b32  	%r2499, %r4726, %r4908;
	xor.b32  	%r2500, %r4725, %r4909;
	add.s32 	%r2501, %r2500, %r2499;
	shf.l.wrap.b32 	%r2502, %r2501, %r2501, 27;
	xor.b32  	%r2503, %r4724, %r4907;
	xor.b32  	%r2504, %r4723, %r4908;
	add.s32 	%r2505, %r2504, %r2503;
	shf.l.wrap.b32 	%r2506, %r2505, %r2505, 9;
	xor.b32  	%r2507, %r4722, %r2498;
	xor.b32  	%r2508, %r4721, %r4907;
	add.s32 	%r2509, %r2508, %r2507;
	shf.l.wrap.b32 	%r2510, %r2509, %r2509, 29;
	xor.b32  	%r2511, %r4720, %r2502;
	xor.b32  	%r2512, %r4719, %r2498;
	add.s32 	%r2513, %r2512, %r2511;
	shf.l.wrap.b32 	%r2514, %r2513, %r2513, 27;
	xor.b32  	%r2515, %r4718, %r2506;
	xor.b32  	%r2516, %r4717, %r2502;
	add.s32 	%r2517, %r2516, %r2515;
	shf.l.wrap.b32 	%r2518, %r2517, %r2517, 9;
	xor.b32  	%r2519, %r4716, %r2510;
	xor.b32  	%r2520, %r4715, %r2506;
	add.s32 	%r2521, %r2520, %r2519;
	shf.l.wrap.b32 	%r2522, %r2521, %r2521, 29;
	xor.b32  	%r2523, %r4714, %r2514;
	xor.b32  	%r2524, %r4713, %r2510;
	add.s32 	%r2525, %r2524, %r2523;
	shf.l.wrap.b32 	%r2526, %r2525, %r2525, 27;
	xor.b32  	%r2527, %r4712, %r2518;
	xor.b32  	%r2528, %r4711, %r2514;
	add.s32 	%r2529, %r2528, %r2527;
	shf.l.wrap.b32 	%r4910, %r2529, %r2529, 9;
	xor.b32  	%r2530, %r4710, %r2522;
	xor.b32  	%r2531, %r4709, %r2518;
	add.s32 	%r2532, %r2531, %r2530;
	shf.l.wrap.b32 	%r4909, %r2532, %r2532, 29;
	xor.b32  	%r2533, %r4708, %r2526;
	xor.b32  	%r2534, %r4707, %r2522;
	add.s32 	%r2535, %r2534, %r2533;
	shf.l.wrap.b32 	%r4908, %r2535, %r2535, 27;
	xor.b32  	%r2536, %r4706, %r4910;
	xor.b32  	%r2537, %r4705, %r2526;
	add.s32 	%r2538, %r2537, %r2536;
	shf.l.wrap.b32 	%r4907, %r2538, %r2538, 9;
$L__BB1_55:
	setp.lt.u32 	%p37, %r4729, 29;
	@%p37 bra 	$L__BB1_57;
	xor.b32  	%r2539, %r4704, %r4909;
	xor.b32  	%r2540, %r4703, %r4910;
	add.s32 	%r2541, %r2540, %r2539;
	shf.l.wrap.b32 	%r2542, %r2541, %r2541, 29;
	xor.b32  	%r2543, %r4702, %r4908;
	xor.b32  	%r2544, %r4701, %r4909;
	add.s32 	%r2545, %r2544, %r2543;
	shf.l.wrap.b32 	%r2546, %r2545, %r2545, 27;
	xor.b32  	%r2547, %r4700, %r4907;
	xor.b32  	%r2548, %r4699, %r4908;
	add.s32 	%r2549, %r2548, %r2547;
	shf.l.wrap.b32 	%r2550, %r2549, %r2549, 9;
	xor.b32  	%r2551, %r4698, %r2542;
	xor.b32  	%r2552, %r4697, %r4907;
	add.s32 	%r2553, %r2552, %r2551;
	shf.l.wrap.b32 	%r2554, %r2553, %r2553, 29;
	xor.b32  	%r2555, %r4696, %r2546;
	xor.b32  	%r2556, %r4695, %r2542;
	add.s32 	%r2557, %r2556, %r2555;
	shf.l.wrap.b32 	%r2558, %r2557, %r2557, 27;
	xor.b32  	%r2559, %r4694, %r2550;
	xor.b32  	%r2560, %r4693, %r2546;
	add.s32 	%r2561, %r2560, %r2559;
	shf.l.wrap.b32 	%r2562, %r2561, %r2561, 9;
	xor.b32  	%r2563, %r4692, %r2554;
	xor.b32  	%r2564, %r4691, %r2550;
	add.s32 	%r2565, %r2564, %r2563;
	shf.l.wrap.b32 	%r2566, %r2565, %r2565, 29;
	xor.b32  	%r2567, %r4690, %r2558;
	xor.b32  	%r2568, %r4689, %r2554;
	add.s32 	%r2569, %r2568, %r2567;
	shf.l.wrap.b32 	%r2570, %r2569, %r2569, 27;
	xor.b32  	%r2571, %r4688, %r2562;
	xor.b32  	%r2572, %r4687, %r2558;
	add.s32 	%r2573, %r2572, %r2571;
	shf.l.wrap.b32 	%r4910, %r2573, %r2573, 9;
	xor.b32  	%r2574, %r4686, %r2566;
	xor.b32  	%r2575, %r4685, %r2562;
	add.s32 	%r2576, %r2575, %r2574;
	shf.l.wrap.b32 	%r4909, %r2576, %r2576, 29;
	xor.b32  	%r2577, %r4684, %r2570;
	xor.b32  	%r2578, %r4683, %r2566;
	add.s32 	%r2579, %r2578, %r2577;
	shf.l.wrap.b32 	%r4908, %r2579, %r2579, 27;
	xor.b32  	%r2580, %r4682, %r4910;
	xor.b32  	%r2581, %r4681, %r2570;
	add.s32 	%r2582, %r2581, %r2580;
	shf.l.wrap.b32 	%r4907, %r2582, %r2582, 9;
$L__BB1_57:
	st.local.u32 	[%rd2+4112], %r4907;
	st.local.u32 	[%rd2+4116], %r4908;
	st.local.u32 	[%rd2+4120], %r4909;
	st.local.u32 	[%rd2+4124], %r4910;
	mov.b32 	%r4911, 16;
$L__BB1_58:
	add.s32 	%r4911, %r4911, -1;
	cvt.u64.u32 	%rd81, %r4911;
	add.s64 	%rd82, %rd2, %rd81;
	ld.local.u8 	%rs1826, [%rd82+4096];
	add.s16 	%rs1827, %rs1826, 1;
	and.b16  	%rs1828, %rs1827, 255;
	setp.ne.s16 	%p38, %rs1828, %rs1827;
	st.local.u8 	[%rd82+4096], %rs1827;
	setp.ne.s32 	%p39, %r4911, 0;
	and.pred  	%p40, %p39, %p38;
	@%p40 bra 	$L__BB1_58;
$L__BB1_59:
	ld.param.u32 	%r4482, [_Z7GCM_REFPhiS_iS_iS_S_iS_i_param_5];
	ld.param.u64 	%rd159, [_Z7GCM_REFPhiS_iS_iS_S_iS_i_param_4];
	setp.lt.s32 	%p41, %r4482, 1;
	setp.eq.s64 	%p42, %rd159, 0;
	or.pred  	%p43, %p42, %p41;
	@%p43 bra 	$L__BB1_89;
	ld.param.u32 	%r4918, [_Z7GCM_REFPhiS_iS_iS_S_iS_i_param_5];
	ld.param.u64 	%rd160, [_Z7GCM_REFPhiS_iS_iS_S_iS_i_param_4];
	cvta.to.global.u64 	%rd83, %rd160;
	mul.lo.s32 	%r2584, %r1, 112;
	cvt.s64.s32 	%rd84, %r2584;
	add.s64 	%rd168, %rd83, %rd84;
	st.local.u32 	[%rd2+4936], %r4918;
	ld.local.u32 	%r4924, [%rd2+4128];
	ld.local.u32 	%r4925, [%rd2+4132];
	ld.local.u32 	%r4926, [%rd2+4136];
	ld.local.u32 	%r4927, [%rd2+4140];
	bfe.u32 	%r2585, %r4927, 24, 8;
	cvt.u16.u32 	%rs3094, %r2585;
	bfe.u32 	%r2586, %r4927, 16, 8;
	cvt.u16.u32 	%rs3095, %r2586;
	bfe.u32 	%r2587, %r4927, 8, 8;
	cvt.u16.u32 	%rs3096, %r2587;
	bfe.u32 	%r2588, %r4927, 0, 8;
	cvt.u16.u32 	%rs3097, %r2588;
	bfe.u32 	%r2589, %r4926, 24, 8;
	cvt.u16.u32 	%rs3098, %r2589;
	bfe.u32 	%r2590, %r4926, 16, 8;
	cvt.u16.u32 	%rs3099, %r2590;
	bfe.u32 	%r2591, %r4926, 8, 8;
	cvt.u16.u32 	%rs3100, %r2591;
	bfe.u32 	%r2592, %r4926, 0, 8;
	cvt.u16.u32 	%rs3101, %r2592;
	bfe.u32 	%r2593, %r4925, 24, 8;
	cvt.u16.u32 	%rs3102, %r2593;
	bfe.u32 	%r2594, %r4925, 16, 8;
	cvt.u16.u32 	%rs3103, %r2594;
	bfe.u32 	%r2595, %r4925, 8, 8;
	cvt.u16.u32 	%rs3104, %r2595;
	bfe.u32 	%r2596, %r4925, 0, 8;
	cvt.u16.u32 	%rs3105, %r2596;
	bfe.u32 	%r2597, %r4924, 24, 8;
	cvt.u16.u32 	%rs3106, %r2597;
	bfe.u32 	%r2598, %r4924, 16, 8;
	cvt.u16.u32 	%rs3107, %r2598;
	bfe.u32 	%r2599, %r4924, 8, 8;
	cvt.u16.u32 	%rs3108, %r2599;
	bfe.u32 	%r2600, %r4924, 0, 8;
	cvt.u16.u32 	%rs3109, %r2600;
	st.local.v4.b32 	[%rd1], {%r4924, %r4925, %r4926, %r4927};
	setp.lt.u32 	%p44, %r4918, 16;
	@%p44 bra 	$L__BB1_70;
	ld.param.u32 	%r4912, [_Z7GCM_REFPhiS_iS_iS_S_iS_i_param_5];
$L__BB1_62:
	ld.global.u8 	%rs1830, [%rd168];
	xor.b16  	%rs1831, %rs1830, %rs3109;
	ld.global.u8 	%rs1832, [%rd168+1];
	xor.b16  	%rs1833, %rs1832, %rs3108;
	ld.global.u8 	%rs1834, [%rd168+2];
	xor.b16  	%rs1835, %rs1834, %rs3107;
	ld.global.u8 	%rs1836, [%rd168+3];
	xor.b16  	%rs1837, %rs1836, %rs3106;
	ld.global.u8 	%rs1838, [%rd168+4];
	xor.b16  	%rs1839, %rs1838, %rs3105;
	ld.global.u8 	%rs1840, [%rd168+5];
	xor.b16  	%rs1841, %rs1840, %rs3104;
	ld.global.u8 	%rs1842, [%rd168+6];
	xor.b16  	%rs1843, %rs1842, %rs3103;
	ld.global.u8 	%rs1844, [%rd168+7];
	xor.b16  	%rs1845, %rs1844, %rs3102;
	ld.global.u8 	%rs1846, [%rd168+8];
	xor.b16  	%rs1847, %rs1846, %rs3101;
	ld.global.u8 	%rs1848, [%rd168+9];
	xor.b16  	%rs1849, %rs1848, %rs3100;
	ld.global.u8 	%rs1850, [%rd168+10];
	xor.b16  	%rs1851, %rs1850, %rs3099;
	ld.global.u8 	%rs1852, [%rd168+11];
	xor.b16  	%rs1853, %rs1852, %rs3098;
	ld.global.u8 	%rs1854, [%rd168+12];
	xor.b16  	%rs1855, %rs1854, %rs3097;
	ld.global.u8 	%rs1856, [%rd168+13];
	xor.b16  	%rs1857, %rs1856, %rs3096;
	ld.global.u8 	%rs1858, [%rd168+14];
	xor.b16  	%rs1859, %rs1858, %rs3095;
	ld.global.u8 	%rs1860, [%rd168+15];
	xor.b16  	%rs1861, %rs1860, %rs3094;
	cvt.u32.u16 	%r2602, %rs1861;
	cvt.u32.u16 	%r2603, %rs1859;
	prmt.b32 	%r2604, %r2603, %r2602, 0x3340U;
	cvt.u32.u16 	%r2605, %rs1857;
	cvt.u32.u16 	%r2606, %rs1855;
	prmt.b32 	%r2607, %r2606, %r2605, 0x3340U;
	prmt.b32 	%r2608, %r2607, %r2604, 0x5410U;
	cvt.u32.u16 	%r2609, %rs1853;
	cvt.u32.u16 	%r2610, %rs1851;
	prmt.b32 	%r2611, %r2610, %r2609, 0x3340U;
	cvt.u32.u16 	%r2612, %rs1849;
	cvt.u32.u16 	%r2613, %rs1847;
	prmt.b32 	%r2614, %r2613, %r2612, 0x3340U;
	prmt.b32 	%r2615, %r2614, %r2611, 0x5410U;
	cvt.u32.u16 	%r2616, %rs1845;
	cvt.u32.u16 	%r2617, %rs1843;
	prmt.b32 	%r2618, %r2617, %r2616, 0x3340U;
	cvt.u32.u16 	%r2619, %rs1841;
	cvt.u32.u16 	%r2620, %rs1839;
	prmt.b32 	%r2621, %r2620, %r2619, 0x3340U;
	prmt.b32 	%r2622, %r2621, %r2618, 0x5410U;
	cvt.u32.u16 	%r2623, %rs1837;
	cvt.u32.u16 	%r2624, %rs1835;
	prmt.b32 	%r2625, %r2624, %r2623, 0x3340U;
	cvt.u32.u16 	%r2626, %rs1833;
	cvt.u32.u16 	%r2627, %rs1831;
	prmt.b32 	%r2628, %r2627, %r2626, 0x3340U;
	prmt.b32 	%r2629, %r2628, %r2625, 0x5410U;
	st.local.v4.b32 	[%rd1], {%r2629, %r2622, %r2615, %r2608};
	mov.b16 	%rs3109, 0;
	mov.b32 	%r4913, 0;
	mov.u16 	%rs3062, %rs3126;
	mov.u16 	%rs3063, %rs3127;
	mov.u16 	%rs3064, %rs3128;
	mov.u16 	%rs3065, %rs3129;
	mov.u16 	%rs3066, %rs3130;
	mov.u16 	%rs3067, %rs3131;
	mov.u16 	%rs3068, %rs3132;
	mov.u16 	%rs3069, %rs3133;
	mov.u16 	%rs3070, %rs3134;
	mov.u16 	%rs3071, %rs3135;
	mov.u16 	%rs3072, %rs3136;
	mov.u16 	%rs3073, %rs3137;
	mov.u16 	%rs3074, %rs3138;
	mov.u16 	%rs3075, %rs3139;
	mov.u16 	%rs3076, %rs3140;
	mov.u16 	%rs3077, %rs3141;
	mov.u16 	%rs3108, %rs3109;
	mov.u16 	%rs3107, %rs3109;
	mov.u16 	%rs3106, %rs3109;
	mov.u16 	%rs3105, %rs3109;
	mov.u16 	%rs3104, %rs3109;
	mov.u16 	%rs3103, %rs3109;
	mov.u16 	%rs3102, %rs3109;
	mov.u16 	%rs3101, %rs3109;
	mov.u16 	%rs3100, %rs3109;
	mov.u16 	%rs3099, %rs3109;
	mov.u16 	%rs3098, %rs3109;
	mov.u16 	%rs3097, %rs3109;
	mov.u16 	%rs3096, %rs3109;
	mov.u16 	%rs3095, %rs3109;
	mov.u16 	%rs3094, %rs3109;
$L__BB1_63:
	not.b32 	%r2630, %r4913;
	shr.u32 	%r2631, %r4913, 3;
	cvt.u64.u32 	%rd85, %r2631;
	add.s64 	%rd86, %rd1, %rd85;
	ld.local.u8 	%r2632, [%rd86];
	and.b32  	%r2633, %r2630, 7;
	shr.u32 	%r2634, %r2632, %r2633;
	and.b32  	%r2635, %r2634, 1;
	setp.eq.b32 	%p45, %r2635, 1;
	not.pred 	%p46, %p45;
	@%p46 bra 	$L__BB1_65;
	xor.b16  	%rs3109, %rs3062, %rs3109;
	xor.b16  	%rs3108, %rs3063, %rs3108;
	xor.b16  	%rs3107, %rs3064, %rs3107;
	xor.b16  	%rs3106, %rs3065, %rs3106;
	xor.b16  	%rs3105, %rs3066, %rs3105;
	xor.b16  	%rs3104, %rs3067, %rs3104;
	xor.b16  	%rs3103, %rs3068, %rs3103;
	xor.b16  	%rs3102, %rs3069, %rs3102;
	xor.b16  	%rs3101, %rs3070, %rs3101;
	xor.b16  	%rs3100, %rs3071, %rs3100;
	xor.b16  	%rs3099, %rs3072, %rs3099;
	xor.b16  	%rs3098, %rs3073, %rs3098;
	xor.b16  	%rs3097, %rs3074, %rs3097;
	xor.b16  	%rs3096, %rs3075, %rs3096;
	xor.b16  	%rs3095, %rs3076, %rs3095;
	xor.b16  	%rs3094, %rs3077, %rs3094;
$L__BB1_65:
	and.b16  	%rs1862, %rs3077, 1;
	setp.eq.b16 	%p47, %rs1862, 1;
	not.pred 	%p48, %p47;
	@%p48 bra 	$L__BB1_67;
	shl.b16 	%rs1863, %rs3076, 7;
	shr.u16 	%rs1864, %rs3077, 1;
	and.b16  	%rs1865, %rs1864, 127;
	or.b16  	%rs3077, %rs1863, %rs1865;
	shl.b16 	%rs1866, %rs3075, 7;
	shr.u16 	%rs1867, %rs3076, 1;
	and.b16  	%rs1868, %rs1867, 127;
	or.b16  	%rs3076, %rs1866, %rs1868;
	shl.b16 	%rs1869, %rs3074, 7;
	shr.u16 	%rs1870, %rs3075, 1;
	and.b16  	%rs1871, %rs1870, 127;
	or.b16  	%rs3075, %rs1869, %rs1871;
	shl.b16 	%rs1872, %rs3073, 7;
	shr.u16 	%rs1873, %rs3074, 1;
	and.b16  	%rs1874, %rs1873, 127;
	or.b16  	%rs3074, %rs1872, %rs1874;
	shl.b16 	%rs1875, %rs3072, 7;
	shr.u16 	%rs1876, %rs3073, 1;
	and.b16  	%rs1877, %rs1876, 127;
	or.b16  	%rs3073, %rs1875, %rs1877;
	shl.b16 	%rs1878, %rs3071, 7;
	shr.u16 	%rs1879, %rs3072, 1;
	and.b16  	%rs1880, %rs1879, 127;
	or.b16  	%rs3072, %rs1878, %rs1880;
	shl.b16 	%rs1881, %rs3070, 7;
	shr.u16 	%rs1882, %rs3071, 1;
	and.b16  	%rs1883, %rs1882, 127;
	or.b16  	%rs3071, %rs1881, %rs1883;
	shl.b16 	%rs1884, %rs3069, 7;
	shr.u16 	%rs1885, %rs3070, 1;
	and.b16  	%rs1886, %rs1885, 127;
	or.b16  	%rs3070, %rs1884, %rs1886;
	shl.b16 	%rs1887, %rs3068, 7;
	shr.u16 	%rs1888, %rs3069, 1;
	and.b16  	%rs1889, %rs1888, 127;
	or.b16  	%rs3069, %rs1887, %rs1889;
	shl.b16 	%rs1890, %rs3067, 7;
	shr.u16 	%rs1891, %rs3068, 1;
	and.b16  	%rs1892, %rs1891, 127;
	or.b16  	%rs3068, %rs1890, %rs1892;
	shl.b16 	%rs1893, %rs3066, 7;
	shr.u16 	%rs1894, %rs3067, 1;
	and.b16  	%rs1895, %rs1894, 127;
	or.b16  	%rs3067, %rs1893, %rs1895;
	shl.b16 	%rs1896, %rs3065, 7;
	shr.u16 	%rs1897, %rs3066, 1;
	and.b16  	%rs1898, %rs1897, 127;
	or.b16  	%rs3066, %rs1896, %rs1898;
	shl.b16 	%rs1899, %rs3064, 7;
	shr.u16 	%rs1900, %rs3065, 1;
	and.b16  	%rs1901, %rs1900, 127;
	or.b16  	%rs3065, %rs1899, %rs1901;
	shl.b16 	%rs1902, %rs3063, 7;
	shr.u16 	%rs1903, %rs3064, 1;
	and.b16  	%rs1904, %rs1903, 127;
	or.b16  	%rs3064, %rs1902, %rs1904;
	shl.b16 	%rs1905, %rs3062, 7;
	shr.u16 	%rs1906, %rs3063, 1;
	and.b16  	%rs1907, %rs1906, 127;
	or.b16  	%rs3063, %rs1905, %rs1907;
	and.b16  	%rs1908, %rs3062, 254;
	shr.u16 	%rs1909, %rs1908, 1;
	xor.b16  	%rs3062, %rs1909, -31;
	bra.uni 	$L__BB1_68;
$L__BB1_67:
	shl.b16 	%rs1910, %rs3076, 7;
	shr.u16 	%rs1911, %rs3077, 1;
	and.b16  	%rs1912, %rs1911, 127;
	or.b16  	%rs3077, %rs1910, %rs1912;
	shl.b16 	%rs1913, %rs3075, 7;
	shr.u16 	%rs1914, %rs3076, 1;
	and.b16  	%rs1915, %rs1914, 127;
	or.b16  	%rs3076, %rs1913, %rs1915;
	shl.b16 	%rs1916, %rs3074, 7;
	shr.u16 	%rs1917, %rs3075, 1;
	and.b16  	%rs1918, %rs1917, 127;
	or.b16  	%rs3075, %rs1916, %rs1918;
	shl.b16 	%rs1919, %rs3073, 7;
	shr.u16 	%rs1920, %rs3074, 1;
	and.b16  	%rs1921, %rs1920, 127;
	or.b16  	%rs3074, %rs1919, %rs1921;
	shl.b16 	%rs1922, %rs3072, 7;
	shr.u16 	%rs1923, %rs3073, 1;
	and.b16  	%rs1924, %rs1923, 127;
	or.b16  	%rs3073, %rs1922, %rs1924;
	shl.b16 	%rs1925, %rs3071, 7;
	shr.u16 	%rs1926, %rs3072, 1;
	and.b16  	%rs1927, %rs1926, 127;
	or.b16  	%rs3072, %rs1925, %rs1927;
	shl.b16 	%rs1928, %rs3070, 7;
	shr.u16 	%rs1929, %rs3071, 1;
	and.b16  	%rs1930, %rs1929, 127;
	or.b16  	%rs3071, %rs1928, %rs1930;
	shl.b16 	%rs1931, %rs3069, 7;
	shr.u16 	%rs1932, %rs3070, 1;
	and.b16  	%rs1933, %rs1932, 127;
	or.b16  	%rs3070, %rs1931, %rs1933;
	shl.b16 	%rs1934, %rs3068, 7;
	shr.u16 	%rs1935, %rs3069, 1;
	and.b16  	%rs1936, %rs1935, 127;
	or.b16  	%rs3069, %rs1934, %rs1936;
	shl.b16 	%rs1937, %rs3067, 7;
	shr.u16 	%rs1938, %rs3068, 1;
	and.b16  	%rs1939, %rs1938, 127;
	or.b16  	%rs3068, %rs1937, %rs1939;
	shl.b16 	%rs1940, %rs3066, 7;
	shr.u16 	%rs1941, %rs3067, 1;
	and.b16  	%rs1942, %rs1941, 127;
	or.b16  	%rs3067, %rs1940, %rs1942;
	shl.b16 	%rs1943, %rs3065, 7;
	shr.u16 	%rs1944, %rs3066, 1;
	and.b16  	%rs1945, %rs1944, 127;
	or.b16  	%rs3066, %rs1943, %rs1945;
	shl.b16 	%rs1946, %rs3064, 7;
	shr.u16 	%rs1947, %rs3065, 1;
	and.b16  	%rs1948, %rs1947, 127;
	or.b16  	%rs3065, %rs1946, %rs1948;
	shl.b16 	%rs1949, %rs3063, 7;
	shr.u16 	%rs1950, %rs3064, 1;
	and.b16  	%rs1951, %rs1950, 127;
	or.b16  	%rs3064, %rs1949, %rs1951;
	shl.b16 	%rs1952, %rs3062, 7;
	shr.u16 	%rs1953, %rs3063, 1;
	and.b16  	%rs1954, %rs1953, 127;
	or.b16  	%rs3063, %rs1952, %rs1954;
	and.b16  	%rs1955, %rs3062, 254;
	shr.u16 	%rs3062, %rs1955, 1;
$L__BB1_68:
	add.s32 	%r4913, %r4913, 1;
	setp.ne.s32 	%p49, %r4913, 128;
	@%p49 bra 	$L__BB1_63;
	cvt.u32.u16 	%r2636, %rs3102;
	cvt.u32.u16 	%r2637, %rs3103;
	prmt.b32 	%r2638, %r2637, %r2636, 0x3340U;
	cvt.u32.u16 	%r2639, %rs3104;
	cvt.u32.u16 	%r2640, %rs3105;
	prmt.b32 	%r2641, %r2640, %r2639, 0x3340U;
	prmt.b32 	%r4925, %r2641, %r2638, 0x5410U;
	cvt.u32.u16 	%r2642, %rs3106;
	cvt.u32.u16 	%r2643, %rs3107;
	prmt.b32 	%r2644, %r2643, %r2642, 0x3340U;
	cvt.u32.u16 	%r2645, %rs3108;
	cvt.u32.u16 	%r2646, %rs3109;
	prmt.b32 	%r2647, %r2646, %r2645, 0x3340U;
	prmt.b32 	%r4924, %r2647, %r2644, 0x5410U;
	cvt.u32.u16 	%r2648, %rs3094;
	cvt.u32.u16 	%r2649, %rs3095;
	prmt.b32 	%r2650, %r2649, %r2648, 0x3340U;
	cvt.u32.u16 	%r2651, %rs3096;
	cvt.u32.u16 	%r2652, %rs3097;
	prmt.b32 	%r2653, %r2652, %r2651, 0x3340U;
	prmt.b32 	%r4927, %r2653, %r2650, 0x5410U;
	cvt.u32.u16 	%r2654, %rs3098;
	cvt.u32.u16 	%r2655, %rs3099;
	prmt.b32 	%r2656, %r2655, %r2654, 0x3340U;
	cvt.u32.u16 	%r2657, %rs3100;
	cvt.u32.u16 	%r2658, %rs3101;
	prmt.b32 	%r2659, %r2658, %r2657, 0x3340U;
	prmt.b32 	%r4926, %r2659, %r2656, 0x5410U;
	st.local.v4.b32 	[%rd1], {%r4924, %r4925, %r4926, %r4927};
	add.s32 	%r4918, %r4912, -16;
	add.s64 	%rd168, %rd168, 16;
	setp.gt.s32 	%p50, %r4912, 31;
	mov.u32 	%r4912, %r4918;
	@%p50 bra 	$L__BB1_62;
$L__BB1_70:
	setp.eq.s32 	%p51, %r4918, 0;
	bfe.u32 	%r2660, %r4925, 24, 8;
	cvt.u16.u32 	%rs497, %r2660;
	bfe.u32 	%r2661, %r4925, 16, 8;
	cvt.u16.u32 	%rs498, %r2661;
	bfe.u32 	%r2662, %r4925, 8, 8;
	cvt.u16.u32 	%rs499, %r2662;
	bfe.u32 	%r2663, %r4925, 0, 8;
	cvt.u16.u32 	%rs500, %r2663;
	bfe.u32 	%r2664, %r4924, 24, 8;
	cvt.u16.u32 	%rs501, %r2664;
	bfe.u32 	%r2665, %r4924, 16, 8;
	cvt.u16.u32 	%rs502, %r2665;
	bfe.u32 	%r2666, %r4924, 8, 8;
	cvt.u16.u32 	%rs503, %r2666;
	bfe.u32 	%r2667, %r4924, 0, 8;
	cvt.u16.u32 	%rs504, %r2667;
	@%p51 bra 	$L__BB1_88;
	setp.lt.s32 	%p52, %r4918, 1;
	@%p52 bra 	$L__BB1_80;
	and.b32  	%r964, %r4918, 7;
	setp.lt.u32 	%p53, %r4918, 8;
	mov.b32 	%r4920, 0;
	@%p53 bra 	$L__BB1_74;
	ld.global.u8 	%rs1956, [%rd168];
	xor.b16  	%rs1957, %rs1956, %rs504;
	ld.global.u8 	%rs1958, [%rd168+1];
	xor.b16  	%rs1959, %rs1958, %rs503;
	ld.global.u8 	%rs1960, [%rd168+2];
	xor.b16  	%rs1961, %rs1960, %rs502;
	ld.global.u8 	%rs1962, [%rd168+3];
	xor.b16  	%rs1963, %rs1962, %rs501;
	ld.global.u8 	%rs1964, [%rd168+4];
	xor.b16  	%rs1965, %rs1964, %rs500;
	ld.global.u8 	%rs1966, [%rd168+5];
	xor.b16  	%rs1967, %rs1966, %rs499;
	ld.global.u8 	%rs1968, [%rd168+6];
	xor.b16  	%rs1969, %rs1968, %rs498;
	ld.global.u8 	%rs1970, [%rd168+7];
	xor.b16  	%rs1971, %rs1970, %rs497;
	cvt.u32.u16 	%r2670, %rs1971;
	cvt.u32.u16 	%r2671, %rs1969;
	prmt.b32 	%r2672, %r2671, %r2670, 0x3340U;
	cvt.u32.u16 	%r2673, %rs1967;
	cvt.u32.u16 	%r2674, %rs1965;
	prmt.b32 	%r2675, %r2674, %r2673, 0x3340U;
	prmt.b32 	%r2676, %r2675, %r2672, 0x5410U;
	cvt.u32.u16 	%r2677, %rs1963;
	cvt.u32.u16 	%r2678, %rs1961;
	prmt.b32 	%r2679, %r2678, %r2677, 0x3340U;
	cvt.u32.u16 	%r2680, %rs1959;
	cvt.u32.u16 	%r2681, %rs1957;
	prmt.b32 	%r2682, %r2681, %r2680, 0x3340U;
	prmt.b32 	%r2683, %r2682, %r2679, 0x5410U;
	st.local.v2.b32 	[%rd1], {%r2683, %r2676};
	mov.b32 	%r4920, 8;
$L__BB1_74:
	setp.eq.s32 	%p54, %r964, 0;
	@%p54 bra 	$L__BB1_80;
	and.b32  	%r966, %r4918, 3;
	setp.lt.u32 	%p55, %r964, 4;
	@%p55 bra 	$L__BB1_77;
	cvt.u64.u32 	%rd87, %r4920;
	add.s64 	%rd88, %rd1, %rd87;
	ld.local.u8 	%rs1972, [%rd88];
	add.s64 	%rd89, %rd168, %rd87;
	ld.global.u8 	%rs1973, [%rd89];
	xor.b16  	%rs1974, %rs1973, %rs1972;
	st.local.u8 	[%rd88], %rs1974;
	ld.local.u8 	%rs1975, [%rd88+1];
	ld.global.u8 	%rs1976, [%rd89+1];
	xor.b16  	%rs1977, %rs1976, %rs1975;
	st.local.u8 	[%rd88+1], %rs1977;
	ld.local.u8 	%rs1978, [%rd88+2];
	ld.global.u8 	%rs1979, [%rd89+2];
	xor.b16  	%rs1980, %rs1979, %rs1978;
	st.local.u8 	[%rd88+2], %rs1980;
	ld.local.u8 	%rs1981, [%rd88+3];
	ld.global.u8 	%rs1982, [%rd89+3];
	xor.b16  	%rs1983, %rs1982, %rs1981;
	st.local.u8 	[%rd88+3], %rs1983;
	add.s32 	%r4920, %r4920, 4;
$L__BB1_77:
	setp.eq.s32 	%p56, %r966, 0;
	@%p56 bra 	$L__BB1_80;
	mov.b32 	%r4922, 0;
$L__BB1_79:
	.pragma "nounroll";
	cvt.u64.u32 	%rd90, %r4920;
	add.s64 	%rd91, %rd1, %rd90;
	ld.local.u8 	%rs1984, [%rd91];
	add.s64 	%rd92, %rd168, %rd90;
	ld.global.u8 	%rs1985, [%rd92];
	xor.b16  	%rs1986, %rs1985, %rs1984;
	st.local.u8 	[%rd91], %rs1986;
	add.s32 	%r4920, %r4920, 1;
	add.s32 	%r4922, %r4922, 1;
	setp.ne.s32 	%p57, %r4922, %r966;
	@%p57 bra 	$L__BB1_79;
$L__BB1_80:
	mov.b16 	%rs3173, 0;
	mov.b32 	%r4923, 0;
	mov.u16 	%rs3172, %rs3173;
	mov.u16 	%rs3171, %rs3173;
	mov.u16 	%rs3170, %rs3173;
	mov.u16 	%rs3169, %rs3173;
	mov.u16 	%rs3168, %rs3173;
	mov.u16 	%rs3167, %rs3173;
	mov.u16 	%rs3166, %rs3173;
	mov.u16 	%rs3165, %rs3173;
	mov.u16 	%rs3164, %rs3173;
	mov.u16 	%rs3163, %rs3173;
	mov.u16 	%rs3162, %rs3173;
	mov.u16 	%rs3161, %rs3173;
	mov.u16 	%rs3160, %rs3173;
	mov.u16 	%rs3159, %rs3173;
	mov.u16 	%rs3158, %rs3173;
$L__BB1_81:
	not.b32 	%r2686, %r4923;
	shr.u32 	%r2687, %r4923, 3;
	cvt.u64.u32 	%rd93, %r2687;
	add.s64 	%rd94, %rd1, %rd93;
	ld.local.u8 	%r2688, [%rd94];
	and.b32  	%r2689, %r2686, 7;
	shr.u32 	%r2690, %r2688, %r2689;
	and.b32  	%r2691, %r2690, 1;
	setp.eq.b32 	%p58, %r2691, 1;
	not.pred 	%p59, %p58;
	@%p59 bra 	$L__BB1_83;
	xor.b16  	%rs3173, %rs3126, %rs3173;
	xor.b16  	%rs3172, %rs3127, %rs3172;
	xor.b16  	%rs3171, %rs3128, %rs3171;
	xor.b16  	%rs3170, %rs3129, %rs3170;
	xor.b16  	%rs3169, %rs3130, %rs3169;
	xor.b16  	%rs3168, %rs3131, %rs3168;
	xor.b16  	%rs3167, %rs3132, %rs3167;
	xor.b16  	%rs3166, %rs3133, %rs3166;
	xor.b16  	%rs3165, %rs3134, %rs3165;
	xor.b16  	%rs3164, %rs3135, %rs3164;
	xor.b16  	%rs3163, %rs3136, %rs3163;
	xor.b16  	%rs3162, %rs3137, %rs3162;
	xor.b16  	%rs3161, %rs3138, %rs3161;
	xor.b16  	%rs3160, %rs3139, %rs3160;
	xor.b16  	%rs3159, %rs3140, %rs3159;
	xor.b16  	%rs3158, %rs3141, %rs3158;
$L__BB1_83:
	and.b16  	%rs1988, %rs3141, 1;
	setp.eq.b16 	%p60, %rs1988, 1;
	not.pred 	%p61, %p60;
	@%p61 bra 	$L__BB1_85;
	shl.b16 	%rs1989, %rs3140, 7;
	shr.u16 	%rs1990, %rs3141, 1;
	and.b16  	%rs1991, %rs1990, 127;
	or.b16  	%rs3141, %rs1989, %rs1991;
	shl.b16 	%rs1992, %rs3139, 7;
	shr.u16 	%rs1993, %rs3140, 1;
	and.b16  	%rs1994, %rs1993, 127;
	or.b16  	%rs3140, %rs1992, %rs1994;
	shl.b16 	%rs1995, %rs3138, 7;
	shr.u16 	%rs1996, %rs3139, 1;
	and.b16  	%rs1997, %rs1996, 127;
	or.b16  	%rs3139, %rs1995, %rs1997;
	shl.b16 	%rs1998, %rs3137, 7;
	shr.u16 	%rs1999, %rs3138, 1;
	and.b16  	%rs2000, %rs1999, 127;
	or.b16  	%rs3138, %rs1998, %rs2000;
	shl.b16 	%rs2001, %rs3136, 7;
	shr.u16 	%rs2002, %rs3137, 1;
	and.b16  	%rs2003, %rs2002, 127;
	or.b16  	%rs3137, %rs2001, %rs2003;
	shl.b16 	%rs2004, %rs3135, 7;
	shr.u16 	%rs2005, %rs3136, 1;
	and.b16  	%rs2006, %rs2005, 127;
	or.b16  	%rs3136, %rs2004, %rs2006;
	shl.b16 	%rs2007, %rs3134, 7;
	shr.u16 	%rs2008, %rs3135, 1;
	and.b16  	%rs2009, %rs2008, 127;
	or.b16  	%rs3135, %rs2007, %rs2009;
	shl.b16 	%rs2010, %rs3133, 7;
	shr.u16 	%rs2011, %rs3134, 1;
	and.b16  	%rs2012, %rs2011, 127;
	or.b16  	%rs3134, %rs2010, %rs2012;
	shl.b16 	%rs2013, %rs3132, 7;
	shr.u16 	%rs2014, %rs3133, 1;
	and.b16  	%rs2015, %rs2014, 127;
	or.b16  	%rs3133, %rs2013, %rs2015;
	shl.b16 	%rs2016, %rs3131, 7;
	shr.u16 	%rs2017, %rs3132, 1;
	and.b16  	%rs2018, %rs2017, 127;
	or.b16  	%rs3132, %rs2016, %rs2018;
	shl.b16 	%rs2019, %rs3130, 7;
	shr.u16 	%rs2020, %rs3131, 1;
	and.b16  	%rs2021, %rs2020, 127;
	or.b16  	%rs3131, %rs2019, %rs2021;
	shl.b16 	%rs2022, %rs3129, 7;
	shr.u16 	%rs2023, %rs3130, 1;
	and.b16  	%rs2024, %rs2023, 127;
	or.b16  	%rs3130, %rs2022, %rs2024;
	shl.b16 	%rs2025, %rs3128, 7;
	shr.u16 	%rs2026, %rs3129, 1;
	and.b16  	%rs2027, %rs2026, 127;
	or.b16  	%rs3129, %rs2025, %rs2027;
	shl.b16 	%rs2028, %rs3127, 7;
	shr.u16 	%rs2029, %rs3128, 1;
	and.b16  	%rs2030, %rs2029, 127;
	or.b16  	%rs3128, %rs2028, %rs2030;
	shl.b16 	%rs2031, %rs3126, 7;
	shr.u16 	%rs2032, %rs3127, 1;
	and.b16  	%rs2033, %rs2032, 127;
	or.b16  	%rs3127, %rs2031, %rs2033;
	and.b16  	%rs2034, %rs3126, 254;
	shr.u16 	%rs2035, %rs2034, 1;
	xor.b16  	%rs3126, %rs2035, -31;
	bra.uni 	$L__BB1_86;
$L__BB1_85:
	shl.b16 	%rs2036, %rs3140, 7;
	shr.u16 	%rs2037, %rs3141, 1;
	and.b16  	%rs2038, %rs2037, 127;
	or.b16  	%rs3141, %rs2036, %rs2038;
	shl.b16 	%rs2039, %rs3139, 7;
	shr.u16 	%rs2040, %rs3140, 1;
	and.b16  	%rs2041, %rs2040, 127;
	or.b16  	%rs3140, %rs2039, %rs2041;
	shl.b16 	%rs2042, %rs3138, 7;
	shr.u16 	%rs2043, %rs3139, 1;
	and.b16  	%rs2044, %rs2043, 127;
	or.b16  	%rs3139, %rs2042, %rs2044;
	shl.b16 	%rs2045, %rs3137, 7;
	shr.u16 	%rs2046, %rs3138, 1;
	and.b16  	%rs2047, %rs2046, 127;
	or.b16  	%rs3138, %rs2045, %rs2047;
	shl.b16 	%rs2048, %rs3136, 7;
	shr.u16 	%rs2049, %rs3137, 1;
	and.b16  	%rs2050, %rs2049, 127;
	or.b16  	%rs3137, %rs2048, %rs2050;
	shl.b16 	%rs2051, %rs3135, 7;
	shr.u16 	%rs2052, %rs3136, 1;
	and.b16  	%rs2053, %rs2052, 127;
	or.b16  	%rs3136, %rs2051, %rs2053;
	shl.b16 	%rs2054, %rs3134, 7;
	shr.u16 	%rs2055, %rs3135, 1;
	and.b16  	%rs2056, %rs2055, 127;
	or.b16  	%rs3135, %rs2054, %rs2056;
	shl.b16 	%rs2057, %rs3133, 7;
	shr.u16 	%rs2058, %rs3134, 1;
	and.b16  	%rs2059, %rs2058, 127;
	or.b16  	%rs3134, %rs2057, %rs2059;
	shl.b16 	%rs2060, %rs3132, 7;
	shr.u16 	%rs2061, %rs3133, 1;
	and.b16  	%rs2062, %rs2061, 127;
	or.b16  	%rs3133, %rs2060, %rs2062;
	shl.b16 	%rs2063, %rs3131, 7;
	shr.u16 	%rs2064, %rs3132, 1;
	and.b16  	%rs2065, %rs2064, 127;
	or.b16  	%rs3132, %rs2063, %rs2065;
	shl.b16 	%rs2066, %rs3130, 7;
	shr.u16 	%rs2067, %rs3131, 1;
	and.b16  	%rs2068, %rs2067, 127;
	or.b16  	%rs3131, %rs2066, %rs2068;
	shl.b16 	%rs2069, %rs3129, 7;
	shr.u16 	%rs2070, %rs3130, 1;
	and.b16  	%rs2071, %rs2070, 127;
	or.b16  	%rs3130, %rs2069, %rs2071;
	shl.b16 	%rs2072, %rs3128, 7;
	shr.u16 	%rs2073, %rs3129, 1;
	and.b16  	%rs2074, %rs2073, 127;
	or.b16  	%rs3129, %rs2072, %rs2074;
	shl.b16 	%rs2075, %rs3127, 7;
	shr.u16 	%rs2076, %rs3128, 1;
	and.b16  	%rs2077, %rs2076, 127;
	or.b16  	%rs3128, %rs2075, %rs2077;
	shl.b16 	%rs2078, %rs3126, 7;
	shr.u16 	%rs2079, %rs3127, 1;
	and.b16  	%rs2080, %rs2079, 127;
	or.b16  	%rs3127, %rs2078, %rs2080;
	and.b16  	%rs2081, %rs3126, 254;
	shr.u16 	%rs3126, %rs2081, 1;
$L__BB1_86:
	add.s32 	%r4923, %r4923, 1;
	setp.ne.s32 	%p62, %r4923, 128;
	@%p62 bra 	$L__BB1_81;
	cvt.u32.u16 	%r2692, %rs3158;
	cvt.u32.u16 	%r2693, %rs3159;
	prmt.b32 	%r2694, %r2693, %r2692, 0x3340U;
	cvt.u32.u16 	%r2695, %rs3160;
	cvt.u32.u16 	%r2696, %rs3161;
	prmt.b32 	%r2697, %r2696, %r2695, 0x3340U;
	prmt.b32 	%r4927, %r2697, %r2694, 0x5410U;
	cvt.u32.u16 	%r2698, %rs3162;
	cvt.u32.u16 	%r2699, %rs3163;
	prmt.b32 	%r2700, %r2699, %r2698, 0x3340U;
	cvt.u32.u16 	%r2701, %rs3164;
	cvt.u32.u16 	%r2702, %rs3165;
	prmt.b32 	%r2703, %r2702, %r2701, 0x3340U;
	prmt.b32 	%r4926, %r2703, %r2700, 0x5410U;
	cvt.u32.u16 	%r2704, %rs3166;
	cvt.u32.u16 	%r2705, %rs3167;
	prmt.b32 	%r2706, %r2705, %r2704, 0x3340U;
	cvt.u32.u16 	%r2707, %rs3168;
	cvt.u32.u16 	%r2708, %rs3169;
	prmt.b32 	%r2709, %r2708, %r2707, 0x3340U;
	prmt.b32 	%r4925, %r2709, %r2706, 0x5410U;
	cvt.u32.u16 	%r2710, %rs3170;
	cvt.u32.u16 	%r2711, %rs3171;
	prmt.b32 	%r2712, %r2711, %r2710, 0x3340U;
	cvt.u32.u16 	%r2713, %rs3172;
	cvt.u32.u16 	%r2714, %rs3173;
	prmt.b32 	%r2715, %r2714, %r2713, 0x3340U;
	prmt.b32 	%r4924, %r2715, %r2712, 0x5410U;
	st.local.v4.b32 	[%rd1], {%r4924, %r4925, %r4926, %r4927};
$L__BB1_88:
	st.local.u32 	[%rd2+4128], %r4924;
	st.local.u32 	[%rd2+4132], %r4925;
	st.local.u32 	[%rd2+4136], %r4926;
	st.local.u32 	[%rd2+4140], %r4927;
$L__BB1_89:
	ld.param.u64 	%rd162, [_Z7GCM_REFPhiS_iS_iS_S_iS_i_param_7];
	ld.param.u64 	%rd161, [_Z7GCM_REFPhiS_iS_iS_S_iS_i_param_6];
	shl.b32 	%r2716, %r1, 7;
	cvt.s64.s32 	%rd95, %r2716;
	cvta.to.global.u64 	%rd96, %rd161;
	add.s64 	%rd171, %rd96, %rd95;
	cvta.to.global.u64 	%rd97, %rd162;
	add.s64 	%rd170, %rd97, %rd95;
	setp.eq.s64 	%p63, %rd161, 0;
	setp.eq.s64 	%p64, %rd162, 0;
	or.pred  	%p65, %p63, %p64;
	setp.lt.s32 	%p66, %r4933, 0;
	or.pred  	%p67, %p65, %p66;
	@%p67 bra 	$L__BB1_157;
	mov.b32 	%r2717, 1;
	st.local.u32 	[%rd2+4948], %r2717;
	ld.local.u32 	%r2718, [%rd2+4940];
	add.s32 	%r2719, %r2718, %r4933;
	st.local.u32 	[%rd2+4940], %r2719;
	setp.eq.s32 	%p68, %r4933, 0;
	@%p68 bra 	$L__BB1_157;
	ld.local.u32 	%r983, [%rd2+4932];
	setp.eq.s32 	%p69, %r983, 0;
	@%p69 bra 	$L__BB1_112;
	sub.s32 	%r2720, 16, %r983;
	min.s32 	%r984, %r2720, %r4933;
	setp.gt.s32 	%p70, %r983, 15;
	@%p70 bra 	$L__BB1_99;
	max.s32 	%r985, %r984, 1;
	and.b32  	%r986, %r985, 3;
	setp.lt.s32 	%p71, %r984, 4;
	mov.b32 	%r4930, 0;
	@%p71 bra 	$L__BB1_96;
	and.b32  	%r4930, %r985, 2147483644;
	mov.b32 	%r4928, 0;
$L__BB1_95:
	cvt.u64.u32 	%rd98, %r4928;
	add.s64 	%rd99, %rd170, %rd98;
	ld.global.u8 	%rs2082, [%rd99];
	ld.local.u32 	%r2723, [%rd2+4932];
	add.s32 	%r2724, %r2723, %r4928;
	cvt.s64.s32 	%rd100, %r2724;
	add.s64 	%rd101, %rd2, %rd100;
	ld.local.u8 	%rs2083, [%rd101+4144];
	xor.b16  	%rs2084, %rs2083, %rs2082;
	st.local.u8 	[%rd101+4144], %rs2084;
	ld.global.u8 	%rs2085, [%rd99+1];
	ld.local.s32 	%rd102, [%rd2+4932];
	add.s64 	%rd103, %rd102, %rd98;
	add.s64 	%rd104, %rd103, %rd2;
	ld.local.u8 	%rs2086, [%rd104+4145];
	xor.b16  	%rs2087, %rs2086, %rs2085;
	st.local.u8 	[%rd104+4145], %rs2087;
	ld.global.u8 	%rs2088, [%rd99+2];
	ld.local.s32 	%rd105, [%rd2+4932];
	add.s64 	%rd106, %rd105, %rd98;
	add.s64 	%rd107, %rd106, %rd2;
	ld.local.u8 	%rs2089, [%rd107+4146];
	xor.b16  	%rs2090, %rs2089, %rs2088;
	st.local.u8 	[%rd107+4146], %rs2090;
	ld.global.u8 	%rs2091, [%rd99+3];
	ld.local.s32 	%rd108, [%rd2+4932];
	add.s64 	%rd109, %rd108, %rd98;
	add.s64 	%rd110, %rd109, %rd2;
	ld.local.u8 	%rs2092, [%rd110+4147];
	xor.b16  	%rs2093, %rs2092, %rs2091;
	st.local.u8 	[%rd110+4147], %rs2093;
	add.s32 	%r4928, %r4928, 4;
	setp.ne.s32 	%p72, %r4928, %r4930;
	@%p72 bra 	$L__BB1_95;
$L__BB1_96:
	setp.eq.s32 	%p73, %r986, 0;
	@%p73 bra 	$L__BB1_99;
	mov.b32 	%r4931, 0;
$L__BB1_98:
	.pragma "nounroll";
	cvt.u64.u32 	%rd111, %r4930;
	add.s64 	%rd112, %rd170, %rd111;
	ld.global.u8 	%rs2094, [%rd112];
	ld.local.u32 	%r2726, [%rd2+4932];
	add.s32 	%r2727, %r2726, %r4930;
	cvt.s64.s32 	%rd113, %r2727;
	add.s64 	%rd114, %rd2, %rd113;
	ld.local.u8 	%rs2095, [%rd114+4144];
	xor.b16  	%rs2096, %rs2095, %rs2094;
	st.local.u8 	[%rd114+4144], %rs2096;
	add.s32 	%r4930, %r4930, 1;
	add.s32 	%r4931, %r4931, 1;
	setp.ne.s32 	%p74, %r4931, %r986;
	@%p74 bra 	$L__BB1_98;
$L__BB1_99:
	ld.local.s32 	%rd17, [%rd2+4932];
	cvt.s64.s32 	%rd18, %r984;
	setp.eq.s32 	%p75, %r983, 16;
	@%p75 bra 	$L__BB1_102;
	mov.b64 	%rd169, 0;
$L__BB1_101:
	add.s64 	%rd116, %rd169, %rd17;
	add.s64 	%rd117, %rd2, %rd116;
	ld.local.u8 	%rs2097, [%rd117+4144];
	add.s64 	%rd118, %rd171, %rd169;
	st.global.u8 	[%rd118], %rs2097;
	add.s64 	%rd169, %rd169, 1;
	setp.lt.u64 	%p76, %rd169, %rd18;
	@%p76 bra 	$L__BB1_101;
$L__BB1_102:
	cvt.u32.u64 	%r2728, %rd17;
	sub.s32 	%r4933, %r4933, %r984;
	add.s64 	%rd170, %rd170, %rd18;
	add.s64 	%rd171, %rd171, %rd18;
	add.s32 	%r2729, %r2728, %r984;
	and.b32  	%r2730, %r2729, 15;
	st.local.u32 	[%rd2+4932], %r2730;
	setp.ne.s32 	%p77, %r2730, 0;
	@%p77 bra 	$L__BB1_111;
	ld.local.u32 	%r2732, [%rd2+4128];
	ld.local.u32 	%r2733, [%rd2+4132];
	ld.local.u32 	%r2734, [%rd2+4136];
	ld.local.u32 	%r2735, [%rd2+4140];
	st.local.v4.b32 	[%rd1], {%r2732, %r2733, %r2734, %r2735};
	bfe.u32 	%r2736, %r2732, 0, 8;
	bfe.u32 	%r2737, %r2732, 8, 8;
	bfe.u32 	%r2738, %r2732, 16, 8;
	bfe.u32 	%r2739, %r2732, 24, 8;
	bfe.u32 	%r2740, %r2733, 0, 8;
	bfe.u32 	%r2741, %r2733, 8, 8;
	bfe.u32 	%r2742, %r2733, 16, 8;
	bfe.u32 	%r2743, %r2733, 24, 8;
	bfe.u32 	%r2744, %r2734, 0, 8;
	bfe.u32 	%r2745, %r2734, 8, 8;
	bfe.u32 	%r2746, %r2734, 16, 8;
	bfe.u32 	%r2747, %r2734, 24, 8;
	bfe.u32 	%r2748, %r2735, 0, 8;
	bfe.u32 	%r2749, %r2735, 8, 8;
	bfe.u32 	%r2750, %r2735, 16, 8;
	bfe.u32 	%r2751, %r2735, 24, 8;
	ld.local.u32 	%r2752, [%rd2+4144];
	bfe.u32 	%r2753, %r2752, 0, 8;
	bfe.u32 	%r2754, %r2752, 8, 8;
	bfe.u32 	%r2755, %r2752, 16, 8;
	bfe.u32 	%r2756, %r2752, 24, 8;
	xor.b32  	%r2757, %r2753, %r2736;
	xor.b32  	%r2758, %r2754, %r2737;
	xor.b32  	%r2759, %r2755, %r2738;
	xor.b32  	%r2760, %r2756, %r2739;
	ld.local.u32 	%r2761, [%rd2+4148];
	bfe.u32 	%r2762, %r2761, 0, 8;
	bfe.u32 	%r2763, %r2761, 8, 8;
	bfe.u32 	%r2764, %r2761, 16, 8;
	bfe.u32 	%r2765, %r2761, 24, 8;
	xor.b32  	%r2766, %r2762, %r2740;
	xor.b32  	%r2767, %r2763, %r2741;
	xor.b32  	%r2768, %r2764, %r2742;
	xor.b32  	%r2769, %r2765, %r2743;
	ld.local.u32 	%r2770, [%rd2+4152];
	bfe.u32 	%r2771, %r2770, 0, 8;
	bfe.u32 	%r2772, %r2770, 8, 8;
	bfe.u32 	%r2773, %r2770, 16, 8;
	bfe.u32 	%r2774, %r2770, 24, 8;
	xor.b32  	%r2775, %r2771, %r2744;
	xor.b32  	%r2776, %r2772, %r2745;
	xor.b32  	%r2777, %r2773, %r2746;
	xor.b32  	%r2778, %r2774, %r2747;
	ld.local.u32 	%r2779, [%rd2+4156];
	bfe.u32 	%r2780, %r2779, 0, 8;
	bfe.u32 	%r2781, %r2779, 8, 8;
	bfe.u32 	%r2782, %r2779, 16, 8;
	bfe.u32 	%r2783, %r2779, 24, 8;
	xor.b32  	%r2784, %r2780, %r2748;
	xor.b32  	%r2785, %r2781, %r2749;
	xor.b32  	%r2786, %r2782, %r2750;
	xor.b32  	%r2787, %r2783, %r2751;
	prmt.b32 	%r2788, %r2786, %r2787, 0x3340U;
	prmt.b32 	%r2789, %r2784, %r2785, 0x3340U;
	prmt.b32 	%r2790, %r2789, %r2788, 0x5410U;
	prmt.b32 	%r2791, %r2777, %r2778, 0x3340U;
	prmt.b32 	%r2792, %r2775, %r2776, 0x3340U;
	prmt.b32 	%r2793, %r2792, %r2791, 0x5410U;
	prmt.b32 	%r2794, %r2768, %r2769, 0x3340U;
	prmt.b32 	%r2795, %r2766, %r2767, 0x3340U;
	prmt.b32 	%r2796, %r2795, %r2794, 0x5410U;
	prmt.b32 	%r2797, %r2759, %r2760, 0x3340U;
	prmt.b32 	%r2798, %r2757, %r2758, 0x3340U;
	prmt.b32 	%r2799, %r2798, %r2797, 0x5410U;
	st.local.v4.b32 	[%rd1], {%r2799, %r2796, %r2793, %r2790};
	ld.local.u32 	%r2800, [%rd2];
	bfe.u32 	%r2801, %r2800, 0, 8;
	cvt.u16.u32 	%rs3190, %r2801;
	bfe.u32 	%r2802, %r2800, 8, 8;
	cvt.u16.u32 	%rs3191, %r2802;
	bfe.u32 	%r2803, %r2800, 16, 8;
	cvt.u16.u32 	%rs3192, %r2803;
	bfe.u32 	%r2804, %r2800, 24, 8;
	cvt.u16.u32 	%rs3193, %r2804;
	ld.local.u32 	%r2805, [%rd2+4];
	bfe.u32 	%r2806, %r2805, 0, 8;
	cvt.u16.u32 	%rs3194, %r2806;
	bfe.u32 	%r2807, %r2805, 8, 8;
	cvt.u16.u32 	%rs3195, %r2807;
	bfe.u32 	%r2808, %r2805, 16, 8;
	cvt.u16.u32 	%rs3196, %r2808;
	bfe.u32 	%r2809, %r2805, 24, 8;
	cvt.u16.u32 	%rs3197, %r2809;
	ld.local.u32 	%r2810, [%rd2+8];
	bfe.u32 	%r2811, %r2810, 0, 8;
	cvt.u16.u32 	%rs3198, %r2811;
	bfe.u32 	%r2812, %r2810, 8, 8;
	cvt.u16.u32 	%rs3199, %r2812;
	bfe.u32 	%r2813, %r2810, 16, 8;
	cvt.u16.u32 	%rs3200, %r2813;
	bfe.u32 	%r2814, %r2810, 24, 8;
	cvt.u16.u32 	%rs3201, %r2814;
	ld.local.u32 	%r2815, [%rd2+12];
	bfe.u32 	%r2816, %r2815, 0, 8;
	cvt.u16.u32 	%rs3202, %r2816;
	bfe.u32 	%r2817, %r2815, 8, 8;
	cvt.u16.u32 	%rs3203, %r2817;
	bfe.u32 	%r2818, %r2815, 16, 8;
	cvt.u16.u32 	%rs3204, %r2818;
	bfe.u32 	%r2819, %r2815, 24, 8;
	cvt.u16.u32 	%rs3205, %r2819;
	mov.b16 	%rs3237, 0;
	mov.b32 	%r4932, 0;
	mov.u16 	%rs3236, %rs3237;
	mov.u16 	%rs3235, %rs3237;
	mov.u16 	%rs3234, %rs3237;
	mov.u16 	%rs3233, %rs3237;
	mov.u16 	%rs3232, %rs3237;
	mov.u16 	%rs3231, %rs3237;
	mov.u16 	%rs3230, %rs3237;
	mov.u16 	%rs3229, %rs3237;
	mov.u16 	%rs3228, %rs3237;
	mov.u16 	%rs3227, %rs3237;
	mov.u16 	%rs3226, %rs3237;
	mov.u16 	%rs3225, %rs3237;
	mov.u16 	%rs3224, %rs3237;
	mov.u16 	%rs3223, %rs3237;
	mov.u16 	%rs3222, %rs3237;
$L__BB1_104:
	not.b32 	%r2820, %r4932;
	shr.u32 	%r2821, %r4932, 3;
	cvt.u64.u32 	%rd119, %r2821;
	add.s64 	%rd120, %rd1, %rd119;
	ld.local.u8 	%r2822, [%rd120];
	and.b32  	%r2823, %r2820, 7;
	shr.u32 	%r2824, %r2822, %r2823;
	and.b32  	%r2825, %r2824, 1;
	setp.eq.b32 	%p78, %r2825, 1;
	not.pred 	%p79, %p78;
	@%p79 bra 	$L__BB1_106;
	xor.b16  	%rs3237, %rs3190, %rs3237;
	xor.b16  	%rs3236, %rs3191, %rs3236;
	xor.b16  	%rs3235, %rs3192, %rs3235;
	xor.b16  	%rs3234, %rs3193, %rs3234;
	xor.b16  	%rs3233, %rs3194, %rs3233;
	xor.b16  	%rs3232, %rs3195, %rs3232;
	xor.b16  	%rs3231, %rs3196, %rs3231;
	xor.b16  	%rs3230, %rs3197, %rs3230;
	xor.b16  	%rs3229, %rs3198, %rs3229;
	xor.b16  	%rs3228, %rs3199, %rs3228;
	xor.b16  	%rs3227, %rs3200, %rs3227;
	xor.b16  	%rs3226, %rs3201, %rs3226;
	xor.b16  	%rs3225, %rs3202, %rs3225;
	xor.b16  	%rs3224, %rs3203, %rs3224;
	xor.b16  	%rs3223, %rs3204, %rs3223;
	xor.b16  	%rs3222, %rs3205, %rs3222;
$L__BB1_106:
	and.b16  	%rs2099, %rs3205, 1;
	setp.eq.b16 	%p80, %rs2099, 1;
	not.pred 	%p81, %p80;
	@%p81 bra 	$L__BB1_108;
	shl.b16 	%rs2100, %rs3204, 7;
	shr.u16 	%rs2101, %rs3205, 1;
	and.b16  	%rs2102, %rs2101, 127;
	or.b16  	%rs3205, %rs2100, %rs2102;
	shl.b16 	%rs2103, %rs3203, 7;
	shr.u16 	%rs2104, %rs3204, 1;
	and.b16  	%rs2105, %rs2104, 127;
	or.b16  	%rs3204, %rs2103, %rs2105;
	shl.b16 	%rs2106, %rs3202, 7;
	shr.u16 	%rs2107, %rs3203, 1;
	and.b16  	%rs2108, %rs2107, 127;
	or.b16  	%rs3203, %rs2106, %rs2108;
	shl.b16 	%rs2109, %rs3201, 7;
	shr.u16 	%rs2110, %rs3202, 1;
	and.b16  	%rs2111, %rs2110, 127;
	or.b16  	%rs3202, %rs2109, %rs2111;
	shl.b16 	%rs2112, %rs3200, 7;
	shr.u16 	%rs2113, %rs3201, 1;
	and.b16  	%rs2114, %rs2113, 127;
	or.b16  	%rs3201, %rs2112, %rs2114;
	shl.b16 	%rs2115, %rs3199, 7;
	shr.u16 	%rs2116, %rs3200, 1;
	and.b16  	%rs2117, %rs2116, 127;
	or.b16  	%rs3200, %rs2115, %rs2117;
	shl.b16 	%rs2118, %rs3198, 7;
	shr.u16 	%rs2119, %rs3199, 1;
	and.b16  	%rs2120, %rs2119, 127;
	or.b16  	%rs3199, %rs2118, %rs2120;
	shl.b16 	%rs2121, %rs3197, 7;
	shr.u16 	%rs2122, %rs3198, 1;
	and.b16  	%rs2123, %rs2122, 127;
	or.b16  	%rs3198, %rs2121, %rs2123;
	shl.b16 	%rs2124, %rs3196, 7;
	shr.u16 	%rs2125, %rs3197, 1;
	and.b16  	%rs2126, %rs2125, 127;
	or.b16  	%rs3197, %rs2124, %rs2126;
	shl.b16 	%rs2127, %rs3195, 7;
	shr.u16 	%rs2128, %rs3196, 1;
	and.b16  	%rs2129, %rs2128, 127;
	or.b16  	%rs3196, %rs2127, %rs2129;
	shl.b16 	%rs2130, %rs3194, 7;
	shr.u16 	%rs2131, %rs3195, 1;
	and.b16  	%rs2132, %rs2131, 127;
	or.b16  	%rs3195, %rs2130, %rs2132;
	shl.b16 	%rs2133, %rs3193, 7;
	shr.u16 	%rs2134, %rs3194, 1;
	and.b16  	%rs2135, %rs2134, 127;
	or.b16  	%rs3194, %rs2133, %rs2135;
	shl.b16 	%rs2136, %rs3192, 7;
	shr.u16 	%rs2137, %rs3193, 1;
	and.b16  	%rs2138, %rs2137, 127;
	or.b16  	%rs3193, %rs2136, %rs2138;
	shl.b16 	%rs2139, %rs3191, 7;
	shr.u16 	%rs2140, %rs3192, 1;
	and.b16  	%rs2141, %rs2140, 127;
	or.b16  	%rs3192, %rs2139, %rs2141;
	shl.b16 	%rs2142, %rs3190, 7;
	shr.u16 	%rs2143, %rs3191, 1;
	and.b16  	%rs2144, %rs2143, 127;
	or.b16  	%rs3191, %rs2142, %rs2144;
	and.b16  	%rs2145, %rs3190, 254;
	shr.u16 	%rs2146, %rs2145, 1;
	xor.b16  	%rs3190, %rs2146, -31;
	bra.uni 	$L__BB1_109;
$L__BB1_108:
	shl.b16 	%rs2147, %rs3204, 7;
	shr.u16 	%rs2148, %rs3205, 1;
	and.b16  	%rs2149, %rs2148, 127;
	or.b16  	%rs3205, %rs2147, %rs2149;
	shl.b16 	%rs2150, %rs3203, 7;
	shr.u16 	%rs2151, %rs3204, 1;
	and.b16  	%rs2152, %rs2151, 127;
	or.b16  	%rs3204, %rs2150, %rs2152;
	shl.b16 	%rs2153, %rs3202, 7;
	shr.u16 	%rs2154, %rs3203, 1;
	and.b16  	%rs2155, %rs2154, 127;
	or.b16  	%rs3203, %rs2153, %rs2155;
	shl.b16 	%rs2156, %rs3201, 7;
	shr.u16 	%rs2157, %rs3202, 1;
	and.b16  	%rs2158, %rs2157, 127;
	or.b16  	%rs3202, %rs2156, %rs2158;
	shl.b16 	%rs2159, %rs3200, 7;
	shr.u16 	%rs2160, %rs3201, 1;
	and.b16  	%rs2161, %rs2160, 127;
	or.b16  	%rs3201, %rs2159, %rs2161;
	shl.b16 	%rs2162, %rs3199, 7;
	shr.u16 	%rs2163, %rs3200, 1;
	and.b16  	%rs2164, %rs2163, 127;
	or.b16  	%rs3200, %rs2162, %rs2164;
	shl.b16 	%rs2165, %rs3198, 7;
	shr.u16 	%rs2166, %rs3199, 1;
	and.b16  	%rs2167, %rs2166, 127;
	or.b16  	%rs3199, %rs2165, %rs2167;
	shl.b16 	%rs2168, %rs3197, 7;
	shr.u16 	%rs2169, %rs3198, 1;
	and.b16  	%rs2170, %rs2169, 127;
	or.b16  	%rs3198, %rs2168, %rs2170;
	shl.b16 	%rs2171, %rs3196, 7;
	shr.u16 	%rs2172, %rs3197, 1;
	and.b16  	%rs2173, %rs2172, 127;
	or.b16  	%rs3197, %rs2171, %rs2173;
	shl.b16 	%rs2174, %rs3195, 7;
	shr.u16 	%rs2175, %rs3196, 1;
	and.b16  	%rs2176, %rs2175, 127;
	or.b16  	%rs3196, %rs2174, %rs2176;
	shl.b16 	%rs2177, %rs3194, 7;
	shr.u16 	%rs2178, %rs3195, 1;
	and.b16  	%rs2179, %rs2178, 127;
	or.b16  	%rs3195, %rs2177, %rs2179;
	shl.b16 	%rs2180, %rs3193, 7;
	shr.u16 	%rs2181, %rs3194, 1;
	and.b16  	%rs2182, %rs2181, 127;
	or.b16  	%rs3194, %rs2180, %rs2182;
	shl.b16 	%rs2183, %rs3192, 7;
	shr.u16 	%rs2184, %rs3193, 1;
	and.b16  	%rs2185, %rs2184, 127;
	or.b16  	%rs3193, %rs2183, %rs2185;
	shl.b16 	%rs2186, %rs3191, 7;
	shr.u16 	%rs2187, %rs3192, 1;
	and.b16  	%rs2188, %rs2187, 127;
	or.b16  	%rs3192, %rs2186, %rs2188;
	shl.b16 	%rs2189, %rs3190, 7;
	shr.u16 	%rs2190, %rs3191, 1;
	and.b16  	%rs2191, %rs2190, 127;
	or.b16  	%rs3191, %rs2189, %rs2191;
	and.b16  	%rs2192, %rs3190, 254;
	shr.u16 	%rs3190, %rs2192, 1;
$L__BB1_109:
	add.s32 	%r4932, %r4932, 1;
	setp.ne.s32 	%p82, %r4932, 128;
	@%p82 bra 	$L__BB1_104;
	cvt.u32.u16 	%r2826, %rs3234;
	cvt.u32.u16 	%r2827, %rs3235;
	prmt.b32 	%r2828, %r2827, %r2826, 0x3340U;
	cvt.u32.u16 	%r2829, %rs3236;
	cvt.u32.u16 	%r2830, %rs3237;
	prmt.b32 	%r2831, %r2830, %r2829, 0x3340U;
	prmt.b32 	%r2832, %r2831, %r2828, 0x5410U;
	cvt.u32.u16 	%r2833, %rs3230;
	cvt.u32.u16 	%r2834, %rs3231;
	prmt.b32 	%r2835, %r2834, %r2833, 0x3340U;
	cvt.u32.u16 	%r2836, %rs3232;
	cvt.u32.u16 	%r2837, %rs3233;
	prmt.b32 	%r2838, %r2837, %r2836, 0x3340U;
	prmt.b32 	%r2839, %r2838, %r2835, 0x5410U;
	cvt.u32.u16 	%r2840, %rs3226;
	cvt.u32.u16 	%r2841, %rs3227;
	prmt.b32 	%r2842, %r2841, %r2840, 0x3340U;
	cvt.u32.u16 	%r2843, %rs3228;
	cvt.u32.u16 	%r2844, %rs3229;
	prmt.b32 	%r2845, %r2844, %r2843, 0x3340U;
	prmt.b32 	%r2846, %r2845, %r2842, 0x5410U;
	cvt.u32.u16 	%r2847, %rs3222;
	cvt.u32.u16 	%r2848, %rs3223;
	prmt.b32 	%r2849, %r2848, %r2847, 0x3340U;
	cvt.u32.u16 	%r2850, %rs3224;
	cvt.u32.u16 	%r2851, %rs3225;
	prmt.b32 	%r2852, %r2851, %r2850, 0x3340U;
	prmt.b32 	%r2853, %r2852, %r2849, 0x5410U;
	st.local.v4.b32 	[%rd1], {%r2832, %r2839, %r2846, %r2853};
	st.local.u32 	[%rd2+4128], %r2832;
	st.local.u32 	[%rd2+4132], %r2839;
	st.local.u32 	[%rd2+4136], %r2846;
	st.local.u32 	[%rd2+4140], %r2853;
$L__BB1_111:
	setp.eq.s32 	%p83, %r4933, 0;
	@%p83 bra 	$L__BB1_157;
$L__BB1_112:
	and.b32  	%r999, %r4933, -16;
	setp.eq.s32 	%p84, %r999, 0;
	@%p84 bra 	$L__BB1_148;
	shr.u32 	%r1000, %r4933, 4;
	mov.b32 	%r4934, 0;
	mov.u64 	%rd172, %rd171;
	mov.u64 	%rd173, %rd170;
$L__BB1_114:
	ld.local.u32 	%r2855, [%rd2+4096];
	ld.local.u32 	%r2856, [%rd2+4100];
	ld.local.u32 	%r2857, [%rd2+4104];
	ld.local.u32 	%r2858, [%rd2+4108];
	ld.local.u32 	%r2859, [%rd2+4176];
	xor.b32  	%r2860, %r2859, %r2857;
	ld.local.u32 	%r2861, [%rd2+4180];
	xor.b32  	%r2862, %r2861, %r2858;
	add.s32 	%r2863, %r2862, %r2860;
	shf.l.wrap.b32 	%r2864, %r2863, %r2863, 29;
	ld.local.u32 	%r2865, [%rd2+4168];
	xor.b32  	%r2866, %r2865, %r2856;
	ld.local.u32 	%r2867, [%rd2+4172];
	xor.b32  	%r2868, %r2867, %r2857;
	add.s32 	%r2869, %r2868, %r2866;
	shf.l.wrap.b32 	%r2870, %r2869, %r2869, 27;
	ld.local.u32 	%r2871, [%rd2+4160];
	xor.b32  	%r2872, %r2871, %r2855;
	ld.local.u32 	%r2873, [%rd2+4164];
	xor.b32  	%r2874, %r2873, %r2856;
	add.s32 	%r2875, %r2874, %r2872;
	shf.l.wrap.b32 	%r2876, %r2875, %r2875, 9;
	ld.local.u32 	%r2877, [%rd2+4200];
	xor.b32  	%r2878, %r2877, %r2864;
	ld.local.u32 	%r2879, [%rd2+4204];
	xor.b32  	%r2880, %r2879, %r2855;
	add.s32 	%r2881, %r2880, %r2878;
	shf.l.wrap.b32 	%r2882, %r2881, %r2881, 29;
	ld.local.u32 	%r2883, [%rd2+4192];
	xor.b32  	%r2884, %r2883, %r2870;
	ld.local.u32 	%r2885, [%rd2+4196];
	xor.b32  	%r2886, %r2885, %r2864;
	add.s32 	%r2887, %r2886, %r2884;
	shf.l.wrap.b32 	%r2888, %r2887, %r2887, 27;
	ld.local.u32 	%r2889, [%rd2+4184];
	xor.b32  	%r2890, %r2889, %r2876;
	ld.local.u32 	%r2891, [%rd2+4188];
	xor.b32  	%r2892, %r2891, %r2870;
	add.s32 	%r2893, %r2892, %r2890;
	shf.l.wrap.b32 	%r2894, %r2893, %r2893, 9;
	ld.local.u32 	%r2895, [%rd2+4224];
	xor.b32  	%r2896, %r2895, %r2882;
	ld.local.u32 	%r2897, [%rd2+4228];
	xor.b32  	%r2898, %r2897, %r2876;
	add.s32 	%r2899, %r2898, %r2896;
	shf.l.wrap.b32 	%r2900, %r2899, %r2899, 29;
	ld.local.u32 	%r2901, [%rd2+4216];
	xor.b32  	%r2902, %r2901, %r2888;
	ld.local.u32 	%r2903, [%rd2+4220];
	xor.b32  	%r2904, %r2903, %r2882;
	add.s32 	%r2905, %r2904, %r2902;
	shf.l.wrap.b32 	%r2906, %r2905, %r2905, 27;
	ld.local.u32 	%r2907, [%rd2+4208];
	xor.b32  	%r2908, %r2907, %r2894;
	ld.local.u32 	%r2909, [%rd2+4212];
	xor.b32  	%r2910, %r2909, %r2888;
	add.s32 	%r2911, %r2910, %r2908;
	shf.l.wrap.b32 	%r2912, %r2911, %r2911, 9;
	ld.local.u32 	%r2913, [%rd2+4248];
	xor.b32  	%r2914, %r2913, %r2900;
	ld.local.u32 	%r2915, [%rd2+4252];
	xor.b32  	%r2916, %r2915, %r2894;
	add.s32 	%r2917, %r2916, %r2914;
	shf.l.wrap.b32 	%r2918, %r2917, %r2917, 29;
	ld.local.u32 	%r2919, [%rd2+4240];
	xor.b32  	%r2920, %r2919, %r2906;
	ld.local.u32 	%r2921, [%rd2+4244];
	xor.b32  	%r2922, %r2921, %r2900;
	add.s32 	%r2923, %r2922, %r2920;
	shf.l.wrap.b32 	%r2924, %r2923, %r2923, 27;
	ld.local.u32 	%r2925, [%rd2+4232];
	xor.b32  	%r2926, %r2925, %r2912;
	ld.local.u32 	%r2927, [%rd2+4236];
	xor.b32  	%r2928, %r2927, %r2906;
	add.s32 	%r2929, %r2928, %r2926;
	shf.l.wrap.b32 	%r2930, %r2929, %r2929, 9;
	ld.local.u32 	%r2931, [%rd2+4272];
	xor.b32  	%r2932, %r2931, %r2918;
	ld.local.u32 	%r2933, [%rd2+4276];
	xor.b32  	%r2934, %r2933, %r2912;
	add.s32 	%r2935, %r2934, %r2932;
	shf.l.wrap.b32 	%r2936, %r2935, %r2935, 29;
	ld.local.u32 	%r2937, [%rd2+4264];
	xor.b32  	%r2938, %r2937, %r2924;
	ld.local.u32 	%r2939, [%rd2+4268];
	xor.b32  	%r2940, %r2939, %r2918;
	add.s32 	%r2941, %r2940, %r2938;
	shf.l.wrap.b32 	%r2942, %r2941, %r2941, 27;
	ld.local.u32 	%r2943, [%rd2+4256];
	xor.b32  	%r2944, %r2943, %r2930;
	ld.local.u32 	%r2945, [%rd2+4260];
	xor.b32  	%r2946, %r2945, %r2924;
	add.s32 	%r2947, %r2946, %r2944;
	shf.l.wrap.b32 	%r2948, %r2947, %r2947, 9;
	ld.local.u32 	%r2949, [%rd2+4296];
	xor.b32  	%r2950, %r2949, %r2936;
	ld.local.u32 	%r2951, [%rd2+4300];
	xor.b32  	%r2952, %r2951, %r2930;
	add.s32 	%r2953, %r2952, %r2950;
	shf.l.wrap.b32 	%r2954, %r2953, %r2953, 29;
	ld.local.u32 	%r2955, [%rd2+4288];
	xor.b32  	%r2956, %r2955, %r2942;
	ld.local.u32 	%r2957, [%rd2+4292];
	xor.b32  	%r2958, %r2957, %r2936;
	add.s32 	%r2959, %r2958, %r2956;
	shf.l.wrap.b32 	%r2960, %r2959, %r2959, 27;
	ld.local.u32 	%r2961, [%rd2+4280];
	xor.b32  	%r2962, %r2961, %r2948;
	ld.local.u32 	%r2963, [%rd2+4284];
	xor.b32  	%r2964, %r2963, %r2942;
	add.s32 	%r2965, %r2964, %r2962;
	shf.l.wrap.b32 	%r2966, %r2965, %r2965, 9;
	ld.local.u32 	%r2967, [%rd2+4320];
	xor.b32  	%r2968, %r2967, %r2954;
	ld.local.u32 	%r2969, [%rd2+4324];
	xor.b32  	%r2970, %r2969, %r2948;
	add.s32 	%r2971, %r2970, %r2968;
	shf.l.wrap.b32 	%r2972, %r2971, %r2971, 29;
	ld.local.u32 	%r2973, [%rd2+4312];
	xor.b32  	%r2974, %r2973, %r2960;
	ld.local.u32 	%r2975, [%rd2+4316];
	xor.b32  	%r2976, %r2975, %r2954;
	add.s32 	%r2977, %r2976, %r2974;
	shf.l.wrap.b32 	%r2978, %r2977, %r2977, 27;
	ld.local.u32 	%r2979, [%rd2+4304];
	xor.b32  	%r2980, %r2979, %r2966;
	ld.local.u32 	%r2981, [%rd2+4308];
	xor.b32  	%r2982, %r2981, %r2960;
	add.s32 	%r2983, %r2982, %r2980;
	shf.l.wrap.b32 	%r2984, %r2983, %r2983, 9;
	ld.local.u32 	%r2985, [%rd2+4344];
	xor.b32  	%r2986, %r2985, %r2972;
	ld.local.u32 	%r2987, [%rd2+4348];
	xor.b32  	%r2988, %r2987, %r2966;
	add.s32 	%r2989, %r2988, %r2986;
	shf.l.wrap.b32 	%r2990, %r2989, %r2989, 29;
	ld.local.u32 	%r2991, [%rd2+4336];
	xor.b32  	%r2992, %r2991, %r2978;
	ld.local.u32 	%r2993, [%rd2+4340];
	xor.b32  	%r2994, %r2993, %r2972;
	add.s32 	%r2995, %r2994, %r2992;
	shf.l.wrap.b32 	%r2996, %r2995, %r2995, 27;
	ld.local.u32 	%r2997, [%rd2+4328];
	xor.b32  	%r2998, %r2997, %r2984;
	ld.local.u32 	%r2999, [%rd2+4332];
	xor.b32  	%r3000, %r2999, %r2978;
	add.s32 	%r3001, %r3000, %r2998;
	shf.l.wrap.b32 	%r3002, %r3001, %r3001, 9;
	ld.local.u32 	%r3003, [%rd2+4368];
	xor.b32  	%r3004, %r3003, %r2990;
	ld.local.u32 	%r3005, [%rd2+4372];
	xor.b32  	%r3006, %r3005, %r2984;
	add.s32 	%r3007, %r3006, %r3004;
	shf.l.wrap.b32 	%r3008, %r3007, %r3007, 29;
	ld.local.u32 	%r3009, [%rd2+4360];
	xor.b32  	%r3010, %r3009, %r2996;
	ld.local.u32 	%r3011, [%rd2+4364];
	xor.b32  	%r3012, %r3011, %r2990;
	add.s32 	%r3013, %r3012, %r3010;
	shf.l.wrap.b32 	%r3014, %r3013, %r3013, 27;
	ld.local.u32 	%r3015, [%rd2+4352];
	xor.b32  	%r3016, %r3015, %r3002;
	ld.local.u32 	%r3017, [%rd2+4356];
	xor.b32  	%r3018, %r3017, %r2996;
	add.s32 	%r3019, %r3018, %r3016;
	shf.l.wrap.b32 	%r3020, %r3019, %r3019, 9;
	ld.local.u32 	%r3021, [%rd2+4392];
	xor.b32  	%r3022, %r3021, %r3008;
	ld.local.u32 	%r3023, [%rd2+4396];
	xor.b32  	%r3024, %r3023, %r3002;
	add.s32 	%r3025, %r3024, %r3022;
	shf.l.wrap.b32 	%r3026, %r3025, %r3025, 29;
	ld.local.u32 	%r3027, [%rd2+4384];
	xor.b32  	%r3028, %r3027, %r3014;
	ld.local.u32 	%r3029, [%rd2+4388];
	xor.b32  	%r3030, %r3029, %r3008;
	add.s32 	%r3031, %r3030, %r3028;
	shf.l.wrap.b32 	%r3032, %r3031, %r3031, 27;
	ld.local.u32 	%r3033, [%rd2+4376];
	xor.b32  	%r3034, %r3033, %r3020;
	ld.local.u32 	%r3035, [%rd2+4380];
	xor.b32  	%r3036, %r3035, %r3014;
	add.s32 	%r3037, %r3036, %r3034;
	shf.l.wrap.b32 	%r3038, %r3037, %r3037, 9;
	ld.local.u32 	%r3039, [%rd2+4416];
	xor.b32  	%r3040, %r3039, %r3026;
	ld.local.u32 	%r3041, [%rd2+4420];
	xor.b32  	%r3042, %r3041, %r3020;
	add.s32 	%r3043, %r3042, %r3040;
	shf.l.wrap.b32 	%r3044, %r3043, %r3043, 29;
	ld.local.u32 	%r3045, [%rd2+4408];
	xor.b32  	%r3046, %r3045, %r3032;
	ld.local.u32 	%r3047, [%rd2+4412];
	xor.b32  	%r3048, %r3047, %r3026;
	add.s32 	%r3049, %r3048, %r3046;
	shf.l.wrap.b32 	%r3050, %r3049, %r3049, 27;
	ld.local.u32 	%r3051, [%rd2+4400];
	xor.b32  	%r3052, %r3051, %r3038;
	ld.local.u32 	%r3053, [%rd2+4404];
	xor.b32  	%r3054, %r3053, %r3032;
	add.s32 	%r3055, %r3054, %r3052;
	shf.l.wrap.b32 	%r3056, %r3055, %r3055, 9;
	ld.local.u32 	%r3057, [%rd2+4440];
	xor.b32  	%r3058, %r3057, %r3044;
	ld.local.u32 	%r3059, [%rd2+4444];
	xor.b32  	%r3060, %r3059, %r3038;
	add.s32 	%r3061, %r3060, %r3058;
	shf.l.wrap.b32 	%r3062, %r3061, %r3061, 29;
	ld.local.u32 	%r3063, [%rd2+4432];
	xor.b32  	%r3064, %r3063, %r3050;
	ld.local.u32 	%r3065, [%rd2+4436];
	xor.b32  	%r3066, %r3065, %r3044;
	add.s32 	%r3067, %r3066, %r3064;
	shf.l.wrap.b32 	%r3068, %r3067, %r3067, 27;
	ld.local.u32 	%r3069, [%rd2+4424];
	xor.b32  	%r3070, %r3069, %r3056;
	ld.local.u32 	%r3071, [%rd2+4428];
	xor.b32  	%r3072, %r3071, %r3050;
	add.s32 	%r3073, %r3072, %r3070;
	shf.l.wrap.b32 	%r3074, %r3073, %r3073, 9;
	ld.local.u32 	%r3075, [%rd2+4464];
	xor.b32  	%r3076, %r3075, %r3062;
	ld.local.u32 	%r3077, [%rd2+4468];
	xor.b32  	%r3078, %r3077, %r3056;
	add.s32 	%r3079, %r3078, %r3076;
	shf.l.wrap.b32 	%r3080, %r3079, %r3079, 29;
	ld.local.u32 	%r3081, [%rd2+4456];
	xor.b32  	%r3082, %r3081, %r3068;
	ld.local.u32 	%r3083, [%rd2+4460];
	xor.b32  	%r3084, %r3083, %r3062;
	add.s32 	%r3085, %r3084, %r3082;
	shf.l.wrap.b32 	%r3086, %r3085, %r3085, 27;
	ld.local.u32 	%r3087, [%rd2+4448];
	xor.b32  	%r3088, %r3087, %r3074;
	ld.local.u32 	%r3089, [%rd2+4452];
	xor.b32  	%r3090, %r3089, %r3068;
	add.s32 	%r3091, %r3090, %r3088;
	shf.l.wrap.b32 	%r3092, %r3091, %r3091, 9;
	ld.local.u32 	%r3093, [%rd2+4488];
	xor.b32  	%r3094, %r3093, %r3080;
	ld.local.u32 	%r3095, [%rd2+4492];
	xor.b32  	%r3096, %r3095, %r3074;
	add.s32 	%r3097, %r3096, %r3094;
	shf.l.wrap.b32 	%r3098, %r3097, %r3097, 29;
	ld.local.u32 	%r3099, [%rd2+4480];
	xor.b32  	%r3100, %r3099, %r3086;
	ld.local.u32 	%r3101, [%rd2+4484];
	xor.b32  	%r3102, %r3101, %r3080;
	add.s32 	%r3103, %r3102, %r3100;
	shf.l.wrap.b32 	%r3104, %r3103, %r3103, 27;
	ld.local.u32 	%r3105, [%rd2+4472];
	xor.b32  	%r3106, %r3105, %r3092;
	ld.local.u32 	%r3107, [%rd2+4476];
	xor.b32  	%r3108, %r3107, %r3086;
	add.s32 	%r3109, %r3108, %r3106;
	shf.l.wrap.b32 	%r3110, %r3109, %r3109, 9;
	ld.local.u32 	%r3111, [%rd2+4512];
	xor.b32  	%r3112, %r3111, %r3098;
	ld.local.u32 	%r3113, [%rd2+4516];
	xor.b32  	%r3114, %r3113, %r3092;
	add.s32 	%r3115, %r3114, %r3112;
	shf.l.wrap.b32 	%r3116, %r3115, %r3115, 29;
	ld.local.u32 	%r3117, [%rd2+4504];
	xor.b32  	%r3118, %r3117, %r3104;
	ld.local.u32 	%r3119, [%rd2+4508];
	xor.b32  	%r3120, %r3119, %r3098;
	add.s32 	%r3121, %r3120, %r3118;
	shf.l.wrap.b32 	%r3122, %r3121, %r3121, 27;
	ld.local.u32 	%r3123, [%rd2+4496];
	xor.b32  	%r3124, %r3123, %r3110;
	ld.local.u32 	%r3125, [%rd2+4500];
	xor.b32  	%r3126, %r3125, %r3104;
	add.s32 	%r3127, %r3126, %r3124;
	shf.l.wrap.b32 	%r3128, %r3127, %r3127, 9;
	ld.local.u32 	%r3129, [%rd2+4536];
	xor.b32  	%r3130, %r3129, %r3116;
	ld.local.u32 	%r3131, [%rd2+4540];
	xor.b32  	%r3132, %r3131, %r3110;
	add.s32 	%r3133, %r3132, %r3130;
	shf.l.wrap.b32 	%r3134, %r3133, %r3133, 29;
	ld.local.u32 	%r3135, [%rd2+4528];
	xor.b32  	%r3136, %r3135, %r3122;
	ld.local.u32 	%r3137, [%rd2+4532];
	xor.b32  	%r3138, %r3137, %r3116;
	add.s32 	%r3139, %r3138, %r3136;
	shf.l.wrap.b32 	%r3140, %r3139, %r3139, 27;
	ld.local.u32 	%r3141, [%rd2+4520];
	xor.b32  	%r3142, %r3141, %r3128;
	ld.local.u32 	%r3143, [%rd2+4524];
	xor.b32  	%r3144, %r3143, %r3122;
	add.s32 	%r3145, %r3144, %r3142;
	shf.l.wrap.b32 	%r3146, %r3145, %r3145, 9;
	ld.local.u32 	%r3147, [%rd2+4560];
	xor.b32  	%r3148, %r3147, %r3134;
	ld.local.u32 	%r3149, [%rd2+4564];
	xor.b32  	%r3150, %r3149, %r3128;
	add.s32 	%r3151, %r3150, %r3148;
	shf.l.wrap.b32 	%r3152, %r3151, %r3151, 29;
	ld.local.u32 	%r3153, [%rd2+4552];
	xor.b32  	%r3154, %r3153, %r3140;
	ld.local.u32 	%r3155, [%rd2+4556];
	xor.b32  	%r3156, %r3155, %r3134;
	add.s32 	%r3157, %r3156, %r3154;
	shf.l.wrap.b32 	%r3158, %r3157, %r3157, 27;
	ld.local.u32 	%r3159, [%rd2+4544];
	xor.b32  	%r3160, %r3159, %r3146;
	ld.local.u32 	%r3161, [%rd2+4548];
	xor.b32  	%r3162, %r3161, %r3140;
	add.s32 	%r3163, %r3162, %r3160;
	shf.l.wrap.b32 	%r3164, %r3163, %r3163, 9;
	ld.local.u32 	%r3165, [%rd2+4584];
	xor.b32  	%r3166, %r3165, %r3152;
	ld.local.u32 	%r3167, [%rd2+4588];
	xor.b32  	%r3168, %r3167, %r3146;
	add.s32 	%r3169, %r3168, %r3166;
	shf.l.wrap.b32 	%r3170, %r3169, %r3169, 29;
	ld.local.u32 	%r3171, [%rd2+4576];
	xor.b32  	%r3172, %r3171, %r3158;
	ld.local.u32 	%r3173, [%rd2+4580];
	xor.b32  	%r3174, %r3173, %r3152;
	add.s32 	%r3175, %r3174, %r3172;
	shf.l.wrap.b32 	%r3176, %r3175, %r3175, 27;
	ld.local.u32 	%r3177, [%rd2+4568];
	xor.b32  	%r3178, %r3177, %r3164;
	ld.local.u32 	%r3179, [%rd2+4572];
	xor.b32  	%r3180, %r3179, %r3158;
	add.s32 	%r3181, %r3180, %r3178;
	shf.l.wrap.b32 	%r3182, %r3181, %r3181, 9;
	ld.local.u32 	%r3183, [%rd2+4608];
	xor.b32  	%r3184, %r3183, %r3170;
	ld.local.u32 	%r3185, [%rd2+4612];
	xor.b32  	%r3186, %r3185, %r3164;
	add.s32 	%r3187, %r3186, %r3184;
	shf.l.wrap.b32 	%r3188, %r3187, %r3187, 29;
	ld.local.u32 	%r3189, [%rd2+4600];
	xor.b32  	%r3190, %r3189, %r3176;
	ld.local.u32 	%r3191, [%rd2+4604];
	xor.b32  	%r3192, %r3191, %r3170;
	add.s32 	%r3193, %r3192, %r3190;
	shf.l.wrap.b32 	%r3194, %r3193, %r3193, 27;
	ld.local.u32 	%r3195, [%rd2+4592];
	xor.b32  	%r3196, %r3195, %r3182;
	ld.local.u32 	%r3197, [%rd2+4596];
	xor.b32  	%r3198, %r3197, %r3176;
	add.s32 	%r3199, %r3198, %r3196;
	shf.l.wrap.b32 	%r3200, %r3199, %r3199, 9;
	ld.local.u32 	%r3201, [%rd2+4632];
	xor.b32  	%r3202, %r3201, %r3188;
	ld.local.u32 	%r3203, [%rd2+4636];
	xor.b32  	%r3204, %r3203, %r3182;
	add.s32 	%r3205, %r3204, %r3202;
	shf.l.wrap.b32 	%r3206, %r3205, %r3205, 29;
	ld.local.u32 	%r3207, [%rd2+4624];
	xor.b32  	%r3208, %r3207, %r3194;
	ld.local.u32 	%r3209, [%rd2+4628];
	xor.b32  	%r3210, %r3209, %r3188;
	add.s32 	%r3211, %r3210, %r3208;
	shf.l.wrap.b32 	%r3212, %r3211, %r3211, 27;
	ld.local.u32 	%r3213, [%rd2+4616];
	xor.b32  	%r3214, %r3213, %r3200;
	ld.local.u32 	%r3215, [%rd2+4620];
	xor.b32  	%r3216, %r3215, %r3194;
	add.s32 	%r3217, %r3216, %r3214;
	shf.l.wrap.b32 	%r3218, %r3217, %r3217, 9;
	ld.local.u32 	%r3219, [%rd2+4656];
	xor.b32  	%r3220, %r3219, %r3206;
	ld.local.u32 	%r3221, [%rd2+4660];
	xor.b32  	%r3222, %r3221, %r3200;
	add.s32 	%r3223, %r3222, %r3220;
	shf.l.wrap.b32 	%r3224, %r3223, %r3223, 29;
	ld.local.u32 	%r3225, [%rd2+4648];
	xor.b32  	%r3226, %r3225, %r3212;
	ld.local.u32 	%r3227, [%rd2+4652];
	xor.b32  	%r3228, %r3227, %r3206;
	add.s32 	%r3229, %r3228, %r3226;
	shf.l.wrap.b32 	%r3230, %r3229, %r3229, 27;
	ld.local.u32 	%r3231, [%rd2+4640];
	xor.b32  	%r3232, %r3231, %r3218;
	ld.local.u32 	%r3233, [%rd2+4644];
	xor.b32  	%r3234, %r3233, %r3212;
	add.s32 	%r3235, %r3234, %r3232;
	shf.l.wrap.b32 	%r3236, %r3235, %r3235, 9;
	ld.local.u32 	%r3237, [%rd2+4680];
	xor.b32  	%r3238, %r3237, %r3224;
	ld.local.u32 	%r3239, [%rd2+4684];
	xor.b32  	%r3240, %r3239, %r3218;
	add.s32 	%r3241, %r3240, %r3238;
	shf.l.wrap.b32 	%r3242, %r3241, %r3241, 29;
	ld.local.u32 	%r3243, [%rd2+4672];
	xor.b32  	%r3244, %r3243, %r3230;
	ld.local.u32 	%r3245, [%rd2+4676];
	xor.b32  	%r3246, %r3245, %r3224;
	add.s32 	%r3247, %r3246, %r3244;
	shf.l.wrap.b32 	%r3248, %r3247, %r3247, 27;
	ld.local.u32 	%r3249, [%rd2+4664];
	xor.b32  	%r3250, %r3249, %r3236;
	ld.local.u32 	%r3251, [%rd2+4668];
	xor.b32  	%r3252, %r3251, %r3230;
	add.s32 	%r3253, %r3252, %r3250;
	shf.l.wrap.b32 	%r3254, %r3253, %r3253, 9;
	ld.local.u32 	%r3255, [%rd2+4704];
	xor.b32  	%r3256, %r3255, %r3242;
	ld.local.u32 	%r3257, [%rd2+4708];
	xor.b32  	%r3258, %r3257, %r3236;
	add.s32 	%r3259, %r3258, %r3256;
	shf.l.wrap.b32 	%r3260, %r3259, %r3259, 29;
	ld.local.u32 	%r3261, [%rd2+4696];
	xor.b32  	%r3262, %r3261, %r3248;
	ld.local.u32 	%r3263, [%rd2+4700];
	xor.b32  	%r3264, %r3263, %r3242;
	add.s32 	%r3265, %r3264, %r3262;
	shf.l.wrap.b32 	%r3266, %r3265, %r3265, 27;
	ld.local.u32 	%r3267, [%rd2+4688];
	xor.b32  	%r3268, %r3267, %r3254;
	ld.local.u32 	%r3269, [%rd2+4692];
	xor.b32  	%r3270, %r3269, %r3248;
	add.s32 	%r3271, %r3270, %r3268;
	shf.l.wrap.b32 	%r4942, %r3271, %r3271, 9;
	ld.local.u32 	%r3272, [%rd2+4728];
	xor.b32  	%r3273, %r3272, %r3260;
	ld.local.u32 	%r3274, [%rd2+4732];
	xor.b32  	%r3275, %r3274, %r3254;
	add.s32 	%r3276, %r3275, %r3273;
	shf.l.wrap.b32 	%r4941, %r3276, %r3276, 29;
	ld.local.u32 	%r3277, [%rd2+4720];
	xor.b32  	%r3278, %r3277, %r3266;
	ld.local.u32 	%r3279, [%rd2+4724];
	xor.b32  	%r3280, %r3279, %r3260;
	add.s32 	%r3281, %r3280, %r3278;
	shf.l.wrap.b32 	%r4940, %r3281, %r3281, 27;
	ld.local.u32 	%r3282, [%rd2+4712];
	xor.b32  	%r3283, %r3282, %r4942;
	ld.local.u32 	%r3284, [%rd2+4716];
	xor.b32  	%r3285, %r3284, %r3266;
	add.s32 	%r3286, %r3285, %r3283;
	shf.l.wrap.b32 	%r4939, %r3286, %r3286, 9;
	ld.local.u32 	%r1006, [%rd2+4928];
	setp.lt.u32 	%p85, %r1006, 25;
	@%p85 bra 	$L__BB1_116;
	ld.local.u32 	%r3287, [%rd2+4752];
	xor.b32  	%r3288, %r3287, %r4941;
	ld.local.u32 	%r3289, [%rd2+4756];
	xor.b32  	%r3290, %r3289, %r4942;
	add.s32 	%r3291, %r3290, %r3288;
	shf.l.wrap.b32 	%r3292, %r3291, %r3291, 29;
	ld.local.u32 	%r3293, [%rd2+4744];
	xor.b32  	%r3294, %r3293, %r4940;
	ld.local.u32 	%r3295, [%rd2+4748];
	xor.b32  	%r3296, %r3295, %r4941;
	add.s32 	%r3297, %r3296, %r3294;
	shf.l.wrap.b32 	%r3298, %r3297, %r3297, 27;
	ld.local.u32 	%r3299, [%rd2+4736];
	xor.b32  	%r3300, %r3299, %r4939;
	ld.local.u32 	%r3301, [%rd2+4740];
	xor.b32  	%r3302, %r3301, %r4940;
	add.s32 	%r3303, %r3302, %r3300;
	shf.l.wrap.b32 	%r3304, %r3303, %r3303, 9;
	ld.local.u32 	%r3305, [%rd2+4776];
	xor.b32  	%r3306, %r3305, %r3292;
	ld.local.u32 	%r3307, [%rd2+4780];
	xor.b32  	%r3308, %r3307, %r4939;
	add.s32 	%r3309, %r3308, %r3306;
	shf.l.wrap.b32 	%r3310, %r3309, %r3309, 29;
	ld.local.u32 	%r3311, [%rd2+4768];
	xor.b32  	%r3312, %r3311, %r3298;
	ld.local.u32 	%r3313, [%rd2+4772];
	xor.b32  	%r3314, %r3313, %r3292;
	add.s32 	%r3315, %r3314, %r3312;
	shf.l.wrap.b32 	%r3316, %r3315, %r3315, 27;
	ld.local.u32 	%r3317, [%rd2+4760];
	xor.b32  	%r3318, %r3317, %r3304;
	ld.local.u32 	%r3319, [%rd2+4764];
	xor.b32  	%r3320, %r3319, %r3298;
	add.s32 	%r3321, %r3320, %r3318;
	shf.l.wrap.b32 	%r3322, %r3321, %r3321, 9;
	ld.local.u32 	%r3323, [%rd2+4800];
	xor.b32  	%r3324, %r3323, %r3310;
	ld.local.u32 	%r3325, [%rd2+4804];
	xor.b32  	%r3326, %r3325, %r3304;
	add.s32 	%r3327, %r3326, %r3324;
	shf.l.wrap.b32 	%r3328, %r3327, %r3327, 29;
	ld.local.u32 	%r3329, [%rd2+4792];
	xor.b32  	%r3330, %r3329, %r3316;
	ld.local.u32 	%r3331, [%rd2+4796];
	xor.b32  	%r3332, %r3331, %r3310;
	add.s32 	%r3333, %r3332, %r3330;
	shf.l.wrap.b32 	%r3334, %r3333, %r3333, 27;
	ld.local.u32 	%r3335, [%rd2+4784];
	xor.b32  	%r3336, %r3335, %r3322;
	ld.local.u32 	%r3337, [%rd2+4788];
	xor.b32  	%r3338, %r3337, %r3316;
	add.s32 	%r3339, %r3338, %r3336;
	shf.l.wrap.b32 	%r4942, %r3339, %r3339, 9;
	ld.local.u32 	%r3340, [%rd2+4824];
	xor.b32  	%r3341, %r3340, %r3328;
	ld.local.u32 	%r3342, [%rd2+4828];
	xor.b32  	%r3343, %r3342, %r3322;
	add.s32 	%r3344, %r3343, %r3341;
	shf.l.wrap.b32 	%r4941, %r3344, %r3344, 29;
	ld.local.u32 	%r3345, [%rd2+4816];
	xor.b32  	%r3346, %r3345, %r3334;
	ld.local.u32 	%r3347, [%rd2+4820];
	xor.b32  	%r3348, %r3347, %r3328;
	add.s32 	%r3349, %r3348, %r3346;
	shf.l.wrap.b32 	%r4940, %r3349, %r3349, 27;
	ld.local.u32 	%r3350, [%rd2+4808];
	xor.b32  	%r3351, %r3350, %r4942;
	ld.local.u32 	%r3352, [%rd2+4812];
	xor.b32  	%r3353, %r3352, %r3334;
	add.s32 	%r3354, %r3353, %r3351;
	shf.l.wrap.b32 	%r4939, %r3354, %r3354, 9;
$L__BB1_116:
	setp.lt.u32 	%p86, %r1006, 29;
	@%p86 bra 	$L__BB1_118;
	ld.local.u32 	%r3355, [%rd2+4848];
	xor.b32  	%r3356, %r3355, %r4941;
	ld.local.u32 	%r3357, [%rd2+4852];
	xor.b32  	%r3358, %r3357, %r4942;
	add.s32 	%r3359, %r3358, %r3356;
	shf.l.wrap.b32 	%r3360, %r3359, %r3359, 29;
	ld.local.u32 	%r3361, [%rd2+4840];
	xor.b32  	%r3362, %r3361, %r4940;
	ld.local.u32 	%r3363, [%rd2+4844];
	xor.b32  	%r3364, %r3363, %r4941;
	add.s32 	%r3365, %r3364, %r3362;
	shf.l.wrap.b32 	%r3366, %r3365, %r3365, 27;
	ld.local.u32 	%r3367, [%rd2+4832];
	xor.b32  	%r3368, %r3367, %r4939;
	ld.local.u32 	%r3369, [%rd2+4836];
	xor.b32  	%r3370, %r3369, %r4940;
	add.s32 	%r3371, %r3370, %r3368;
	shf.l.wrap.b32 	%r3372, %r3371, %r3371, 9;
	ld.local.u32 	%r3373, [%rd2+4872];
	xor.b32  	%r3374, %r3373, %r3360;
	ld.local.u32 	%r3375, [%rd2+4876];
	xor.b32  	%r3376, %r3375, %r4939;
	add.s32 	%r3377, %r3376, %r3374;
	shf.l.wrap.b32 	%r3378, %r3377, %r3377, 29;
	ld.local.u32 	%r3379, [%rd2+4864];
	xor.b32  	%r3380, %r3379, %r3366;
	ld.local.u32 	%r3381, [%rd2+4868];
	xor.b32  	%r3382, %r3381, %r3360;
	add.s32 	%r3383, %r3382, %r3380;
	shf.l.wrap.b32 	%r3384, %r3383, %r3383, 27;
	ld.local.u32 	%r3385, [%rd2+4856];
	xor.b32  	%r3386, %r3385, %r3372;
	ld.local.u32 	%r3387, [%rd2+4860];
	xor.b32  	%r3388, %r3387, %r3366;
	add.s32 	%r3389, %r3388, %r3386;
	shf.l.wrap.b32 	%r3390, %r3389, %r3389, 9;
	ld.local.u32 	%r3391, [%rd2+4896];
	xor.b32  	%r3392, %r3391, %r3378;
	ld.local.u32 	%r3393, [%rd2+4900];
	xor.b32  	%r3394, %r3393, %r3372;
	add.s32 	%r3395, %r3394, %r3392;
	shf.l.wrap.b32 	%r3396, %r3395, %r3395, 29;
	ld.local.u32 	%r3397, [%rd2+4888];
	xor.b32  	%r3398, %r3397, %r3384;
	ld.local.u32 	%r3399, [%rd2+4892];
	xor.b32  	%r3400, %r3399, %r3378;
	add.s32 	%r3401, %r3400, %r3398;
	shf.l.wrap.b32 	%r3402, %r3401, %r3401, 27;
	ld.local.u32 	%r3403, [%rd2+4880];
	xor.b32  	%r3404, %r3403, %r3390;
	ld.local.u32 	%r3405, [%rd2+4884];
	xor.b32  	%r3406, %r3405, %r3384;
	add.s32 	%r3407, %r3406, %r3404;
	shf.l.wrap.b32 	%r4942, %r3407, %r3407, 9;
	ld.local.u32 	%r3408, [%rd2+4920];
	xor.b32  	%r3409, %r3408, %r3396;
	ld.local.u32 	%r3410, [%rd2+4924];
	xor.b32  	%r3411, %r3410, %r3390;
	add.s32 	%r3412, %r3411, %r3409;
	shf.l.wrap.b32 	%r4941, %r3412, %r3412, 29;
	ld.local.u32 	%r3413, [%rd2+4912];
	xor.b32  	%r3414, %r3413, %r3402;
	ld.local.u32 	%r3415, [%rd2+4916];
	xor.b32  	%r3416, %r3415, %r3396;
	add.s32 	%r3417, %r3416, %r3414;
	shf.l.wrap.b32 	%r4940, %r3417, %r3417, 27;
	ld.local.u32 	%r3418, [%rd2+4904];
	xor.b32  	%r3419, %r3418, %r4942;
	ld.local.u32 	%r3420, [%rd2+4908];
	xor.b32  	%r3421, %r3420, %r3402;
	add.s32 	%r3422, %r3421, %r3419;
	shf.l.wrap.b32 	%r4939, %r3422, %r3422, 9;
$L__BB1_118:
	cvt.u16.u32 	%rs2193, %r4939;
	ld.global.u8 	%rs2194, [%rd173];
	xor.b16  	%rs2195, %rs2194, %rs2193;
	st.global.u8 	[%rd172], %rs2195;
	shr.u16 	%rs2196, %rs2193, 8;
	ld.global.u8 	%rs2197, [%rd173+1];
	xor.b16  	%rs2198, %rs2197, %rs2196;
	st.global.u8 	[%rd172+1], %rs2198;
	{ .reg .b16 tmp; mov.b32 {tmp, %rs2199}, %r4939; }
	ld.global.u8 	%rs2200, [%rd173+2];
	xor.b16  	%rs2201, %rs2200, %rs2199;
	st.global.u8 	[%rd172+2], %rs2201;
	shr.u32 	%r3424, %r4939, 24;
	cvt.u16.u32 	%rs2202, %r3424;
	ld.global.u8 	%rs2203, [%rd173+3];
	xor.b16  	%rs2204, %rs2203, %rs2202;
	st.global.u8 	[%rd172+3], %rs2204;
	cvt.u16.u32 	%rs2205, %r4940;
	ld.global.u8 	%rs2206, [%rd173+4];
	xor.b16  	%rs2207, %rs2206, %rs2205;
	st.global.u8 	[%rd172+4], %rs2207;
	shr.u16 	%rs2208, %rs2205, 8;
	ld.global.u8 	%rs2209, [%rd173+5];
	xor.b16  	%rs2210, %rs2209, %rs2208;
	st.global.u8 	[%rd172+5], %rs2210;
	{ .reg .b16 tmp; mov.b32 {tmp, %rs2211}, %r4940; }
	ld.global.u8 	%rs2212, [%rd173+6];
	xor.b16  	%rs2213, %rs2212, %rs2211;
	st.global.u8 	[%rd172+6], %rs2213;
	shr.u32 	%r3425, %r4940, 24;
	cvt.u16.u32 	%rs2214, %r3425;
	ld.global.u8 	%rs2215, [%rd173+7];
	xor.b16  	%rs2216, %rs2215, %rs2214;
	st.global.u8 	[%rd172+7], %rs2216;
	cvt.u16.u32 	%rs2217, %r4941;
	ld.global.u8 	%rs2218, [%rd173+8];
	xor.b16  	%rs2219, %rs2218, %rs2217;
	st.global.u8 	[%rd172+8], %rs2219;
	shr.u16 	%rs2220, %rs2217, 8;
	ld.global.u8 	%rs2221, [%rd173+9];
	xor.b16  	%rs2222, %rs2221, %rs2220;
	st.global.u8 	[%rd172+9], %rs2222;
	{ .reg .b16 tmp; mov.b32 {tmp, %rs2223}, %r4941; }
	ld.global.u8 	%rs2224, [%rd173+10];
	xor.b16  	%rs2225, %rs2224, %rs2223;
	st.global.u8 	[%rd172+10], %rs2225;
	shr.u32 	%r3426, %r4941, 24;
	cvt.u16.u32 	%rs2226, %r3426;
	ld.global.u8 	%rs2227, [%rd173+11];
	xor.b16  	%rs2228, %rs2227, %rs2226;
	st.global.u8 	[%rd172+11], %rs2228;
	cvt.u16.u32 	%rs2229, %r4942;
	ld.global.u8 	%rs2230, [%rd173+12];
	xor.b16  	%rs2231, %rs2230, %rs2229;
	st.global.u8 	[%rd172+12], %rs2231;
	shr.u16 	%rs2232, %rs2229, 8;
	ld.global.u8 	%rs2233, [%rd173+13];
	xor.b16  	%rs2234, %rs2233, %rs2232;
	st.global.u8 	[%rd172+13], %rs2234;
	{ .reg .b16 tmp; mov.b32 {tmp, %rs2235}, %r4942; }
	ld.global.u8 	%rs2236, [%rd173+14];
	xor.b16  	%rs2237, %rs2236, %rs2235;
	st.global.u8 	[%rd172+14], %rs2237;
	shr.u32 	%r3427, %r4942, 24;
	cvt.u16.u32 	%rs2238, %r3427;
	ld.global.u8 	%rs2239, [%rd173+15];
	xor.b16  	%rs2240, %rs2239, %rs2238;
	st.global.u8 	[%rd172+15], %rs2240;
	mov.b32 	%r4943, 16;
$L__BB1_119:
	add.s32 	%r4943, %r4943, -1;
	cvt.u64.u32 	%rd121, %r4943;
	add.s64 	%rd122, %rd2, %rd121;
	ld.local.u8 	%rs2241, [%rd122+4096];
	add.s16 	%rs2242, %rs2241, 1;
	and.b16  	%rs2243, %rs2242, 255;
	setp.ne.s16 	%p87, %rs2243, %rs2242;
	st.local.u8 	[%rd122+4096], %rs2242;
	setp.ne.s32 	%p88, %r4943, 0;
	and.pred  	%p89, %p88, %p87;
	@%p89 bra 	$L__BB1_119;
	add.s32 	%r4934, %r4934, 1;
	add.s64 	%rd173, %rd173, 16;
	add.s64 	%rd172, %rd172, 16;
	setp.ne.s32 	%p90, %r4934, %r1000;
	@%p90 bra 	$L__BB1_114;
	ld.local.u32 	%r4956, [%rd2+4128];
	ld.local.u32 	%r4957, [%rd2+4132];
	ld.local.u32 	%r4958, [%rd2+4136];
	ld.local.u32 	%r4959, [%rd2+4140];
	bfe.u32 	%r3428, %r4959, 24, 8;
	cvt.u16.u32 	%rs3302, %r3428;
	bfe.u32 	%r3429, %r4959, 16, 8;
	cvt.u16.u32 	%rs3303, %r3429;
	bfe.u32 	%r3430, %r4959, 8, 8;
	cvt.u16.u32 	%rs3304, %r3430;
	bfe.u32 	%r3431, %r4959, 0, 8;
	cvt.u16.u32 	%rs3305, %r3431;
	bfe.u32 	%r3432, %r4958, 24, 8;
	cvt.u16.u32 	%rs3306, %r3432;
	bfe.u32 	%r3433, %r4958, 16, 8;
	cvt.u16.u32 	%rs3307, %r3433;
	bfe.u32 	%r3434, %r4958, 8, 8;
	cvt.u16.u32 	%rs3308, %r3434;
	bfe.u32 	%r3435, %r4958, 0, 8;
	cvt.u16.u32 	%rs3309, %r3435;
	bfe.u32 	%r3436, %r4957, 24, 8;
	cvt.u16.u32 	%rs3310, %r3436;
	bfe.u32 	%r3437, %r4957, 16, 8;
	cvt.u16.u32 	%rs3311, %r3437;
	bfe.u32 	%r3438, %r4957, 8, 8;
	cvt.u16.u32 	%rs3312, %r3438;
	bfe.u32 	%r3439, %r4957, 0, 8;
	cvt.u16.u32 	%rs3313, %r3439;
	bfe.u32 	%r3440, %r4956, 24, 8;
	cvt.u16.u32 	%rs3314, %r3440;
	bfe.u32 	%r3441, %r4956, 16, 8;
	cvt.u16.u32 	%rs3315, %r3441;
	bfe.u32 	%r3442, %r4956, 8, 8;
	cvt.u16.u32 	%rs3316, %r3442;
	bfe.u32 	%r3443, %r4956, 0, 8;
	cvt.u16.u32 	%rs3317, %r3443;
	st.local.v4.b32 	[%rd1], {%r4956, %r4957, %r4958, %r4959};
	setp.lt.s32 	%p91, %r4933, 16;
	mov.u32 	%r4950, %r999;
	mov.u64 	%rd175, %rd171;
	@%p91 bra 	$L__BB1_131;
	ld.local.u32 	%r3444, [%rd2];
	bfe.u32 	%r3445, %r3444, 0, 8;
	cvt.u16.u32 	%rs761, %r3445;
	bfe.u32 	%r3446, %r3444, 8, 8;
	cvt.u16.u32 	%rs762, %r3446;
	bfe.u32 	%r3447, %r3444, 16, 8;
	cvt.u16.u32 	%rs763, %r3447;
	bfe.u32 	%r3448, %r3444, 24, 8;
	cvt.u16.u32 	%rs764, %r3448;
	ld.local.u32 	%r3449, [%rd2+4];
	bfe.u32 	%r3450, %r3449, 0, 8;
	cvt.u16.u32 	%rs765, %r3450;
	bfe.u32 	%r3451, %r3449, 8, 8;
	cvt.u16.u32 	%rs766, %r3451;
	bfe.u32 	%r3452, %r3449, 16, 8;
	cvt.u16.u32 	%rs767, %r3452;
	bfe.u32 	%r3453, %r3449, 24, 8;
	cvt.u16.u32 	%rs768, %r3453;
	ld.local.u32 	%r3454, [%rd2+8];
	bfe.u32 	%r3455, %r3454, 0, 8;
	cvt.u16.u32 	%rs769, %r3455;
	bfe.u32 	%r3456, %r3454, 8, 8;
	cvt.u16.u32 	%rs770, %r3456;
	bfe.u32 	%r3457, %r3454, 16, 8;
	cvt.u16.u32 	%rs771, %r3457;
	bfe.u32 	%r3458, %r3454, 24, 8;
	cvt.u16.u32 	%rs772, %r3458;
	ld.local.u32 	%r3459, [%rd2+12];
	bfe.u32 	%r3460, %r3459, 0, 8;
	cvt.u16.u32 	%rs773, %r3460;
	bfe.u32 	%r3461, %r3459, 8, 8;
	cvt.u16.u32 	%rs774, %r3461;
	bfe.u32 	%r3462, %r3459, 16, 8;
	cvt.u16.u32 	%rs775, %r3462;
	bfe.u32 	%r3463, %r3459, 24, 8;
	cvt.u16.u32 	%rs776, %r3463;
	mov.u64 	%rd175, %rd171;
	mov.u32 	%r4944, %r999;
$L__BB1_123:
	ld.global.u8 	%rs2245, [%rd175];
	xor.b16  	%rs2246, %rs2245, %rs3317;
	ld.global.u8 	%rs2247, [%rd175+1];
	xor.b16  	%rs2248, %rs2247, %rs3316;
	ld.global.u8 	%rs2249, [%rd175+2];
	xor.b16  	%rs2250, %rs2249, %rs3315;
	ld.global.u8 	%rs2251, [%rd175+3];
	xor.b16  	%rs2252, %rs2251, %rs3314;
	ld.global.u8 	%rs2253, [%rd175+4];
	xor.b16  	%rs2254, %rs2253, %rs3313;
	ld.global.u8 	%rs2255, [%rd175+5];
	xor.b16  	%rs2256, %rs2255, %rs3312;
	ld.global.u8 	%rs2257, [%rd175+6];
	xor.b16  	%rs2258, %rs2257, %rs3311;
	ld.global.u8 	%rs2259, [%rd175+7];
	xor.b16  	%rs2260, %rs2259, %rs3310;
	ld.global.u8 	%rs2261, [%rd175+8];
	xor.b16  	%rs2262, %rs2261, %rs3309;
	ld.global.u8 	%rs2263, [%rd175+9];
	xor.b16  	%rs2264, %rs2263, %rs3308;
	ld.global.u8 	%rs2265, [%rd175+10];
	xor.b16  	%rs2266, %rs2265, %rs3307;
	ld.global.u8 	%rs2267, [%rd175+11];
	xor.b16  	%rs2268, %rs2267, %rs3306;
	ld.global.u8 	%rs2269, [%rd175+12];
	xor.b16  	%rs2270, %rs2269, %rs3305;
	ld.global.u8 	%rs2271, [%rd175+13];
	xor.b16  	%rs2272, %rs2271, %rs3304;
	ld.global.u8 	%rs2273, [%rd175+14];
	xor.b16  	%rs2274, %rs2273, %rs3303;
	ld.global.u8 	%rs2275, [%rd175+15];
	xor.b16  	%rs2276, %rs2275, %rs3302;
	cvt.u32.u16 	%r3465, %rs2276;
	cvt.u32.u16 	%r3466, %rs2274;
	prmt.b32 	%r3467, %r3466, %r3465, 0x3340U;
	cvt.u32.u16 	%r3468, %rs2272;
	cvt.u32.u16 	%r3469, %rs2270;
	prmt.b32 	%r3470, %r3469, %r3468, 0x3340U;
	prmt.b32 	%r3471, %r3470, %r3467, 0x5410U;
	cvt.u32.u16 	%r3472, %rs2268;
	cvt.u32.u16 	%r3473, %rs2266;
	prmt.b32 	%r3474, %r3473, %r3472, 0x3340U;
	cvt.u32.u16 	%r3475, %rs2264;
	cvt.u32.u16 	%r3476, %rs2262;
	prmt.b32 	%r3477, %r3476, %r3475, 0x3340U;
	prmt.b32 	%r3478, %r3477, %r3474, 0x5410U;
	cvt.u32.u16 	%r3479, %rs2260;
	cvt.u32.u16 	%r3480, %rs2258;
	prmt.b32 	%r3481, %r3480, %r3479, 0x3340U;
	cvt.u32.u16 	%r3482, %rs2256;
	cvt.u32.u16 	%r3483, %rs2254;
	prmt.b32 	%r3484, %r3483, %r3482, 0x3340U;
	prmt.b32 	%r3485, %r3484, %r3481, 0x5410U;
	cvt.u32.u16 	%r3486, %rs2252;
	cvt.u32.u16 	%r3487, %rs2250;
	prmt.b32 	%r3488, %r3487, %r3486, 0x3340U;
	cvt.u32.u16 	%r3489, %rs2248;
	cvt.u32.u16 	%r3490, %rs2246;
	prmt.b32 	%r3491, %r3490, %r3489, 0x3340U;
	prmt.b32 	%r3492, %r3491, %r3488, 0x5410U;
	st.local.v4.b32 	[%rd1], {%r3492, %r3485, %r3478, %r3471};
	mov.b16 	%rs3317, 0;
	mov.b32 	%r4945, 0;
	mov.u16 	%rs3270, %rs761;
	mov.u16 	%rs3271, %rs762;
	mov.u16 	%rs3272, %rs763;
	mov.u16 	%rs3273, %rs764;
	mov.u16 	%rs3274, %rs765;
	mov.u16 	%rs3275, %rs766;
	mov.u16 	%rs3276, %rs767;
	mov.u16 	%rs3277, %rs768;
	mov.u16 	%rs3278, %rs769;
	mov.u16 	%rs3279, %rs770;
	mov.u16 	%rs3280, %rs771;
	mov.u16 	%rs3281, %rs772;
	mov.u16 	%rs3282, %rs773;
	mov.u16 	%rs3283, %rs774;
	mov.u16 	%rs3284, %rs775;
	mov.u16 	%rs3285, %rs776;
	mov.u16 	%rs3316, %rs3317;
	mov.u16 	%rs3315, %rs3317;
	mov.u16 	%rs3314, %rs3317;
	mov.u16 	%rs3313, %rs3317;
	mov.u16 	%rs3312, %rs3317;
	mov.u16 	%rs3311, %rs3317;
	mov.u16 	%rs3310, %rs3317;
	mov.u16 	%rs3309, %rs3317;
	mov.u16 	%rs3308, %rs3317;
	mov.u16 	%rs3307, %rs3317;
	mov.u16 	%rs3306, %rs3317;
	mov.u16 	%rs3305, %rs3317;
	mov.u16 	%rs3304, %rs3317;
	mov.u16 	%rs3303, %rs3317;
	mov.u16 	%rs3302, %rs3317;
$L__BB1_124:
	not.b32 	%r3493, %r4945;
	shr.u32 	%r3494, %r4945, 3;
	cvt.u64.u32 	%rd123, %r3494;
	add.s64 	%rd124, %rd1, %rd123;
	ld.local.u8 	%r3495, [%rd124];
	and.b32  	%r3496, %r3493, 7;
	shr.u32 	%r3497, %r3495, %r3496;
	and.b32  	%r3498, %r3497, 1;
	setp.eq.b32 	%p92, %r3498, 1;
	not.pred 	%p93, %p92;
	@%p93 bra 	$L__BB1_126;
	xor.b16  	%rs3317, %rs3270, %rs3317;
	xor.b16  	%rs3316, %rs3271, %rs3316;
	xor.b16  	%rs3315, %rs3272, %rs3315;
	xor.b16  	%rs3314, %rs3273, %rs3314;
	xor.b16  	%rs3313, %rs3274, %rs3313;
	xor.b16  	%rs3312, %rs3275, %rs3312;
	xor.b16  	%rs3311, %rs3276, %rs3311;
	xor.b16  	%rs3310, %rs3277, %rs3310;
	xor.b16  	%rs3309, %rs3278, %rs3309;
	xor.b16  	%rs3308, %rs3279, %rs3308;
	xor.b16  	%rs3307, %rs3280, %rs3307;
	xor.b16  	%rs3306, %rs3281, %rs3306;
	xor.b16  	%rs3305, %rs3282, %rs3305;
	xor.b16  	%rs3304, %rs3283, %rs3304;
	xor.b16  	%rs3303, %rs3284, %rs3303;
	xor.b16  	%rs3302, %rs3285, %rs3302;
$L__BB1_126:
	and.b16  	%rs2277, %rs3285, 1;
	setp.eq.b16 	%p94, %rs2277, 1;
	not.pred 	%p95, %p94;
	@%p95 bra 	$L__BB1_128;
	shl.b16 	%rs2278, %rs3284, 7;
	shr.u16 	%rs2279, %rs3285, 1;
	and.b16  	%rs2280, %rs2279, 127;
	or.b16  	%rs3285, %rs2278, %rs2280;
	shl.b16 	%rs2281, %rs3283, 7;
	shr.u16 	%rs2282, %rs3284, 1;
	and.b16  	%rs2283, %rs2282, 127;
	or.b16  	%rs3284, %rs2281, %rs2283;
	shl.b16 	%rs2284, %rs3282, 7;
	shr.u16 	%rs2285, %rs3283, 1;
	and.b16  	%rs2286, %rs2285, 127;
	or.b16  	%rs3283, %rs2284, %rs2286;
	shl.b16 	%rs2287, %rs3281, 7;
	shr.u16 	%rs2288, %rs3282, 1;
	and.b16  	%rs2289, %rs2288, 127;
	or.b16  	%rs3282, %rs2287, %rs2289;
	shl.b16 	%rs2290, %rs3280, 7;
	shr.u16 	%rs2291, %rs3281, 1;
	and.b16  	%rs2292, %rs2291, 127;
	or.b16  	%rs3281, %rs2290, %rs2292;
	shl.b16 	%rs2293, %rs3279, 7;
	shr.u16 	%rs2294, %rs3280, 1;
	and.b16  	%rs2295, %rs2294, 127;
	or.b16  	%rs3280, %rs2293, %rs2295;
	shl.b16 	%rs2296, %rs3278, 7;
	shr.u16 	%rs2297, %rs3279, 1;
	and.b16  	%rs2298, %rs2297, 127;
	or.b16  	%rs3279, %rs2296, %rs2298;
	shl.b16 	%rs2299, %rs3277, 7;
	shr.u16 	%rs2300, %rs3278, 1;
	and.b16  	%rs2301, %rs2300, 127;
	or.b16  	%rs3278, %rs2299, %rs2301;
	shl.b16 	%rs2302, %rs3276, 7;
	shr.u16 	%rs2303, %rs3277, 1;
	and.b16  	%rs2304, %rs2303, 127;
	or.b16  	%rs3277, %rs2302, %rs2304;
	shl.b16 	%rs2305, %rs3275, 7;
	shr.u16 	%rs2306, %rs3276, 1;
	and.b16  	%rs2307, %rs2306, 127;
	or.b16  	%rs3276, %rs2305, %rs2307;
	shl.b16 	%rs2308, %rs3274, 7;
	shr.u16 	%rs2309, %rs3275, 1;
	and.b16  	%rs2310, %rs2309, 127;
	or.b16  	%rs3275, %rs2308, %rs2310;
	shl.b16 	%rs2311, %rs3273, 7;
	shr.u16 	%rs2312, %rs3274, 1;
	and.b16  	%rs2313, %rs2312, 127;
	or.b16  	%rs3274, %rs2311, %rs2313;
	shl.b16 	%rs2314, %rs3272, 7;
	shr.u16 	%rs2315, %rs3273, 1;
	and.b16  	%rs2316, %rs2315, 127;
	or.b16  	%rs3273, %rs2314, %rs2316;
	shl.b16 	%rs2317, %rs3271, 7;
	shr.u16 	%rs2318, %rs3272, 1;
	and.b16  	%rs2319, %rs2318, 127;
	or.b16  	%rs3272, %rs2317, %rs2319;
	shl.b16 	%rs2320, %rs3270, 7;
	shr.u16 	%rs2321, %rs3271, 1;
	and.b16  	%rs2322, %rs2321, 127;
	or.b16  	%rs3271, %rs2320, %rs2322;
	and.b16  	%rs2323, %rs3270, 254;
	shr.u16 	%rs2324, %rs2323, 1;
	xor.b16  	%rs3270, %rs2324, -31;
	bra.uni 	$L__BB1_129;
$L__BB1_128:
	shl.b16 	%rs2325, %rs3284, 7;
	shr.u16 	%rs2326, %rs3285, 1;
	and.b16  	%rs2327, %rs2326, 127;
	or.b16  	%rs3285, %rs2325, %rs2327;
	shl.b16 	%rs2328, %rs3283, 7;
	shr.u16 	%rs2329, %rs3284, 1;
	and.b16  	%rs2330, %rs2329, 127;
	or.b16  	%rs3284, %rs2328, %rs2330;
	shl.b16 	%rs2331, %rs3282, 7;
	shr.u16 	%rs2332, %rs3283, 1;
	and.b16  	%rs2333, %rs2332, 127;
	or.b16  	%rs3283, %rs2331, %rs2333;
	shl.b16 	%rs2334, %rs3281, 7;
	shr.u16 	%rs2335, %rs3282, 1;
	and.b16  	%rs2336, %rs2335, 127;
	or.b16  	%rs3282, %rs2334, %rs2336;
	shl.b16 	%rs2337, %rs3280, 7;
	shr.u16 	%rs2338, %rs3281, 1;
	and.b16  	%rs2339, %rs2338, 127;
	or.b16  	%rs3281, %rs2337, %rs2339;
	shl.b16 	%rs2340, %rs3279, 7;
	shr.u16 	%rs2341, %rs3280, 1;
	and.b16  	%rs2342, %rs2341, 127;
	or.b16  	%rs3280, %rs2340, %rs2342;
	shl.b16 	%rs2343, %rs3278, 7;
	shr.u16 	%rs2344, %rs3279, 1;
	and.b16  	%rs2345, %rs2344, 127;
	or.b16  	%rs3279, %rs2343, %rs2345;
	shl.b16 	%rs2346, %rs3277, 7;
	shr.u16 	%rs2347, %rs3278, 1;
	and.b16  	%rs2348, %rs2347, 127;
	or.b16  	%rs3278, %rs2346, %rs2348;
	shl.b16 	%rs2349, %rs3276, 7;
	shr.u16 	%rs2350, %rs3277, 1;
	and.b16  	%rs2351, %rs2350, 127;
	or.b16  	%rs3277, %rs2349, %rs2351;
	shl.b16 	%rs2352, %rs3275, 7;
	shr.u16 	%rs2353, %rs3276, 1;
	and.b16  	%rs2354, %rs2353, 127;
	or.b16  	%rs3276, %rs2352, %rs2354;
	shl.b16 	%rs2355, %rs3274, 7;
	shr.u16 	%rs2356, %rs3275, 1;
	and.b16  	%rs2357, %rs2356, 127;
	or.b16  	%rs3275, %rs2355, %rs2357;
	shl.b16 	%rs2358, %rs3273, 7;
	shr.u16 	%rs2359, %rs3274, 1;
	and.b16  	%rs2360, %rs2359, 127;
	or.b16  	%rs3274, %rs2358, %rs2360;
	shl.b16 	%rs2361, %rs3272, 7;
	shr.u16 	%rs2362, %rs3273, 1;
	and.b16  	%rs2363, %rs2362, 127;
	or.b16  	%rs3273, %rs2361, %rs2363;
	shl.b16 	%rs2364, %rs3271, 7;
	shr.u16 	%rs2365, %rs3272, 1;
	and.b16  	%rs2366, %rs2365, 127;
	or.b16  	%rs3272, %rs2364, %rs2366;
	shl.b16 	%rs2367, %rs3270, 7;
	shr.u16 	%rs2368, %rs3271, 1;
	and.b16  	%rs2369, %rs2368, 127;
	or.b16  	%rs3271, %rs2367, %rs2369;
	and.b16  	%rs2370, %rs3270, 254;
	shr.u16 	%rs3270, %rs2370, 1;
$L__BB1_129:
	add.s32 	%r4945, %r4945, 1;
	setp.ne.s32 	%p96, %r4945, 128;
	@%p96 bra 	$L__BB1_124;
	cvt.u32.u16 	%r3499, %rs3302;
	cvt.u32.u16 	%r3500, %rs3303;
	prmt.b32 	%r3501, %r3500, %r3499, 0x3340U;
	cvt.u32.u16 	%r3502, %rs3304;
	cvt.u32.u16 	%r3503, %rs3305;
	prmt.b32 	%r3504, %r3503, %r3502, 0x3340U;
	prmt.b32 	%r4959, %r3504, %r3501, 0x5410U;
	cvt.u32.u16 	%r3505, %rs3306;
	cvt.u32.u16 	%r3506, %rs3307;
	prmt.b32 	%r3507, %r3506, %r3505, 0x3340U;
	cvt.u32.u16 	%r3508, %rs3308;
	cvt.u32.u16 	%r3509, %rs3309;
	prmt.b32 	%r3510, %r3509, %r3508, 0x3340U;
	prmt.b32 	%r4958, %r3510, %r3507, 0x5410U;
	cvt.u32.u16 	%r3511, %rs3310;
	cvt.u32.u16 	%r3512, %rs3311;
	prmt.b32 	%r3513, %r3512, %r3511, 0x3340U;
	cvt.u32.u16 	%r3514, %rs3312;
	cvt.u32.u16 	%r3515, %rs3313;
	prmt.b32 	%r3516, %r3515, %r3514, 0x3340U;
	prmt.b32 	%r4957, %r3516, %r3513, 0x5410U;
	cvt.u32.u16 	%r3517, %rs3314;
	cvt.u32.u16 	%r3518, %rs3315;
	prmt.b32 	%r3519, %r3518, %r3517, 0x3340U;
	cvt.u32.u16 	%r3520, %rs3316;
	cvt.u32.u16 	%r3521, %rs3317;
	prmt.b32 	%r3522, %r3521, %r3520, 0x3340U;
	prmt.b32 	%r4956, %r3522, %r3519, 0x5410U;
	st.local.v4.b32 	[%rd1], {%r4956, %r4957, %r4958, %r4959};
	add.s32 	%r4950, %r4944, -16;
	add.s64 	%rd175, %rd175, 16;
	setp.gt.s32 	%p97, %r4944, 31;
	mov.u32 	%r4944, %r4950;
	@%p97 bra 	$L__BB1_123;
$L__BB1_131:
	setp.eq.s32 	%p98, %r4950, 0;
	@%p98 bra 	$L__BB1_147;
	setp.lt.s32 	%p99, %r4950, 1;
	@%p99 bra 	$L__BB1_139;
	and.b32  	%r1043, %r4950, 3;
	setp.lt.u32 	%p100, %r4950, 4;
	mov.b32 	%r4953, 0;
	@%p100 bra 	$L__BB1_136;
	and.b32  	%r4953, %r4950, 2147483644;
	mov.b32 	%r4951, 0;
$L__BB1_135:
	cvt.u64.u32 	%rd125, %r4951;
	add.s64 	%rd126, %rd1, %rd125;
	ld.local.u32 	%r3525, [%rd126];
	bfe.u32 	%r3526, %r3525, 0, 8;
	cvt.u16.u32 	%rs2371, %r3526;
	bfe.u32 	%r3527, %r3525, 8, 8;
	cvt.u16.u32 	%rs2372, %r3527;
	bfe.u32 	%r3528, %r3525, 16, 8;
	cvt.u16.u32 	%rs2373, %r3528;
	bfe.u32 	%r3529, %r3525, 24, 8;
	cvt.u16.u32 	%rs2374, %r3529;
	add.s64 	%rd127, %rd175, %rd125;
	ld.global.u8 	%rs2375, [%rd127];
	xor.b16  	%rs2376, %rs2375, %rs2371;
	ld.global.u8 	%rs2377, [%rd127+1];
	xor.b16  	%rs2378, %rs2377, %rs2372;
	ld.global.u8 	%rs2379, [%rd127+2];
	xor.b16  	%rs2380, %rs2379, %rs2373;
	ld.global.u8 	%rs2381, [%rd127+3];
	xor.b16  	%rs2382, %rs2381, %rs2374;
	cvt.u32.u16 	%r3530, %rs2382;
	cvt.u32.u16 	%r3531, %rs2380;
	prmt.b32 	%r3532, %r3531, %r3530, 0x3340U;
	cvt.u32.u16 	%r3533, %rs2378;
	cvt.u32.u16 	%r3534, %rs2376;
	prmt.b32 	%r3535, %r3534, %r3533, 0x3340U;
	prmt.b32 	%r3536, %r3535, %r3532, 0x5410U;
	st.local.u32 	[%rd126], %r3536;
	add.s32 	%r4951, %r4951, 4;
	setp.ne.s32 	%p101, %r4951, %r4953;
	@%p101 bra 	$L__BB1_135;
$L__BB1_136:
	setp.eq.s32 	%p102, %r1043, 0;
	@%p102 bra 	$L__BB1_139;
	mov.b32 	%r4954, 0;
$L__BB1_138:
	.pragma "nounroll";
	cvt.u64.u32 	%rd128, %r4953;
	add.s64 	%rd129, %rd1, %rd128;
	ld.local.u8 	%rs2383, [%rd129];
	add.s64 	%rd130, %rd175, %rd128;
	ld.global.u8 	%rs2384, [%rd130];
	xor.b16  	%rs2385, %rs2384, %rs2383;
	st.local.u8 	[%rd129], %rs2385;
	add.s32 	%r4953, %r4953, 1;
	add.s32 	%r4954, %r4954, 1;
	setp.ne.s32 	%p103, %r4954, %r1043;
	@%p103 bra 	$L__BB1_138;
$L__BB1_139:
	ld.local.u32 	%r3539, [%rd2+12];
	bfe.u32 	%r3540, %r3539, 0, 8;
	cvt.u16.u32 	%rs3346, %r3540;
	bfe.u32 	%r3541, %r3539, 8, 8;
	cvt.u16.u32 	%rs3347, %r3541;
	bfe.u32 	%r3542, %r3539, 16, 8;
	cvt.u16.u32 	%rs3348, %r3542;
	bfe.u32 	%r3543, %r3539, 24, 8;
	cvt.u16.u32 	%rs3349, %r3543;
	ld.local.u32 	%r3544, [%rd2+8];
	bfe.u32 	%r3545, %r3544, 0, 8;
	cvt.u16.u32 	%rs3342, %r3545;
	bfe.u32 	%r3546, %r3544, 8, 8;
	cvt.u16.u32 	%rs3343, %r3546;
	bfe.u32 	%r3547, %r3544, 16, 8;
	cvt.u16.u32 	%rs3344, %r3547;
	bfe.u32 	%r3548, %r3544, 24, 8;
	cvt.u16.u32 	%rs3345, %r3548;
	ld.local.u32 	%r3549, [%rd2+4];
	bfe.u32 	%r3550, %r3549, 0, 8;
	cvt.u16.u32 	%rs3338, %r3550;
	bfe.u32 	%r3551, %r3549, 8, 8;
	cvt.u16.u32 	%rs3339, %r3551;
	bfe.u32 	%r3552, %r3549, 16, 8;
	cvt.u16.u32 	%rs3340, %r3552;
	bfe.u32 	%r3553, %r3549, 24, 8;
	cvt.u16.u32 	%rs3341, %r3553;
	ld.local.u32 	%r3554, [%rd2];
	bfe.u32 	%r3555, %r3554, 0, 8;
	cvt.u16.u32 	%rs3334, %r3555;
	bfe.u32 	%r3556, %r3554, 8, 8;
	cvt.u16.u32 	%rs3335, %r3556;
	bfe.u32 	%r3557, %r3554, 16, 8;
	cvt.u16.u32 	%rs3336, %r3557;
	bfe.u32 	%r3558, %r3554, 24, 8;
	cvt.u16.u32 	%rs3337, %r3558;
	mov.b16 	%rs3381, 0;
	mov.b32 	%r4955, 0;
	mov.u16 	%rs3380, %rs3381;
	mov.u16 	%rs3379, %rs3381;
	mov.u16 	%rs3378, %rs3381;
	mov.u16 	%rs3377, %rs3381;
	mov.u16 	%rs3376, %rs3381;
	mov.u16 	%rs3375, %rs3381;
	mov.u16 	%rs3374, %rs3381;
	mov.u16 	%rs3373, %rs3381;
	mov.u16 	%rs3372, %rs3381;
	mov.u16 	%rs3371, %rs3381;
	mov.u16 	%rs3370, %rs3381;
	mov.u16 	%rs3369, %rs3381;
	mov.u16 	%rs3368, %rs3381;
	mov.u16 	%rs3367, %rs3381;
	mov.u16 	%rs3366, %rs3381;
$L__BB1_140:
	not.b32 	%r3559, %r4955;
	shr.u32 	%r3560, %r4955, 3;
	cvt.u64.u32 	%rd131, %r3560;
	add.s64 	%rd132, %rd1, %rd131;
	ld.local.u8 	%r3561, [%rd132];
	and.b32  	%r3562, %r3559, 7;
	shr.u32 	%r3563, %r3561, %r3562;
	and.b32  	%r3564, %r3563, 1;
	setp.eq.b32 	%p104, %r3564, 1;
	not.pred 	%p105, %p104;
	@%p105 bra 	$L__BB1_142;
	xor.b16  	%rs3381, %rs3334, %rs3381;
	xor.b16  	%rs3380, %rs3335, %rs3380;
	xor.b16  	%rs3379, %rs3336, %rs3379;
	xor.b16  	%rs3378, %rs3337, %rs3378;
	xor.b16  	%rs3377, %rs3338, %rs3377;
	xor.b16  	%rs3376, %rs3339, %rs3376;
	xor.b16  	%rs3375, %rs3340, %rs3375;
	xor.b16  	%rs3374, %rs3341, %rs3374;
	xor.b16  	%rs3373, %rs3342, %rs3373;
	xor.b16  	%rs3372, %rs3343, %rs3372;
	xor.b16  	%rs3371, %rs3344, %rs3371;
	xor.b16  	%rs3370, %rs3345, %rs3370;
	xor.b16  	%rs3369, %rs3346, %rs3369;
	xor.b16  	%rs3368, %rs3347, %rs3368;
	xor.b16  	%rs3367, %rs3348, %rs3367;
	xor.b16  	%rs3366, %rs3349, %rs3366;
$L__BB1_142:
	and.b16  	%rs2387, %rs3349, 1;
	setp.eq.b16 	%p106, %rs2387, 1;
	not.pred 	%p107, %p106;
	@%p107 bra 	$L__BB1_144;
	shl.b16 	%rs2388, %rs3348, 7;
	shr.u16 	%rs2389, %rs3349, 1;
	and.b16  	%rs2390, %rs2389, 127;
	or.b16  	%rs3349, %rs2388, %rs2390;
	shl.b16 	%rs2391, %rs3347, 7;
	shr.u16 	%rs2392, %rs3348, 1;
	and.b16  	%rs2393, %rs2392, 127;
	or.b16  	%rs3348, %rs2391, %rs2393;
	shl.b16 	%rs2394, %rs3346, 7;
	shr.u16 	%rs2395, %rs3347, 1;
	and.b16  	%rs2396, %rs2395, 127;
	or.b16  	%rs3347, %rs2394, %rs2396;
	shl.b16 	%rs2397, %rs3345, 7;
	shr.u16 	%rs2398, %rs3346, 1;
	and.b16  	%rs2399, %rs2398, 127;
	or.b16  	%rs3346, %rs2397, %rs2399;
	shl.b16 	%rs2400, %rs3344, 7;
	shr.u16 	%rs2401, %rs3345, 1;
	and.b16  	%rs2402, %rs2401, 127;
	or.b16  	%rs3345, %rs2400, %rs2402;
	shl.b16 	%rs2403, %rs3343, 7;
	shr.u16 	%rs2404, %rs3344, 1;
	and.b16  	%rs2405, %rs2404, 127;
	or.b16  	%rs3344, %rs2403, %rs2405;
	shl.b16 	%rs2406, %rs3342, 7;
	shr.u16 	%rs2407, %rs3343, 1;
	and.b16  	%rs2408, %rs2407, 127;
	or.b16  	%rs3343, %rs2406, %rs2408;
	shl.b16 	%rs2409, %rs3341, 7;
	shr.u16 	%rs2410, %rs3342, 1;
	and.b16  	%rs2411, %rs2410, 127;
	or.b16  	%rs3342, %rs2409, %rs2411;
	shl.b16 	%rs2412, %rs3340, 7;
	shr.u16 	%rs2413, %rs3341, 1;
	and.b16  	%rs2414, %rs2413, 127;
	or.b16  	%rs3341, %rs2412, %rs2414;
	shl.b16 	%rs2415, %rs3339, 7;
	shr.u16 	%rs2416, %rs3340, 1;
	and.b16  	%rs2417, %rs2416, 127;
	or.b16  	%rs3340, %rs2415, %rs2417;
	shl.b16 	%rs2418, %rs3338, 7;
	shr.u16 	%rs2419, %rs3339, 1;
	and.b16  	%rs2420, %rs2419, 127;
	or.b16  	%rs3339, %rs2418, %rs2420;
	shl.b16 	%rs2421, %rs3337, 7;
	shr.u16 	%rs2422, %rs3338, 1;
	and.b16  	%rs2423, %rs2422, 127;
	or.b16  	%rs3338, %rs2421, %rs2423;
	shl.b16 	%rs2424, %rs3336, 7;
	shr.u16 	%rs2425, %rs3337, 1;
	and.b16  	%rs2426, %rs2425, 127;
	or.b16  	%rs3337, %rs2424, %rs2426;
	shl.b16 	%rs2427, %rs3335, 7;
	shr.u16 	%rs2428, %rs3336, 1;
	and.b16  	%rs2429, %rs2428, 127;
	or.b16  	%rs3336, %rs2427, %rs2429;
	shl.b16 	%rs2430, %rs3334, 7;
	shr.u16 	%rs2431, %rs3335, 1;
	and.b16  	%rs2432, %rs2431, 127;
	or.b16  	%rs3335, %rs2430, %rs2432;
	and.b16  	%rs2433, %rs3334, 254;
	shr.u16 	%rs2434, %rs2433, 1;
	xor.b16  	%rs3334, %rs2434, -31;
	bra.uni 	$L__BB1_145;
$L__BB1_144:
	shl.b16 	%rs2435, %rs3348, 7;
	shr.u16 	%rs2436, %rs3349, 1;
	and.b16  	%rs2437, %rs2436, 127;
	or.b16  	%rs3349, %rs2435, %rs2437;
	shl.b16 	%rs2438, %rs3347, 7;
	shr.u16 	%rs2439, %rs3348, 1;
	and.b16  	%rs2440, %rs2439, 127;
	or.b16  	%rs3348, %rs2438, %rs2440;
	shl.b16 	%rs2441, %rs3346, 7;
	shr.u16 	%rs2442, %rs3347, 1;
	and.b16  	%rs2443, %rs2442, 127;
	or.b16  	%rs3347, %rs2441, %rs2443;
	shl.b16 	%rs2444, %rs3345, 7;
	shr.u16 	%rs2445, %rs3346, 1;
	and.b16  	%rs2446, %rs2445, 127;
	or.b16  	%rs3346, %rs2444, %rs2446;
	shl.b16 	%rs2447, %rs3344, 7;
	shr.u16 	%rs2448, %rs3345, 1;
	and.b16  	%rs2449, %rs2448, 127;
	or.b16  	%rs3345, %rs2447, %rs2449;
	shl.b16 	%rs2450, %rs3343, 7;
	shr.u16 	%rs2451, %rs3344, 1;
	and.b16  	%rs2452, %rs2451, 127;
	or.b16  	%rs3344, %rs2450, %rs2452;
	shl.b16 	%rs2453, %rs3342, 7;
	shr.u16 	%rs2454, %rs3343, 1;
	and.b16  	%rs2455, %rs2454, 127;
	or.b16  	%rs3343, %rs2453, %rs2455;
	shl.b16 	%rs2456, %rs3341, 7;
	shr.u16 	%rs2457, %rs3342, 1;
	and.b16  	%rs2458, %rs2457, 127;
	or.b16  	%rs3342, %rs2456, %rs2458;
	shl.b16 	%rs2459, %rs3340, 7;
	shr.u16 	%rs2460, %rs3341, 1;
	and.b16  	%rs2461, %rs2460, 127;
	or.b16  	%rs3341, %rs2459, %rs2461;
	shl.b16 	%rs2462, %rs3339, 7;
	shr.u16 	%rs2463, %rs3340, 1;
	and.b16  	%rs2464, %rs2463, 127;
	or.b16  	%rs3340, %rs2462, %rs2464;
	shl.b16 	%rs2465, %rs3338, 7;
	shr.u16 	%rs2466, %rs3339, 1;
	and.b16  	%rs2467, %rs2466, 127;
	or.b16  	%rs3339, %rs2465, %rs2467;
	shl.b16 	%rs2468, %rs3337, 7;
	shr.u16 	%rs2469, %rs3338, 1;
	and.b16  	%rs2470, %rs2469, 127;
	or.b16  	%rs3338, %rs2468, %rs2470;
	shl.b16 	%rs2471, %rs3336, 7;
	shr.u16 	%rs2472, %rs3337, 1;
	and.b16  	%rs2473, %rs2472, 127;
	or.b16  	%rs3337, %rs2471, %rs2473;
	shl.b16 	%rs2474, %rs3335, 7;
	shr.u16 	%rs2475, %rs3336, 1;
	and.b16  	%rs2476, %rs2475, 127;
	or.b16  	%rs3336, %rs2474, %rs2476;
	shl.b16 	%rs2477, %rs3334, 7;
	shr.u16 	%rs2478, %rs3335, 1;
	and.b16  	%rs2479, %rs2478, 127;
	or.b16  	%rs3335, %rs2477, %rs2479;
	and.b16  	%rs2480, %rs3334, 254;
	shr.u16 	%rs3334, %rs2480, 1;
$L__BB1_145:
	add.s32 	%r4955, %r4955, 1;
	setp.ne.s32 	%p108, %r4955, 128;
	@%p108 bra 	$L__BB1_140;
	cvt.u32.u16 	%r3565, %rs3366;
	cvt.u32.u16 	%r3566, %rs3367;
	prmt.b32 	%r3567, %r3566, %r3565, 0x3340U;
	cvt.u32.u16 	%r3568, %rs3368;
	cvt.u32.u16 	%r3569, %rs3369;
	prmt.b32 	%r3570, %r3569, %r3568, 0x3340U;
	prmt.b32 	%r4959, %r3570, %r3567, 0x5410U;
	cvt.u32.u16 	%r3571, %rs3370;
	cvt.u32.u16 	%r3572, %rs3371;
	prmt.b32 	%r3573, %r3572, %r3571, 0x3340U;
	cvt.u32.u16 	%r3574, %rs3372;
	cvt.u32.u16 	%r3575, %rs3373;
	prmt.b32 	%r3576, %r3575, %r3574, 0x3340U;
	prmt.b32 	%r4958, %r3576, %r3573, 0x5410U;
	cvt.u32.u16 	%r3577, %rs3374;
	cvt.u32.u16 	%r3578, %rs3375;
	prmt.b32 	%r3579, %r3578, %r3577, 0x3340U;
	cvt.u32.u16 	%r3580, %rs3376;
	cvt.u32.u16 	%r3581, %rs3377;
	prmt.b32 	%r3582, %r3581, %r3580, 0x3340U;
	prmt.b32 	%r4957, %r3582, %r3579, 0x5410U;
	cvt.u32.u16 	%r3583, %rs3378;
	cvt.u32.u16 	%r3584, %rs3379;
	prmt.b32 	%r3585, %r3584, %r3583, 0x3340U;
	cvt.u32.u16 	%r3586, %rs3380;
	cvt.u32.u16 	%r3587, %rs3381;
	prmt.b32 	%r3588, %r3587, %r3586, 0x3340U;
	prmt.b32 	%r4956, %r3588, %r3585, 0x5410U;
	st.local.v4.b32 	[%rd1], {%r4956, %r4957, %r4958, %r4959};
$L__BB1_147:
	st.local.u32 	[%rd2+4128], %r4956;
	st.local.u32 	[%rd2+4132], %r4957;
	st.local.u32 	[%rd2+4136], %r4958;
	st.local.u32 	[%rd2+4140], %r4959;
$L__BB1_148:
	and.b32  	%r4969, %r4933, 15;
	setp.eq.s32 	%p109, %r4969, 0;
	@%p109 bra 	$L__BB1_157;
	ld.local.u32 	%r3589, [%rd2+4096];
	ld.local.u32 	%r3590, [%rd2+4100];
	ld.local.u32 	%r3591, [%rd2+4104];
	ld.local.u32 	%r3592, [%rd2+4108];
	ld.local.u32 	%r3593, [%rd2+4176];
	xor.b32  	%r3594, %r3593, %r3591;
	ld.local.u32 	%r3595, [%rd2+4180];
	xor.b32  	%r3596, %r3595, %r3592;
	add.s32 	%r3597, %r3596, %r3594;
	shf.l.wrap.b32 	%r3598, %r3597, %r3597, 29;
	ld.local.u32 	%r3599, [%rd2+4168];
	xor.b32  	%r3600, %r3599, %r3590;
	ld.local.u32 	%r3601, [%rd2+4172];
	xor.b32  	%r3602, %r3601, %r3591;
	add.s32 	%r3603, %r3602, %r3600;
	shf.l.wrap.b32 	%r3604, %r3603, %r3603, 27;
	ld.local.u32 	%r3605, [%rd2+4160];
	xor.b32  	%r3606, %r3605, %r3589;
	ld.local.u32 	%r3607, [%rd2+4164];
	xor.b32  	%r3608, %r3607, %r3590;
	add.s32 	%r3609, %r3608, %r3606;
	shf.l.wrap.b32 	%r3610, %r3609, %r3609, 9;
	ld.local.u32 	%r3611, [%rd2+4200];
	xor.b32  	%r3612, %r3611, %r3598;
	ld.local.u32 	%r3613, [%rd2+4204];
	xor.b32  	%r3614, %r3613, %r3589;
	add.s32 	%r3615, %r3614, %r3612;
	shf.l.wrap.b32 	%r3616, %r3615, %r3615, 29;
	ld.local.u32 	%r3617, [%rd2+4192];
	xor.b32  	%r3618, %r3617, %r3604;
	ld.local.u32 	%r3619, [%rd2+4196];
	xor.b32  	%r3620, %r3619, %r3598;
	add.s32 	%r3621, %r3620, %r3618;
	shf.l.wrap.b32 	%r3622, %r3621, %r3621, 27;
	ld.local.u32 	%r3623, [%rd2+4184];
	xor.b32  	%r3624, %r3623, %r3610;
	ld.local.u32 	%r3625, [%rd2+4188];
	xor.b32  	%r3626, %r3625, %r3604;
	add.s32 	%r3627, %r3626, %r3624;
	shf.l.wrap.b32 	%r3628, %r3627, %r3627, 9;
	ld.local.u32 	%r3629, [%rd2+4224];
	xor.b32  	%r3630, %r3629, %r3616;
	ld.local.u32 	%r3631, [%rd2+4228];
	xor.b32  	%r3632, %r3631, %r3610;
	add.s32 	%r3633, %r3632, %r3630;
	shf.l.wrap.b32 	%r3634, %r3633, %r3633, 29;
	ld.local.u32 	%r3635, [%rd2+4216];
	xor.b32  	%r3636, %r3635, %r3622;
	ld.local.u32 	%r3637, [%rd2+4220];
	xor.b32  	%r3638, %r3637, %r3616;
	add.s32 	%r3639, %r3638, %r3636;
	shf.l.wrap.b32 	%r3640, %r3639, %r3639, 27;
	ld.local.u32 	%r3641, [%rd2+4208];
	xor.b32  	%r3642, %r3641, %r3628;
	ld.local.u32 	%r3643, [%rd2+4212];
	xor.b32  	%r3644, %r3643, %r3622;
	add.s32 	%r3645, %r3644, %r3642;
	shf.l.wrap.b32 	%r3646, %r3645, %r3645, 9;
	ld.local.u32 	%r3647, [%rd2+4248];
	xor.b32  	%r3648, %r3647, %r3634;
	ld.local.u32 	%r3649, [%rd2+4252];
	xor.b32  	%r3650, %r3649, %r3628;
	add.s32 	%r3651, %r3650, %r3648;
	shf.l.wrap.b32 	%r3652, %r3651, %r3651, 29;
	ld.local.u32 	%r3653, [%rd2+4240];
	xor.b32  	%r3654, %r3653, %r3640;
	ld.local.u32 	%r3655, [%rd2+4244];
	xor.b32  	%r3656, %r3655, %r3634;
	add.s32 	%r3657, %r3656, %r3654;
	shf.l.wrap.b32 	%r3658, %r3657, %r3657, 27;
	ld.local.u32 	%r3659, [%rd2+4232];
	xor.b32  	%r3660, %r3659, %r3646;
	ld.local.u32 	%r3661, [%rd2+4236];
	xor.b32  	%r3662, %r3661, %r3640;
	add.s32 	%r3663, %r3662, %r3660;
	shf.l.wrap.b32 	%r3664, %r3663, %r3663, 9;
	ld.local.u32 	%r3665, [%rd2+4272];
	xor.b32  	%r3666, %r3665, %r3652;
	ld.local.u32 	%r3667, [%rd2+4276];
	xor.b32  	%r3668, %r3667, %r3646;
	add.s32 	%r3669, %r3668, %r3666;
	shf.l.wrap.b32 	%r3670, %r3669, %r3669, 29;
	ld.local.u32 	%r3671, [%rd2+4264];
	xor.b32  	%r3672, %r3671, %r3658;
	ld.local.u32 	%r3673, [%rd2+4268];
	xor.b32  	%r3674, %r3673, %r3652;
	add.s32 	%r3675, %r3674, %r3672;
	shf.l.wrap.b32 	%r3676, %r3675, %r3675, 27;
	ld.local.u32 	%r3677, [%rd2+4256];
	xor.b32  	%r3678, %r3677, %r3664;
	ld.local.u32 	%r3679, [%rd2+4260];
	xor.b32  	%r3680, %r3679, %r3658;
	add.s32 	%r3681, %r3680, %r3678;
	shf.l.wrap.b32 	%r3682, %r3681, %r3681, 9;
	ld.local.u32 	%r3683, [%rd2+4296];
	xor.b32  	%r3684, %r3683, %r3670;
	ld.local.u32 	%r3685, [%rd2+4300];
	xor.b32  	%r3686, %r3685, %r3664;
	add.s32 	%r3687, %r3686, %r3684;
	shf.l.wrap.b32 	%r3688, %r3687, %r3687, 29;
	ld.local.u32 	%r3689, [%rd2+4288];
	xor.b32  	%r3690, %r3689, %r3676;
	ld.local.u32 	%r3691, [%rd2+4292];
	xor.b32  	%r3692, %r3691, %r3670;
	add.s32 	%r3693, %r3692, %r3690;
	shf.l.wrap.b32 	%r3694, %r3693, %r3693, 27;
	ld.local.u32 	%r3695, [%rd2+4280];
	xor.b32  	%r3696, %r3695, %r3682;
	ld.local.u32 	%r3697, [%rd2+4284];
	xor.b32  	%r3698, %r3697, %r3676;
	add.s32 	%r3699, %r3698, %r3696;
	shf.l.wrap.b32 	%r3700, %r3699, %r3699, 9;
	ld.local.u32 	%r3701, [%rd2+4320];
	xor.b32  	%r3702, %r3701, %r3688;
	ld.local.u32 	%r3703, [%rd2+4324];
	xor.b32  	%r3704, %r3703, %r3682;
	add.s32 	%r3705, %r3704, %r3702;
	shf.l.wrap.b32 	%r3706, %r3705, %r3705, 29;
	ld.local.u32 	%r3707, [%rd2+4312];
	xor.b32  	%r3708, %r3707, %r3694;
	ld.local.u32 	%r3709, [%rd2+4316];
	xor.b32  	%r3710, %r3709, %r3688;
	add.s32 	%r3711, %r3710, %r3708;
	shf.l.wrap.b32 	%r3712, %r3711, %r3711, 27;
	ld.local.u32 	%r3713, [%rd2+4304];
	xor.b32  	%r3714, %r3713, %r3700;
	ld.local.u32 	%r3715, [%rd2+4308];
	xor.b32  	%r3716, %r3715, %r3694;
	add.s32 	%r3717, %r3716, %r3714;
	shf.l.wrap.b32 	%r3718, %r3717, %r3717, 9;
	ld.local.u32 	%r3719, [%rd2+4344];
	xor.b32  	%r3720, %r3719, %r3706;
	ld.local.u32 	%r3721, [%rd2+4348];
	xor.b32  	%r3722, %r3721, %r3700;
	add.s32 	%r3723, %r3722, %r3720;
	shf.l.wrap.b32 	%r3724, %r3723, %r3723, 29;
	ld.local.u32 	%r3725, [%rd2+4336];
	xor.b32  	%r3726, %r3725, %r3712;
	ld.local.u32 	%r3727, [%rd2+4340];
	xor.b32  	%r3728, %r3727, %r3706;
	add.s32 	%r3729, %r3728, %r3726;
	shf.l.wrap.b32 	%r3730, %r3729, %r3729, 27;
	ld.local.u32 	%r3731, [%rd2+4328];
	xor.b32  	%r3732, %r3731, %r3718;
	ld.local.u32 	%r3733, [%rd2+4332];
	xor.b32  	%r3734, %r3733, %r3712;
	add.s32 	%r3735, %r3734, %r3732;
	shf.l.wrap.b32 	%r3736, %r3735, %r3735, 9;
	ld.local.u32 	%r3737, [%rd2+4368];
	xor.b32  	%r3738, %r3737, %r3724;
	ld.local.u32 	%r3739, [%rd2+4372];
	xor.b32  	%r3740, %r3739, %r3718;
	add.s32 	%r3741, %r3740, %r3738;
	shf.l.wrap.b32 	%r3742, %r3741, %r3741, 29;
	ld.local.u32 	%r3743, [%rd2+4360];
	xor.b32  	%r3744, %r3743, %r3730;
	ld.local.u32 	%r3745, [%rd2+4364];
	xor.b32  	%r3746, %r3745, %r3724;
	add.s32 	%r3747, %r3746, %r3744;
	shf.l.wrap.b32 	%r3748, %r3747, %r3747, 27;
	ld.local.u32 	%r3749, [%rd2+4352];
	xor.b32  	%r3750, %r3749, %r3736;
	ld.local.u32 	%r3751, [%rd2+4356];
	xor.b32  	%r3752, %r3751, %r3730;
	add.s32 	%r3753, %r3752, %r3750;
	shf.l.wrap.b32 	%r3754, %r3753, %r3753, 9;
	ld.local.u32 	%r3755, [%rd2+4392];
	xor.b32  	%r3756, %r3755, %r3742;
	ld.local.u32 	%r3757, [%rd2+4396];
	xor.b32  	%r3758, %r3757, %r3736;
	add.s32 	%r3759, %r3758, %r3756;
	shf.l.wrap.b32 	%r3760, %r3759, %r3759, 29;
	ld.local.u32 	%r3761, [%rd2+4384];
	xor.b32  	%r3762, %r3761, %r3748;
	ld.local.u32 	%r3763, [%rd2+4388];
	xor.b32  	%r3764, %r3763, %r3742;
	add.s32 	%r3765, %r3764, %r3762;
	shf.l.wrap.b32 	%r3766, %r3765, %r3765, 27;
	ld.local.u32 	%r3767, [%rd2+4376];
	xor.b32  	%r3768, %r3767, %r3754;
	ld.local.u32 	%r3769, [%rd2+4380];
	xor.b32  	%r3770, %r3769, %r3748;
	add.s32 	%r3771, %r3770, %r3768;
	shf.l.wrap.b32 	%r3772, %r3771, %r3771, 9;
	ld.local.u32 	%r3773, [%rd2+4416];
	xor.b32  	%r3774, %r3773, %r3760;
	ld.local.u32 	%r3775, [%rd2+4420];
	xor.b32  	%r3776, %r3775, %r3754;
	add.s32 	%r3777, %r3776, %r3774;
	shf.l.wrap.b32 	%r3778, %r3777, %r3777, 29;
	ld.local.u32 	%r3779, [%rd2+4408];
	xor.b32  	%r3780, %r3779, %r3766;
	ld.local.u32 	%r3781, [%rd2+4412];
	xor.b32  	%r3782, %r3781, %r3760;
	add.s32 	%r3783, %r3782, %r3780;
	shf.l.wrap.b32 	%r3784, %r3783, %r3783, 27;
	ld.local.u32 	%r3785, [%rd2+4400];
	xor.b32  	%r3786, %r3785, %r3772;
	ld.local.u32 	%r3787, [%rd2+4404];
	xor.b32  	%r3788, %r3787, %r3766;
	add.s32 	%r3789, %r3788, %r3786;
	shf.l.wrap.b32 	%r3790, %r3789, %r3789, 9;
	ld.local.u32 	%r3791, [%rd2+4440];
	xor.b32  	%r3792, %r3791, %r3778;
	ld.local.u32 	%r3793, [%rd2+4444];
	xor.b32  	%r3794, %r3793, %r3772;
	add.s32 	%r3795, %r3794, %r3792;
	shf.l.wrap.b32 	%r3796, %r3795, %r3795, 29;
	ld.local.u32 	%r3797, [%rd2+4432];
	xor.b32  	%r3798, %r3797, %r3784;
	ld.local.u32 	%r3799, [%rd2+4436];
	xor.b32  	%r3800, %r3799, %r3778;
	add.s32 	%r3801, %r3800, %r3798;
	shf.l.wrap.b32 	%r3802, %r3801, %r3801, 27;
	ld.local.u32 	%r3803, [%rd2+4424];
	xor.b32  	%r3804, %r3803, %r3790;
	ld.local.u32 	%r3805, [%rd2+4428];
	xor.b32  	%r3806, %r3805, %r3784;
	add.s32 	%r3807, %r3806, %r3804;
	shf.l.wrap.b32 	%r3808, %r3807, %r3807, 9;
	ld.local.u32 	%r3809, [%rd2+4464];
	xor.b32  	%r3810, %r3809, %r3796;
	ld.local.u32 	%r3811, [%rd2+4468];
	xor.b32  	%r3812, %r3811, %r3790;
	add.s32 	%r3813, %r3812, %r3810;
	shf.l.wrap.b32 	%r3814, %r3813, %r3813, 29;
	ld.local.u32 	%r3815, [%rd2+4456];
	xor.b32  	%r3816, %r3815, %r3802;
	ld.local.u32 	%r3817, [%rd2+4460];
	xor.b32  	%r3818, %r3817, %r3796;
	add.s32 	%r3819, %r3818, %r3816;
	shf.l.wrap.b32 	%r3820, %r3819, %r3819, 27;
	ld.local.u32 	%r3821, [%rd2+4448];
	xor.b32  	%r3822, %r3821, %r3808;
	ld.local.u32 	%r3823, [%rd2+4452];
	xor.b32  	%r3824, %r3823, %r3802;
	add.s32 	%r3825, %r3824, %r3822;
	shf.l.wrap.b32 	%r3826, %r3825, %r3825, 9;
	ld.local.u32 	%r3827, [%rd2+4488];
	xor.b32  	%r3828, %r3827, %r3814;
	ld.local.u32 	%r3829, [%rd2+4492];
	xor.b32  	%r3830, %r3829, %r3808;
	add.s32 	%r3831, %r3830, %r3828;
	shf.l.wrap.b32 	%r3832, %r3831, %r3831, 29;
	ld.local.u32 	%r3833, [%rd2+4480];
	xor.b32  	%r3834, %r3833, %r3820;
	ld.local.u32 	%r3835, [%rd2+4484];
	xor.b32  	%r3836, %r3835, %r3814;
	add.s32 	%r3837, %r3836, %r3834;
	shf.l.wrap.b32 	%r3838, %r3837, %r3837, 27;
	ld.local.u32 	%r3839, [%rd2+4472];
	xor.b32  	%r3840, %r3839, %r3826;
	ld.local.u32 	%r3841, [%rd2+4476];
	xor.b32  	%r3842, %r3841, %r3820;
	add.s32 	%r3843, %r3842, %r3840;
	shf.l.wrap.b32 	%r3844, %r3843, %r3843, 9;
	ld.local.u32 	%r3845, [%rd2+4512];
	xor.b32  	%r3846, %r3845, %r3832;
	ld.local.u32 	%r3847, [%rd2+4516];
	xor.b32  	%r3848, %r3847, %r3826;
	add.s32 	%r3849, %r3848, %r3846;
	shf.l.wrap.b32 	%r3850, %r3849, %r3849, 29;
	ld.local.u32 	%r3851, [%rd2+4504];
	xor.b32  	%r3852, %r3851, %r3838;
	ld.local.u32 	%r3853, [%rd2+4508];
	xor.b32  	%r3854, %r3853, %r3832;
	add.s32 	%r3855, %r3854, %r3852;
	shf.l.wrap.b32 	%r3856, %r3855, %r3855, 27;
	ld.local.u32 	%r3857, [%rd2+4496];
	xor.b32  	%r3858, %r3857, %r3844;
	ld.local.u32 	%r3859, [%rd2+4500];
	xor.b32  	%r3860, %r3859, %r3838;
	add.s32 	%r3861, %r3860, %r3858;
	shf.l.wrap.b32 	%r3862, %r3861, %r3861, 9;
	ld.local.u32 	%r3863, [%rd2+4536];
	xor.b32  	%r3864, %r3863, %r3850;
	ld.local.u32 	%r3865, [%rd2+4540];
	xor.b32  	%r3866, %r3865, %r3844;
	add.s32 	%r3867, %r3866, %r3864;
	shf.l.wrap.b32 	%r3868, %r3867, %r3867, 29;
	ld.local.u32 	%r3869, [%rd2+4528];
	xor.b32  	%r3870, %r3869, %r3856;
	ld.local.u32 	%r3871, [%rd2+4532];
	xor.b32  	%r3872, %r3871, %r3850;
	add.s32 	%r3873, %r3872, %r3870;
	shf.l.wrap.b32 	%r3874, %r3873, %r3873, 27;
	ld.local.u32 	%r3875, [%rd2+4520];
	xor.b32  	%r3876, %r3875, %r3862;
	ld.local.u32 	%r3877, [%rd2+4524];
	xor.b32  	%r3878, %r3877, %r3856;
	add.s32 	%r3879, %r3878, %r3876;
	shf.l.wrap.b32 	%r3880, %r3879, %r3879, 9;
	ld.local.u32 	%r3881, [%rd2+4560];
	xor.b32  	%r3882, %r3881, %r3868;
	ld.local.u32 	%r3883, [%rd2+4564];
	xor.b32  	%r3884, %r3883, %r3862;
	add.s32 	%r3885, %r3884, %r3882;
	shf.l.wrap.b32 	%r3886, %r3885, %r3885, 29;
	ld.local.u32 	%r3887, [%rd2+4552];
	xor.b32  	%r3888, %r3887, %r3874;
	ld.local.u32 	%r3889, [%rd2+4556];
	xor.b32  	%r3890, %r3889, %r3868;
	add.s32 	%r3891, %r3890, %r3888;
	shf.l.wrap.b32 	%r3892, %r3891, %r3891, 27;
	ld.local.u32 	%r3893, [%rd2+4544];
	xor.b32  	%r3894, %r3893, %r3880;
	ld.local.u32 	%r3895, [%rd2+4548];
	xor.b32  	%r3896, %r3895, %r3874;
	add.s32 	%r3897, %r3896, %r3894;
	shf.l.wrap.b32 	%r3898, %r3897, %r3897, 9;
	ld.local.u32 	%r3899, [%rd2+4584];
	xor.b32  	%r3900, %r3899, %r3886;
	ld.local.u32 	%r3901, [%rd2+4588];
	xor.b32  	%r3902, %r3901, %r3880;
	add.s32 	%r3903, %r3902, %r3900;
	shf.l.wrap.b32 	%r3904, %r3903, %r3903, 29;
	ld.local.u32 	%r3905, [%rd2+4576];
	xor.b32  	%r3906, %r3905, %r3892;
	ld.local.u32 	%r3907, [%rd2+4580];
	xor.b32  	%r3908, %r3907, %r3886;
	add.s32 	%r3909, %r3908, %r3906;
	shf.l.wrap.b32 	%r3910, %r3909, %r3909, 27;
	ld.local.u32 	%r3911, [%rd2+4568];
	xor.b32  	%r3912, %r3911, %r3898;
	ld.local.u32 	%r3913, [%rd2+4572];
	xor.b32  	%r3914, %r3913, %r3892;
	add.s32 	%r3915, %r3914, %r3912;
	shf.l.wrap.b32 	%r3916, %r3915, %r3915, 9;
	ld.local.u32 	%r3917, [%rd2+4608];
	xor.b32  	%r3918, %r3917, %r3904;
	ld.local.u32 	%r3919, [%rd2+4612];
	xor.b32  	%r3920, %r3919, %r3898;
	add.s32 	%r3921, %r3920, %r3918;
	shf.l.wrap.b32 	%r3922, %r3921, %r3921, 29;
	ld.local.u32 	%r3923, [%rd2+4600];
	xor.b32  	%r3924, %r3923, %r3910;
	ld.local.u32 	%r3925, [%rd2+4604];
	xor.b32  	%r3926, %r3925, %r3904;
	add.s32 	%r3927, %r3926, %r3924;
	shf.l.wrap.b32 	%r3928, %r3927, %r3927, 27;
	ld.local.u32 	%r3929, [%rd2+4592];
	xor.b32  	%r3930, %r3929, %r3916;
	ld.local.u32 	%r3931, [%rd2+4596];
	xor.b32  	%r3932, %r3931, %r3910;
	add.s32 	%r3933, %r3932, %r3930;
	shf.l.wrap.b32 	%r3934, %r3933, %r3933, 9;
	ld.local.u32 	%r3935, [%rd2+4632];
	xor.b32  	%r3936, %r3935, %r3922;
	ld.local.u32 	%r3937, [%rd2+4636];
	xor.b32  	%r3938, %r3937, %r3916;
	add.s32 	%r3939, %r3938, %r3936;
	shf.l.wrap.b32 	%r3940, %r3939, %r3939, 29;
	ld.local.u32 	%r3941, [%rd2+4624];
	xor.b32  	%r3942, %r3941, %r3928;
	ld.local.u32 	%r3943, [%rd2+4628];
	xor.b32  	%r3944, %r3943, %r3922;
	add.s32 	%r3945, %r3944, %r3942;
	shf.l.wrap.b32 	%r3946, %r3945, %r3945, 27;
	ld.local.u32 	%r3947, [%rd2+4616];
	xor.b32  	%r3948, %r3947, %r3934;
	ld.local.u32 	%r3949, [%rd2+4620];
	xor.b32  	%r3950, %r3949, %r3928;
	add.s32 	%r3951, %r3950, %r3948;
	shf.l.wrap.b32 	%r3952, %r3951, %r3951, 9;
	ld.local.u32 	%r3953, [%rd2+4656];
	xor.b32  	%r3954, %r3953, %r3940;
	ld.local.u32 	%r3955, [%rd2+4660];
	xor.b32  	%r3956, %r3955, %r3934;
	add.s32 	%r3957, %r3956, %r3954;
	shf.l.wrap.b32 	%r3958, %r3957, %r3957, 29;
	ld.local.u32 	%r3959, [%rd2+4648];
	xor.b32  	%r3960, %r3959, %r3946;
	ld.local.u32 	%r3961, [%rd2+4652];
	xor.b32  	%r3962, %r3961, %r3940;
	add.s32 	%r3963, %r3962, %r3960;
	shf.l.wrap.b32 	%r3964, %r3963, %r3963, 27;
	ld.local.u32 	%r3965, [%rd2+4640];
	xor.b32  	%r3966, %r3965, %r3952;
	ld.local.u32 	%r3967, [%rd2+4644];
	xor.b32  	%r3968, %r3967, %r3946;
	add.s32 	%r3969, %r3968, %r3966;
	shf.l.wrap.b32 	%r3970, %r3969, %r3969, 9;
	ld.local.u32 	%r3971, [%rd2+4680];
	xor.b32  	%r3972, %r3971, %r3958;
	ld.local.u32 	%r3973, [%rd2+4684];
	xor.b32  	%r3974, %r3973, %r3952;
	add.s32 	%r3975, %r3974, %r3972;
	shf.l.wrap.b32 	%r3976, %r3975, %r3975, 29;
	ld.local.u32 	%r3977, [%rd2+4672];
	xor.b32  	%r3978, %r3977, %r3964;
	ld.local.u32 	%r3979, [%rd2+4676];
	xor.b32  	%r3980, %r3979, %r3958;
	add.s32 	%r3981, %r3980, %r3978;
	shf.l.wrap.b32 	%r3982, %r3981, %r3981, 27;
	ld.local.u32 	%r3983, [%rd2+4664];
	xor.b32  	%r3984, %r3983, %r3970;
	ld.local.u32 	%r3985, [%rd2+4668];
	xor.b32  	%r3986, %r3985, %r3964;
	add.s32 	%r3987, %r3986, %r3984;
	shf.l.wrap.b32 	%r3988, %r3987, %r3987, 9;
	ld.local.u32 	%r3989, [%rd2+4704];
	xor.b32  	%r3990, %r3989, %r3976;
	ld.local.u32 	%r3991, [%rd2+4708];
	xor.b32  	%r3992, %r3991, %r3970;
	add.s32 	%r3993, %r3992, %r3990;
	shf.l.wrap.b32 	%r3994, %r3993, %r3993, 29;
	ld.local.u32 	%r3995, [%rd2+4696];
	xor.b32  	%r3996, %r3995, %r3982;
	ld.local.u32 	%r3997, [%rd2+4700];
	xor.b32  	%r3998, %r3997, %r3976;
	add.s32 	%r3999, %r3998, %r3996;
	shf.l.wrap.b32 	%r4000, %r3999, %r3999, 27;
	ld.local.u32 	%r4001, [%rd2+4688];
	xor.b32  	%r4002, %r4001, %r3988;
	ld.local.u32 	%r4003, [%rd2+4692];
	xor.b32  	%r4004, %r4003, %r3982;
	add.s32 	%r4005, %r4004, %r4002;
	shf.l.wrap.b32 	%r4967, %r4005, %r4005, 9;
	ld.local.u32 	%r4006, [%rd2+4728];
	xor.b32  	%r4007, %r4006, %r3994;
	ld.local.u32 	%r4008, [%rd2+4732];
	xor.b32  	%r4009, %r4008, %r3988;
	add.s32 	%r4010, %r4009, %r4007;
	shf.l.wrap.b32 	%r4966, %r4010, %r4010, 29;
	ld.local.u32 	%r4011, [%rd2+4720];
	xor.b32  	%r4012, %r4011, %r4000;
	ld.local.u32 	%r4013, [%rd2+4724];
	xor.b32  	%r4014, %r4013, %r3994;
	add.s32 	%r4015, %r4014, %r4012;
	shf.l.wrap.b32 	%r4965, %r4015, %r4015, 27;
	ld.local.u32 	%r4016, [%rd2+4712];
	xor.b32  	%r4017, %r4016, %r4967;
	ld.local.u32 	%r4018, [%rd2+4716];
	xor.b32  	%r4019, %r4018, %r4000;
	add.s32 	%r4020, %r4019, %r4017;
	shf.l.wrap.b32 	%r4964, %r4020, %r4020, 9;
	ld.local.u32 	%r1067, [%rd2+4928];
	setp.lt.u32 	%p110, %r1067, 25;
	@%p110 bra 	$L__BB1_151;
	ld.local.u32 	%r4021, [%rd2+4752];
	xor.b32  	%r4022, %r4021, %r4966;
	ld.local.u32 	%r4023, [%rd2+4756];
	xor.b32  	%r4024, %r4023, %r4967;
	add.s32 	%r4025, %r4024, %r4022;
	shf.l.wrap.b32 	%r4026, %r4025, %r4025, 29;
	ld.local.u32 	%r4027, [%rd2+4744];
	xor.b32  	%r4028, %r4027, %r4965;
	ld.local.u32 	%r4029, [%rd2+4748];
	xor.b32  	%r4030, %r4029, %r4966;
	add.s32 	%r4031, %r4030, %r4028;
	shf.l.wrap.b32 	%r4032, %r4031, %r4031, 27;
	ld.local.u32 	%r4033, [%rd2+4736];
	xor.b32  	%r4034, %r4033, %r4964;
	ld.local.u32 	%r4035, [%rd2+4740];
	xor.b32  	%r4036, %r4035, %r4965;
	add.s32 	%r4037, %r4036, %r4034;
	shf.l.wrap.b32 	%r4038, %r4037, %r4037, 9;
	ld.local.u32 	%r4039, [%rd2+4776];
	xor.b32  	%r4040, %r4039, %r4026;
	ld.local.u32 	%r4041, [%rd2+4780];
	xor.b32  	%r4042, %r4041, %r4964;
	add.s32 	%r4043, %r4042, %r4040;
	shf.l.wrap.b32 	%r4044, %r4043, %r4043, 29;
	ld.local.u32 	%r4045, [%rd2+4768];
	xor.b32  	%r4046, %r4045, %r4032;
	ld.local.u32 	%r4047, [%rd2+4772];
	xor.b32  	%r4048, %r4047, %r4026;
	add.s32 	%r4049, %r4048, %r4046;
	shf.l.wrap.b32 	%r4050, %r4049, %r4049, 27;
	ld.local.u32 	%r4051, [%rd2+4760];
	xor.b32  	%r4052, %r4051, %r4038;
	ld.local.u32 	%r4053, [%rd2+4764];
	xor.b32  	%r4054, %r4053, %r4032;
	add.s32 	%r4055, %r4054, %r4052;
	shf.l.wrap.b32 	%r4056, %r4055, %r4055, 9;
	ld.local.u32 	%r4057, [%rd2+4800];
	xor.b32  	%r4058, %r4057, %r4044;
	ld.local.u32 	%r4059, [%rd2+4804];
	xor.b32  	%r4060, %r4059, %r4038;
	add.s32 	%r4061, %r4060, %r4058;
	shf.l.wrap.b32 	%r4062, %r4061, %r4061, 29;
	ld.local.u32 	%r4063, [%rd2+4792];
	xor.b32  	%r4064, %r4063, %r4050;
	ld.local.u32 	%r4065, [%rd2+4796];
	xor.b32  	%r4066, %r4065, %r4044;
	add.s32 	%r4067, %r4066, %r4064;
	shf.l.wrap.b32 	%r4068, %r4067, %r4067, 27;
	ld.local.u32 	%r4069, [%rd2+4784];
	xor.b32  	%r4070, %r4069, %r4056;
	ld.local.u32 	%r4071, [%rd2+4788];
	xor.b32  	%r4072, %r4071, %r4050;
	add.s32 	%r4073, %r4072, %r4070;
	shf.l.wrap.b32 	%r4967, %r4073, %r4073, 9;
	ld.local.u32 	%r4074, [%rd2+4824];
	xor.b32  	%r4075, %r4074, %r4062;
	ld.local.u32 	%r4076, [%rd2+4828];
	xor.b32  	%r4077, %r4076, %r4056;
	add.s32 	%r4078, %r4077, %r4075;
	shf.l.wrap.b32 	%r4966, %r4078, %r4078, 29;
	ld.local.u32 	%r4079, [%rd2+4816];
	xor.b32  	%r4080, %r4079, %r4068;
	ld.local.u32 	%r4081, [%rd2+4820];
	xor.b32  	%r4082, %r4081, %r4062;
	add.s32 	%r4083, %r4082, %r4080;
	shf.l.wrap.b32 	%r4965, %r4083, %r4083, 27;
	ld.local.u32 	%r4084, [%rd2+4808];
	xor.b32  	%r4085, %r4084, %r4967;
	ld.local.u32 	%r4086, [%rd2+4812];
	xor.b32  	%r4087, %r4086, %r4068;
	add.s32 	%r4088, %r4087, %r4085;
	shf.l.wrap.b32 	%r4964, %r4088, %r4088, 9;
$L__BB1_151:
	setp.lt.u32 	%p111, %r1067, 29;
	@%p111 bra 	$L__BB1_153;
	ld.local.u32 	%r4089, [%rd2+4848];
	xor.b32  	%r4090, %r4089, %r4966;
	ld.local.u32 	%r4091, [%rd2+4852];
	xor.b32  	%r4092, %r4091, %r4967;
	add.s32 	%r4093, %r4092, %r4090;
	shf.l.wrap.b32 	%r4094, %r4093, %r4093, 29;
	ld.local.u32 	%r4095, [%rd2+4840];
	xor.b32  	%r4096, %r4095, %r4965;
	ld.local.u32 	%r4097, [%rd2+4844];
	xor.b32  	%r4098, %r4097, %r4966;
	add.s32 	%r4099, %r4098, %r4096;
	shf.l.wrap.b32 	%r4100, %r4099, %r4099, 27;
	ld.local.u32 	%r4101, [%rd2+4832];
	xor.b32  	%r4102, %r4101, %r4964;
	ld.local.u32 	%r4103, [%rd2+4836];
	xor.b32  	%r4104, %r4103, %r4965;
	add.s32 	%r4105, %r4104, %r4102;
	shf.l.wrap.b32 	%r4106, %r4105, %r4105, 9;
	ld.local.u32 	%r4107, [%rd2+4872];
	xor.b32  	%r4108, %r4107, %r4094;
	ld.local.u32 	%r4109, [%rd2+4876];
	xor.b32  	%r4110, %r4109, %r4964;
	add.s32 	%r4111, %r4110, %r4108;
	shf.l.wrap.b32 	%r4112, %r4111, %r4111, 29;
	ld.local.u32 	%r4113, [%rd2+4864];
	xor.b32  	%r4114, %r4113, %r4100;
	ld.local.u32 	%r4115, [%rd2+4868];
	xor.b32  	%r4116, %r4115, %r4094;
	add.s32 	%r4117, %r4116, %r4114;
	shf.l.wrap.b32 	%r4118, %r4117, %r4117, 27;
	ld.local.u32 	%r4119, [%rd2+4856];
	xor.b32  	%r4120, %r4119, %r4106;
	ld.local.u32 	%r4121, [%rd2+4860];
	xor.b32  	%r4122, %r4121, %r4100;
	add.s32 	%r4123, %r4122, %r4120;
	shf.l.wrap.b32 	%r4124, %r4123, %r4123, 9;
	ld.local.u32 	%r4125, [%rd2+4896];
	xor.b32  	%r4126, %r4125, %r4112;
	ld.local.u32 	%r4127, [%rd2+4900];
	xor.b32  	%r4128, %r4127, %r4106;
	add.s32 	%r4129, %r4128, %r4126;
	shf.l.wrap.b32 	%r4130, %r4129, %r4129, 29;
	ld.local.u32 	%r4131, [%rd2+4888];
	xor.b32  	%r4132, %r4131, %r4118;
	ld.local.u32 	%r4133, [%rd2+4892];
	xor.b32  	%r4134, %r4133, %r4112;
	add.s32 	%r4135, %r4134, %r4132;
	shf.l.wrap.b32 	%r4136, %r4135, %r4135, 27;
	ld.local.u32 	%r4137, [%rd2+4880];
	xor.b32  	%r4138, %r4137, %r4124;
	ld.local.u32 	%r4139, [%rd2+4884];
	xor.b32  	%r4140, %r4139, %r4118;
	add.s32 	%r4141, %r4140, %r4138;
	shf.l.wrap.b32 	%r4967, %r4141, %r4141, 9;
	ld.local.u32 	%r4142, [%rd2+4920];
	xor.b32  	%r4143, %r4142, %r4130;
	ld.local.u32 	%r4144, [%rd2+4924];
	xor.b32  	%r4145, %r4144, %r4124;
	add.s32 	%r4146, %r4145, %r4143;
	shf.l.wrap.b32 	%r4966, %r4146, %r4146, 29;
	ld.local.u32 	%r4147, [%rd2+4912];
	xor.b32  	%r4148, %r4147, %r4136;
	ld.local.u32 	%r4149, [%rd2+4916];
	xor.b32  	%r4150, %r4149, %r4130;
	add.s32 	%r4151, %r4150, %r4148;
	shf.l.wrap.b32 	%r4965, %r4151, %r4151, 27;
	ld.local.u32 	%r4152, [%rd2+4904];
	xor.b32  	%r4153, %r4152, %r4967;
	ld.local.u32 	%r4154, [%rd2+4908];
	xor.b32  	%r4155, %r4154, %r4136;
	add.s32 	%r4156, %r4155, %r4153;
	shf.l.wrap.b32 	%r4964, %r4156, %r4156, 9;
$L__BB1_153:
	st.local.u32 	[%rd2+4144], %r4964;
	st.local.u32 	[%rd2+4148], %r4965;
	st.local.u32 	[%rd2+4152], %r4966;
	st.local.u32 	[%rd2+4156], %r4967;
	mov.b32 	%r4968, 16;
$L__BB1_154:
	add.s32 	%r4968, %r4968, -1;
	cvt.u64.u32 	%rd133, %r4968;
	add.s64 	%rd134, %rd2, %rd133;
	ld.local.u8 	%rs2481, [%rd134+4096];
	add.s16 	%rs2482, %rs2481, 1;
	and.b16  	%rs2483, %rs2482, 255;
	setp.ne.s16 	%p112, %rs2483, %rs2482;
	st.local.u8 	[%rd134+4096], %rs2482;
	setp.ne.s32 	%p113, %r4968, 0;
	and.pred  	%p114, %p113, %p112;
	@%p114 bra 	$L__BB1_154;
	st.local.u32 	[%rd2+4932], %r4969;
	cvt.s64.s32 	%rd32, %r999;
$L__BB1_156:
	add.s32 	%r1087, %r4969, -1;
	cvt.u64.u32 	%rd135, %r4969;
	add.s64 	%rd136, %rd2, %rd135;
	ld.local.u8 	%rs2484, [%rd136+4143];
	cvt.u64.u32 	%rd137, %r1087;
	add.s64 	%rd138, %rd137, %rd32;
	add.s64 	%rd139, %rd170, %rd138;
	ld.global.u8 	%rs2485, [%rd139];
	xor.b16  	%rs2486, %rs2485, %rs2484;
	st.local.u8 	[%rd136+4143], %rs2486;
	add.s64 	%rd140, %rd171, %rd138;
	st.global.u8 	[%rd140], %rs2486;
	setp.gt.u32 	%p115, %r4969, 1;
	mov.u32 	%r4969, %r1087;
	@%p115 bra 	$L__BB1_156;
$L__BB1_157:
	ld.param.u32 	%r4485, [_Z7GCM_REFPhiS_iS_iS_S_iS_i_param_10];
	ld.param.u64 	%rd163, [_Z7GCM_REFPhiS_iS_iS_S_iS_i_param_9];
	mov.u32 	%r4158, %ctaid.x;
	mov.u32 	%r4159, %ntid.x;
	mov.u32 	%r4160, %tid.x;
	mad.lo.s32 	%r4161, %r4158, %r4159, %r4160;
	shl.b32 	%r4162, %r4161, 4;
	cvt.s64.s32 	%rd141, %r4162;
	cvta.to.global.u64 	%rd142, %rd163;
	add.s64 	%rd33, %rd142, %rd141;
	setp.eq.s64 	%p116, %rd163, 0;
	setp.lt.s32 	%p117, %r4485, 4;
	or.pred  	%p118, %p116, %p117;
	@%p118 bra 	$L__BB1_201;
	ld.local.u32 	%r4976, [%rd2+4932];
	setp.ne.s32 	%p119, %r4976, 0;
	@%p119 bra 	$L__BB1_160;
	ld.local.u32 	%r4981, [%rd2+4128];
	ld.local.u32 	%r4982, [%rd2+4132];
	ld.local.u32 	%r4983, [%rd2+4136];
	ld.local.u32 	%r4984, [%rd2+4140];
	bra.uni 	$L__BB1_187;
$L__BB1_160:
	add.s64 	%rd177, %rd2, 4144;
	ld.local.u32 	%r4981, [%rd2+4128];
	ld.local.u32 	%r4982, [%rd2+4132];
	ld.local.u32 	%r4983, [%rd2+4136];
	ld.local.u32 	%r4984, [%rd2+4140];
	bfe.u32 	%r4163, %r4984, 24, 8;
	cvt.u16.u32 	%rs3446, %r4163;
	bfe.u32 	%r4164, %r4984, 16, 8;
	cvt.u16.u32 	%rs3447, %r4164;
	bfe.u32 	%r4165, %r4984, 8, 8;
	cvt.u16.u32 	%rs3448, %r4165;
	bfe.u32 	%r4166, %r4984, 0, 8;
	cvt.u16.u32 	%rs3449, %r4166;
	bfe.u32 	%r4167, %r4983, 24, 8;
	cvt.u16.u32 	%rs3450, %r4167;
	bfe.u32 	%r4168, %r4983, 16, 8;
	cvt.u16.u32 	%rs3451, %r4168;
	bfe.u32 	%r4169, %r4983, 8, 8;
	cvt.u16.u32 	%rs3452, %r4169;
	bfe.u32 	%r4170, %r4983, 0, 8;
	cvt.u16.u32 	%rs3453, %r4170;
	bfe.u32 	%r4171, %r4982, 24, 8;
	cvt.u16.u32 	%rs3454, %r4171;
	bfe.u32 	%r4172, %r4982, 16, 8;
	cvt.u16.u32 	%rs3455, %r4172;
	bfe.u32 	%r4173, %r4982, 8, 8;
	cvt.u16.u32 	%rs3456, %r4173;
	bfe.u32 	%r4174, %r4982, 0, 8;
	cvt.u16.u32 	%rs3457, %r4174;
	bfe.u32 	%r4175, %r4981, 24, 8;
	cvt.u16.u32 	%rs3458, %r4175;
	bfe.u32 	%r4176, %r4981, 16, 8;
	cvt.u16.u32 	%rs3459, %r4176;
	bfe.u32 	%r4177, %r4981, 8, 8;
	cvt.u16.u32 	%rs3460, %r4177;
	bfe.u32 	%r4178, %r4981, 0, 8;
	cvt.u16.u32 	%rs3461, %r4178;
	st.local.v4.b32 	[%rd1], {%r4981, %r4982, %r4983, %r4984};
	setp.lt.s32 	%p120, %r4976, 16;
	@%p120 bra 	$L__BB1_170;
	ld.local.u32 	%r4179, [%rd2];
	bfe.u32 	%r4180, %r4179, 0, 8;
	cvt.u16.u32 	%rs1049, %r4180;
	bfe.u32 	%r4181, %r4179, 8, 8;
	cvt.u16.u32 	%rs1050, %r4181;
	bfe.u32 	%r4182, %r4179, 16, 8;
	cvt.u16.u32 	%rs1051, %r4182;
	bfe.u32 	%r4183, %r4179, 24, 8;
	cvt.u16.u32 	%rs1052, %r4183;
	ld.local.u32 	%r4184, [%rd2+4];
	bfe.u32 	%r4185, %r4184, 0, 8;
	cvt.u16.u32 	%rs1053, %r4185;
	bfe.u32 	%r4186, %r4184, 8, 8;
	cvt.u16.u32 	%rs1054, %r4186;
	bfe.u32 	%r4187, %r4184, 16, 8;
	cvt.u16.u32 	%rs1055, %r4187;
	bfe.u32 	%r4188, %r4184, 24, 8;
	cvt.u16.u32 	%rs1056, %r4188;
	ld.local.u32 	%r4189, [%rd2+8];
	bfe.u32 	%r4190, %r4189, 0, 8;
	cvt.u16.u32 	%rs1057, %r4190;
	bfe.u32 	%r4191, %r4189, 8, 8;
	cvt.u16.u32 	%rs1058, %r4191;
	bfe.u32 	%r4192, %r4189, 16, 8;
	cvt.u16.u32 	%rs1059, %r4192;
	bfe.u32 	%r4193, %r4189, 24, 8;
	cvt.u16.u32 	%rs1060, %r4193;
	ld.local.u32 	%r4194, [%rd2+12];
	bfe.u32 	%r4195, %r4194, 0, 8;
	cvt.u16.u32 	%rs1061, %r4195;
	bfe.u32 	%r4196, %r4194, 8, 8;
	cvt.u16.u32 	%rs1062, %r4196;
	bfe.u32 	%r4197, %r4194, 16, 8;
	cvt.u16.u32 	%rs1063, %r4197;
	bfe.u32 	%r4198, %r4194, 24, 8;
	cvt.u16.u32 	%rs1064, %r4198;
	mov.u32 	%r4970, %r4976;
$L__BB1_162:
	ld.local.u32 	%r4200, [%rd177];
	bfe.u32 	%r4201, %r4200, 0, 8;
	cvt.u16.u32 	%rs2488, %r4201;
	bfe.u32 	%r4202, %r4200, 8, 8;
	cvt.u16.u32 	%rs2489, %r4202;
	bfe.u32 	%r4203, %r4200, 16, 8;
	cvt.u16.u32 	%rs2490, %r4203;
	bfe.u32 	%r4204, %r4200, 24, 8;
	cvt.u16.u32 	%rs2491, %r4204;
	xor.b16  	%rs2492, %rs2488, %rs3461;
	xor.b16  	%rs2493, %rs2489, %rs3460;
	xor.b16  	%rs2494, %rs2490, %rs3459;
	xor.b16  	%rs2495, %rs2491, %rs3458;
	ld.local.u32 	%r4205, [%rd177+4];
	bfe.u32 	%r4206, %r4205, 0, 8;
	cvt.u16.u32 	%rs2496, %r4206;
	bfe.u32 	%r4207, %r4205, 8, 8;
	cvt.u16.u32 	%rs2497, %r4207;
	bfe.u32 	%r4208, %r4205, 16, 8;
	cvt.u16.u32 	%rs2498, %r4208;
	bfe.u32 	%r4209, %r4205, 24, 8;
	cvt.u16.u32 	%rs2499, %r4209;
	xor.b16  	%rs2500, %rs2496, %rs3457;
	xor.b16  	%rs2501, %rs2497, %rs3456;
	xor.b16  	%rs2502, %rs2498, %rs3455;
	xor.b16  	%rs2503, %rs2499, %rs3454;
	ld.local.u32 	%r4210, [%rd177+8];
	bfe.u32 	%r4211, %r4210, 0, 8;
	cvt.u16.u32 	%rs2504, %r4211;
	bfe.u32 	%r4212, %r4210, 8, 8;
	cvt.u16.u32 	%rs2505, %r4212;
	bfe.u32 	%r4213, %r4210, 16, 8;
	cvt.u16.u32 	%rs2506, %r4213;
	bfe.u32 	%r4214, %r4210, 24, 8;
	cvt.u16.u32 	%rs2507, %r4214;
	xor.b16  	%rs2508, %rs2504, %rs3453;
	xor.b16  	%rs2509, %rs2505, %rs3452;
	xor.b16  	%rs2510, %rs2506, %rs3451;
	xor.b16  	%rs2511, %rs2507, %rs3450;
	ld.local.u32 	%r4215, [%rd177+12];
	bfe.u32 	%r4216, %r4215, 0, 8;
	cvt.u16.u32 	%rs2512, %r4216;
	bfe.u32 	%r4217, %r4215, 8, 8;
	cvt.u16.u32 	%rs2513, %r4217;
	bfe.u32 	%r4218, %r4215, 16, 8;
	cvt.u16.u32 	%rs2514, %r4218;
	bfe.u32 	%r4219, %r4215, 24, 8;
	cvt.u16.u32 	%rs2515, %r4219;
	xor.b16  	%rs2516, %rs2512, %rs3449;
	xor.b16  	%rs2517, %rs2513, %rs3448;
	xor.b16  	%rs2518, %rs2514, %rs3447;
	xor.b16  	%rs2519, %rs2515, %rs3446;
	cvt.u32.u16 	%r4220, %rs2519;
	cvt.u32.u16 	%r4221, %rs2518;
	prmt.b32 	%r4222, %r4221, %r4220, 0x3340U;
	cvt.u32.u16 	%r4223, %rs2517;
	cvt.u32.u16 	%r4224, %rs2516;
	prmt.b32 	%r4225, %r4224, %r4223, 0x3340U;
	prmt.b32 	%r4226, %r4225, %r4222, 0x5410U;
	cvt.u32.u16 	%r4227, %rs2511;
	cvt.u32.u16 	%r4228, %rs2510;
	prmt.b32 	%r4229, %r4228, %r4227, 0x3340U;
	cvt.u32.u16 	%r4230, %rs2509;
	cvt.u32.u16 	%r4231, %rs2508;
	prmt.b32 	%r4232, %r4231, %r4230, 0x3340U;
	prmt.b32 	%r4233, %r4232, %r4229, 0x5410U;
	cvt.u32.u16 	%r4234, %rs2503;
	cvt.u32.u16 	%r4235, %rs2502;
	prmt.b32 	%r4236, %r4235, %r4234, 0x3340U;
	cvt.u32.u16 	%r4237, %rs2501;
	cvt.u32.u16 	%r4238, %rs2500;
	prmt.b32 	%r4239, %r4238, %r4237, 0x3340U;
	prmt.b32 	%r4240, %r4239, %r4236, 0x5410U;
	cvt.u32.u16 	%r4241, %rs2495;
	cvt.u32.u16 	%r4242, %rs2494;
	prmt.b32 	%r4243, %r4242, %r4241, 0x3340U;
	cvt.u32.u16 	%r4244, %rs2493;
	cvt.u32.u16 	%r4245, %rs2492;
	prmt.b32 	%r4246, %r4245, %r4244, 0x3340U;
	prmt.b32 	%r4247, %r4246, %r4243, 0x5410U;
	st.local.v4.b32 	[%rd1], {%r4247, %r4240, %r4233, %r4226};
	mov.b16 	%rs3461, 0;
	mov.b32 	%r4971, 0;
	mov.u16 	%rs3414, %rs1049;
	mov.u16 	%rs3415, %rs1050;
	mov.u16 	%rs3416, %rs1051;
	mov.u16 	%rs3417, %rs1052;
	mov.u16 	%rs3418, %rs1053;
	mov.u16 	%rs3419, %rs1054;
	mov.u16 	%rs3420, %rs1055;
	mov.u16 	%rs3421, %rs1056;
	mov.u16 	%rs3422, %rs1057;
	mov.u16 	%rs3423, %rs1058;
	mov.u16 	%rs3424, %rs1059;
	mov.u16 	%rs3425, %rs1060;
	mov.u16 	%rs3426, %rs1061;
	mov.u16 	%rs3427, %rs1062;
	mov.u16 	%rs3428, %rs1063;
	mov.u16 	%rs3429, %rs1064;
	mov.u16 	%rs3460, %rs3461;
	mov.u16 	%rs3459, %rs3461;
	mov.u16 	%rs3458, %rs3461;
	mov.u16 	%rs3457, %rs3461;
	mov.u16 	%rs3456, %rs3461;
	mov.u16 	%rs3455, %rs3461;
	mov.u16 	%rs3454, %rs3461;
	mov.u16 	%rs3453, %rs3461;
	mov.u16 	%rs3452, %rs3461;
	mov.u16 	%rs3451, %rs3461;
	mov.u16 	%rs3450, %rs3461;
	mov.u16 	%rs3449, %rs3461;
	mov.u16 	%rs3448, %rs3461;
	mov.u16 	%rs3447, %rs3461;
	mov.u16 	%rs3446, %rs3461;
$L__BB1_163:
	not.b32 	%r4248, %r4971;
	shr.u32 	%r4249, %r4971, 3;
	cvt.u64.u32 	%rd143, %r4249;
	add.s64 	%rd144, %rd1, %rd143;
	ld.local.u8 	%r4250, [%rd144];
	and.b32  	%r4251, %r4248, 7;
	shr.u32 	%r4252, %r4250, %r4251;
	and.b32  	%r4253, %r4252, 1;
	setp.eq.b32 	%p121, %r4253, 1;
	not.pred 	%p122, %p121;
	@%p122 bra 	$L__BB1_165;
	xor.b16  	%rs3461, %rs3414, %rs3461;
	xor.b16  	%rs3460, %rs3415, %rs3460;
	xor.b16  	%rs3459, %rs3416, %rs3459;
	xor.b16  	%rs3458, %rs3417, %rs3458;
	xor.b16  	%rs3457, %rs3418, %rs3457;
	xor.b16  	%rs3456, %rs3419, %rs3456;
	xor.b16  	%rs3455, %rs3420, %rs3455;
	xor.b16  	%rs3454, %rs3421, %rs3454;
	xor.b16  	%rs3453, %rs3422, %rs3453;
	xor.b16  	%rs3452, %rs3423, %rs3452;
	xor.b16  	%rs3451, %rs3424, %rs3451;
	xor.b16  	%rs3450, %rs3425, %rs3450;
	xor.b16  	%rs3449, %rs3426, %rs3449;
	xor.b16  	%rs3448, %rs3427, %rs3448;
	xor.b16  	%rs3447, %rs3428, %rs3447;
	xor.b16  	%rs3446, %rs3429, %rs3446;
$L__BB1_165:
	and.b16  	%rs2520, %rs3429, 1;
	setp.eq.b16 	%p123, %rs2520, 1;
	not.pred 	%p124, %p123;
	@%p124 bra 	$L__BB1_167;
	shl.b16 	%rs2521, %rs3428, 7;
	shr.u16 	%rs2522, %rs3429, 1;
	and.b16  	%rs2523, %rs2522, 127;
	or.b16  	%rs3429, %rs2521, %rs2523;
	shl.b16 	%rs2524, %rs3427, 7;
	shr.u16 	%rs2525, %rs3428, 1;
	and.b16  	%rs2526, %rs2525, 127;
	or.b16  	%rs3428, %rs2524, %rs2526;
	shl.b16 	%rs2527, %rs3426, 7;
	shr.u16 	%rs2528, %rs3427, 1;
	and.b16  	%rs2529, %rs2528, 127;
	or.b16  	%rs3427, %rs2527, %rs2529;
	shl.b16 	%rs2530, %rs3425, 7;
	shr.u16 	%rs2531, %rs3426, 1;
	and.b16  	%rs2532, %rs2531, 127;
	or.b16  	%rs3426, %rs2530, %rs2532;
	shl.b16 	%rs2533, %rs3424, 7;
	shr.u16 	%rs2534, %rs3425, 1;
	and.b16  	%rs2535, %rs2534, 127;
	or.b16  	%rs3425, %rs2533, %rs2535;
	shl.b16 	%rs2536, %rs3423, 7;
	shr.u16 	%rs2537, %rs3424, 1;
	and.b16  	%rs2538, %rs2537, 127;
	or.b16  	%rs3424, %rs2536, %rs2538;
	shl.b16 	%rs2539, %rs3422, 7;
	shr.u16 	%rs2540, %rs3423, 1;
	and.b16  	%rs2541, %rs2540, 127;
	or.b16  	%rs3423, %rs2539, %rs2541;
	shl.b16 	%rs2542, %rs3421, 7;
	shr.u16 	%rs2543, %rs3422, 1;
	and.b16  	%rs2544, %rs2543, 127;
	or.b16  	%rs3422, %rs2542, %rs2544;
	shl.b16 	%rs2545, %rs3420, 7;
	shr.u16 	%rs2546, %rs3421, 1;
	and.b16  	%rs2547, %rs2546, 127;
	or.b16  	%rs3421, %rs2545, %rs2547;
	shl.b16 	%rs2548, %rs3419, 7;
	shr.u16 	%rs2549, %rs3420, 1;
	and.b16  	%rs2550, %rs2549, 127;
	or.b16  	%rs3420, %rs2548, %rs2550;
	shl.b16 	%rs2551, %rs3418, 7;
	shr.u16 	%rs2552, %rs3419, 1;
	and.b16  	%rs2553, %rs2552, 127;
	or.b16  	%rs3419, %rs2551, %rs2553;
	shl.b16 	%rs2554, %rs3417, 7;
	shr.u16 	%rs2555, %rs3418, 1;
	and.b16  	%rs2556, %rs2555, 127;
	or.b16  	%rs3418, %rs2554, %rs2556;
	shl.b16 	%rs2557, %rs3416, 7;
	shr.u16 	%rs2558, %rs3417, 1;
	and.b16  	%rs2559, %rs2558, 127;
	or.b16  	%rs3417, %rs2557, %rs2559;
	shl.b16 	%rs2560, %rs3415, 7;
	shr.u16 	%rs2561, %rs3416, 1;
	and.b16  	%rs2562, %rs2561, 127;
	or.b16  	%rs3416, %rs2560, %rs2562;
	shl.b16 	%rs2563, %rs3414, 7;
	shr.u16 	%rs2564, %rs3415, 1;
	and.b16  	%rs2565, %rs2564, 127;
	or.b16  	%rs3415, %rs2563, %rs2565;
	and.b16  	%rs2566, %rs3414, 254;
	shr.u16 	%rs2567, %rs2566, 1;
	xor.b16  	%rs3414, %rs2567, -31;
	bra.uni 	$L__BB1_168;
$L__BB1_167:
	shl.b16 	%rs2568, %rs3428, 7;
	shr.u16 	%rs2569, %rs3429, 1;
	and.b16  	%rs2570, %rs2569, 127;
	or.b16  	%rs3429, %rs2568, %rs2570;
	shl.b16 	%rs2571, %rs3427, 7;
	shr.u16 	%rs2572, %rs3428, 1;
	and.b16  	%rs2573, %rs2572, 127;
	or.b16  	%rs3428, %rs2571, %rs2573;
	shl.b16 	%rs2574, %rs3426, 7;
	shr.u16 	%rs2575, %rs3427, 1;
	and.b16  	%rs2576, %rs2575, 127;
	or.b16  	%rs3427, %rs2574, %rs2576;
	shl.b16 	%rs2577, %rs3425, 7;
	shr.u16 	%rs2578, %rs3426, 1;
	and.b16  	%rs2579, %rs2578, 127;
	or.b16  	%rs3426, %rs2577, %rs2579;
	shl.b16 	%rs2580, %rs3424, 7;
	shr.u16 	%rs2581, %rs3425, 1;
	and.b16  	%rs2582, %rs2581, 127;
	or.b16  	%rs3425, %rs2580, %rs2582;
	shl.b16 	%rs2583, %rs3423, 7;
	shr.u16 	%rs2584, %rs3424, 1;
	and.b16  	%rs2585, %rs2584, 127;
	or.b16  	%rs3424, %rs2583, %rs2585;
	shl.b16 	%rs2586, %rs3422, 7;
	shr.u16 	%rs2587, %rs3423, 1;
	and.b16  	%rs2588, %rs2587, 127;
	or.b16  	%rs3423, %rs2586, %rs2588;
	shl.b16 	%rs2589, %rs3421, 7;
	shr.u16 	%rs2590, %rs3422, 1;
	and.b16  	%rs2591, %rs2590, 127;
	or.b16  	%rs3422, %rs2589, %rs2591;
	shl.b16 	%rs2592, %rs3420, 7;
	shr.u16 	%rs2593, %rs3421, 1;
	and.b16  	%rs2594, %rs2593, 127;
	or.b16  	%rs3421, %rs2592, %rs2594;
	shl.b16 	%rs2595, %rs3419, 7;
	shr.u16 	%rs2596, %rs3420, 1;
	and.b16  	%rs2597, %rs2596, 127;
	or.b16  	%rs3420, %rs2595, %rs2597;
	shl.b16 	%rs2598, %rs3418, 7;
	shr.u16 	%rs2599, %rs3419, 1;
	and.b16  	%rs2600, %rs2599, 127;
	or.b16  	%rs3419, %rs2598, %rs2600;
	shl.b16 	%rs2601, %rs3417, 7;
	shr.u16 	%rs2602, %rs3418, 1;
	and.b16  	%rs2603, %rs2602, 127;
	or.b16  	%rs3418, %rs2601, %rs2603;
	shl.b16 	%rs2604, %rs3416, 7;
	shr.u16 	%rs2605, %rs3417, 1;
	and.b16  	%rs2606, %rs2605, 127;
	or.b16  	%rs3417, %rs2604, %rs2606;
	shl.b16 	%rs2607, %rs3415, 7;
	shr.u16 	%rs2608, %rs3416, 1;
	and.b16  	%rs2609, %rs2608, 127;
	or.b16  	%rs3416, %rs2607, %rs2609;
	shl.b16 	%rs2610, %rs3414, 7;
	shr.u16 	%rs2611, %rs3415, 1;
	and.b16  	%rs2612, %rs2611, 127;
	or.b16  	%rs3415, %rs2610, %rs2612;
	and.b16  	%rs2613, %rs3414, 254;
	shr.u16 	%rs3414, %rs2613, 1;
$L__BB1_168:
	add.s32 	%r4971, %r4971, 1;
	setp.ne.s32 	%p125, %r4971, 128;
	@%p125 bra 	$L__BB1_163;
	cvt.u32.u16 	%r4254, %rs3446;
	cvt.u32.u16 	%r4255, %rs3447;
	prmt.b32 	%r4256, %r4255, %r4254, 0x3340U;
	cvt.u32.u16 	%r4257, %rs3448;
	cvt.u32.u16 	%r4258, %rs3449;
	prmt.b32 	%r4259, %r4258, %r4257, 0x3340U;
	prmt.b32 	%r4984, %r4259, %r4256, 0x5410U;
	cvt.u32.u16 	%r4260, %rs3450;
	cvt.u32.u16 	%r4261, %rs3451;
	prmt.b32 	%r4262, %r4261, %r4260, 0x3340U;
	cvt.u32.u16 	%r4263, %rs3452;
	cvt.u32.u16 	%r4264, %rs3453;
	prmt.b32 	%r4265, %r4264, %r4263, 0x3340U;
	prmt.b32 	%r4983, %r4265, %r4262, 0x5410U;
	cvt.u32.u16 	%r4266, %rs3454;
	cvt.u32.u16 	%r4267, %rs3455;
	prmt.b32 	%r4268, %r4267, %r4266, 0x3340U;
	cvt.u32.u16 	%r4269, %rs3456;
	cvt.u32.u16 	%r4270, %rs3457;
	prmt.b32 	%r4271, %r4270, %r4269, 0x3340U;
	prmt.b32 	%r4982, %r4271, %r4268, 0x5410U;
	cvt.u32.u16 	%r4272, %rs3458;
	cvt.u32.u16 	%r4273, %rs3459;
	prmt.b32 	%r4274, %r4273, %r4272, 0x3340U;
	cvt.u32.u16 	%r4275, %rs3460;
	cvt.u32.u16 	%r4276, %rs3461;
	prmt.b32 	%r4277, %r4276, %r4275, 0x3340U;
	prmt.b32 	%r4981, %r4277, %r4274, 0x5410U;
	st.local.v4.b32 	[%rd1], {%r4981, %r4982, %r4983, %r4984};
	add.s32 	%r4976, %r4970, -16;
	add.s64 	%rd177, %rd177, 16;
	setp.gt.s32 	%p126, %r4970, 31;
	mov.u32 	%r4970, %r4976;
	@%p126 bra 	$L__BB1_162;
$L__BB1_170:
	setp.eq.s32 	%p127, %r4976, 0;
	@%p127 bra 	$L__BB1_186;
	setp.lt.s32 	%p128, %r4976, 1;
	@%p128 bra 	$L__BB1_178;
	and.b32  	%r1110, %r4976, 3;
	setp.lt.u32 	%p129, %r4976, 4;
	mov.b32 	%r4978, 0;
	@%p129 bra 	$L__BB1_175;
	and.b32  	%r4978, %r4976, 2147483644;
	neg.s32 	%r4977, %r4978;
	add.s64 	%rd179, %rd177, 1;
	mov.u64 	%rd178, %rd1;
$L__BB1_174:
	ld.local.u32 	%r4279, [%rd178];
	bfe.u32 	%r4280, %r4279, 0, 8;
	cvt.u16.u32 	%rs2614, %r4280;
	bfe.u32 	%r4281, %r4279, 8, 8;
	cvt.u16.u32 	%rs2615, %r4281;
	bfe.u32 	%r4282, %r4279, 16, 8;
	cvt.u16.u32 	%rs2616, %r4282;
	bfe.u32 	%r4283, %r4279, 24, 8;
	cvt.u16.u32 	%rs2617, %r4283;
	ld.local.u8 	%rs2618, [%rd179+-1];
	xor.b16  	%rs2619, %rs2618, %rs2614;
	ld.local.u8 	%rs2620, [%rd179];
	xor.b16  	%rs2621, %rs2620, %rs2615;
	ld.local.u8 	%rs2622, [%rd179+1];
	xor.b16  	%rs2623, %rs2622, %rs2616;
	ld.local.u8 	%rs2624, [%rd179+2];
	xor.b16  	%rs2625, %rs2624, %rs2617;
	cvt.u32.u16 	%r4284, %rs2625;
	cvt.u32.u16 	%r4285, %rs2623;
	prmt.b32 	%r4286, %r4285, %r4284, 0x3340U;
	cvt.u32.u16 	%r4287, %rs2621;
	cvt.u32.u16 	%r4288, %rs2619;
	prmt.b32 	%r4289, %r4288, %r4287, 0x3340U;
	prmt.b32 	%r4290, %r4289, %r4286, 0x5410U;
	st.local.u32 	[%rd178], %r4290;
	add.s32 	%r4977, %r4977, 4;
	add.s64 	%rd179, %rd179, 4;
	add.s64 	%rd178, %rd178, 4;
	setp.ne.s32 	%p130, %r4977, 0;
	@%p130 bra 	$L__BB1_174;
$L__BB1_175:
	setp.eq.s32 	%p131, %r1110, 0;
	@%p131 bra 	$L__BB1_178;
	cvt.u64.u32 	%rd145, %r4978;
	add.s64 	%rd181, %rd177, %rd145;
	add.s64 	%rd180, %rd1, %rd145;
	neg.s32 	%r4979, %r1110;
$L__BB1_177:
	.pragma "nounroll";
	ld.local.u8 	%rs2626, [%rd180];
	ld.local.u8 	%rs2627, [%rd181];
	xor.b16  	%rs2628, %rs2627, %rs2626;
	st.local.u8 	[%rd180], %rs2628;
	add.s64 	%rd181, %rd181, 1;
	add.s64 	%rd180, %rd180, 1;
	add.s32 	%r4979, %r4979, 1;
	setp.ne.s32 	%p132, %r4979, 0;
	@%p132 bra 	$L__BB1_177;
$L__BB1_178:
	ld.local.u32 	%r4292, [%rd2+12];
	bfe.u32 	%r4293, %r4292, 0, 8;
	cvt.u16.u32 	%rs3490, %r4293;
	bfe.u32 	%r4294, %r4292, 8, 8;
	cvt.u16.u32 	%rs3491, %r4294;
	bfe.u32 	%r4295, %r4292, 16, 8;
	cvt.u16.u32 	%rs3492, %r4295;
	bfe.u32 	%r4296, %r4292, 24, 8;
	cvt.u16.u32 	%rs3493, %r4296;
	ld.local.u32 	%r4297, [%rd2+8];
	bfe.u32 	%r4298, %r4297, 0, 8;
	cvt.u16.u32 	%rs3486, %r4298;
	bfe.u32 	%r4299, %r4297, 8, 8;
	cvt.u16.u32 	%rs3487, %r4299;
	bfe.u32 	%r4300, %r4297, 16, 8;
	cvt.u16.u32 	%rs3488, %r4300;
	bfe.u32 	%r4301, %r4297, 24, 8;
	cvt.u16.u32 	%rs3489, %r4301;
	ld.local.u32 	%r4302, [%rd2+4];
	bfe.u32 	%r4303, %r4302, 0, 8;
	cvt.u16.u32 	%rs3482, %r4303;
	bfe.u32 	%r4304, %r4302, 8, 8;
	cvt.u16.u32 	%rs3483, %r4304;
	bfe.u32 	%r4305, %r4302, 16, 8;
	cvt.u16.u32 	%rs3484, %r4305;
	bfe.u32 	%r4306, %r4302, 24, 8;
	cvt.u16.u32 	%rs3485, %r4306;
	ld.local.u32 	%r4307, [%rd2];
	bfe.u32 	%r4308, %r4307, 0, 8;
	cvt.u16.u32 	%rs3478, %r4308;
	bfe.u32 	%r4309, %r4307, 8, 8;
	cvt.u16.u32 	%rs3479, %r4309;
	bfe.u32 	%r4310, %r4307, 16, 8;
	cvt.u16.u32 	%rs3480, %r4310;
	bfe.u32 	%r4311, %r4307, 24, 8;
	cvt.u16.u32 	%rs3481, %r4311;
	mov.b16 	%rs3525, 0;
	mov.b32 	%r4980, 0;
	mov.u16 	%rs3524, %rs3525;
	mov.u16 	%rs3523, %rs3525;
	mov.u16 	%rs3522, %rs3525;
	mov.u16 	%rs3521, %rs3525;
	mov.u16 	%rs3520, %rs3525;
	mov.u16 	%rs3519, %rs3525;
	mov.u16 	%rs3518, %rs3525;
	mov.u16 	%rs3517, %rs3525;
	mov.u16 	%rs3516, %rs3525;
	mov.u16 	%rs3515, %rs3525;
	mov.u16 	%rs3514, %rs3525;
	mov.u16 	%rs3513, %rs3525;
	mov.u16 	%rs3512, %rs3525;
	mov.u16 	%rs3511, %rs3525;
	mov.u16 	%rs3510, %rs3525;
$L__BB1_179:
	not.b32 	%r4312, %r4980;
	shr.u32 	%r4313, %r4980, 3;
	cvt.u64.u32 	%rd146, %r4313;
	add.s64 	%rd147, %rd1, %rd146;
	ld.local.u8 	%r4314, [%rd147];
	and.b32  	%r4315, %r4312, 7;
	shr.u32 	%r4316, %r4314, %r4315;
	and.b32  	%r4317, %r4316, 1;
	setp.eq.b32 	%p133, %r4317, 1;
	not.pred 	%p134, %p133;
	@%p134 bra 	$L__BB1_181;
	xor.b16  	%rs3525, %rs3478, %rs3525;
	xor.b16  	%rs3524, %rs3479, %rs3524;
	xor.b16  	%rs3523, %rs3480, %rs3523;
	xor.b16  	%rs3522, %rs3481, %rs3522;
	xor.b16  	%rs3521, %rs3482, %rs3521;
	xor.b16  	%rs3520, %rs3483, %rs3520;
	xor.b16  	%rs3519, %rs3484, %rs3519;
	xor.b16  	%rs3518, %rs3485, %rs3518;
	xor.b16  	%rs3517, %rs3486, %rs3517;
	xor.b16  	%rs3516, %rs3487, %rs3516;
	xor.b16  	%rs3515, %rs3488, %rs3515;
	xor.b16  	%rs3514, %rs3489, %rs3514;
	xor.b16  	%rs3513, %rs3490, %rs3513;
	xor.b16  	%rs3512, %rs3491, %rs3512;
	xor.b16  	%rs3511, %rs3492, %rs3511;
	xor.b16  	%rs3510, %rs3493, %rs3510;
$L__BB1_181:
	and.b16  	%rs2630, %rs3493, 1;
	setp.eq.b16 	%p135, %rs2630, 1;
	not.pred 	%p136, %p135;
	@%p136 bra 	$L__BB1_183;
	shl.b16 	%rs2631, %rs3492, 7;
	shr.u16 	%rs2632, %rs3493, 1;
	and.b16  	%rs2633, %rs2632, 127;
	or.b16  	%rs3493, %rs2631, %rs2633;
	shl.b16 	%rs2634, %rs3491, 7;
	shr.u16 	%rs2635, %rs3492, 1;
	and.b16  	%rs2636, %rs2635, 127;
	or.b16  	%rs3492, %rs2634, %rs2636;
	shl.b16 	%rs2637, %rs3490, 7;
	shr.u16 	%rs2638, %rs3491, 1;
	and.b16  	%rs2639, %rs2638, 127;
	or.b16  	%rs3491, %rs2637, %rs2639;
	shl.b16 	%rs2640, %rs3489, 7;
	shr.u16 	%rs2641, %rs3490, 1;
	and.b16  	%rs2642, %rs2641, 127;
	or.b16  	%rs3490, %rs2640, %rs2642;
	shl.b16 	%rs2643, %rs3488, 7;
	shr.u16 	%rs2644, %rs3489, 1;
	and.b16  	%rs2645, %rs2644, 127;
	or.b16  	%rs3489, %rs2643, %rs2645;
	shl.b16 	%rs2646, %rs3487, 7;
	shr.u16 	%rs2647, %rs3488, 1;
	and.b16  	%rs2648, %rs2647, 127;
	or.b16  	%rs3488, %rs2646, %rs2648;
	shl.b16 	%rs2649, %rs3486, 7;
	shr.u16 	%rs2650, %rs3487, 1;
	and.b16  	%rs2651, %rs2650, 127;
	or.b16  	%rs3487, %rs2649, %rs2651;
	shl.b16 	%rs2652, %rs3485, 7;
	shr.u16 	%rs2653, %rs3486, 1;
	and.b16  	%rs2654, %rs2653, 127;
	or.b16  	%rs3486, %rs2652, %rs2654;
	shl.b16 	%rs2655, %rs3484, 7;
	shr.u16 	%rs2656, %rs3485, 1;
	and.b16  	%rs2657, %rs2656, 127;
	or.b16  	%rs3485, %rs2655, %rs2657;
	shl.b16 	%rs2658, %rs3483, 7;
	shr.u16 	%rs2659, %rs3484, 1;
	and.b16  	%rs2660, %rs2659, 127;
	or.b16  	%rs3484, %rs2658, %rs2660;
	shl.b16 	%rs2661, %rs3482, 7;
	shr.u16 	%rs2662, %rs3483, 1;
	and.b16  	%rs2663, %rs2662, 127;
	or.b16  	%rs3483, %rs2661, %rs2663;
	shl.b16 	%rs2664, %rs3481, 7;
	shr.u16 	%rs2665, %rs3482, 1;
	and.b16  	%rs2666, %rs2665, 127;
	or.b16  	%rs3482, %rs2664, %rs2666;
	shl.b16 	%rs2667, %rs3480, 7;
	shr.u16 	%rs2668, %rs3481, 1;
	and.b16  	%rs2669, %rs2668, 127;
	or.b16  	%rs3481, %rs2667, %rs2669;
	shl.b16 	%rs2670, %rs3479, 7;
	shr.u16 	%rs2671, %rs3480, 1;
	and.b16  	%rs2672, %rs2671, 127;
	or.b16  	%rs3480, %rs2670, %rs2672;
	shl.b16 	%rs2673, %rs3478, 7;
	shr.u16 	%rs2674, %rs3479, 1;
	and.b16  	%rs2675, %rs2674, 127;
	or.b16  	%rs3479, %rs2673, %rs2675;
	and.b16  	%rs2676, %rs3478, 254;
	shr.u16 	%rs2677, %rs2676, 1;
	xor.b16  	%rs3478, %rs2677, -31;
	bra.uni 	$L__BB1_184;
$L__BB1_183:
	shl.b16 	%rs2678, %rs3492, 7;
	shr.u16 	%rs2679, %rs3493, 1;
	and.b16  	%rs2680, %rs2679, 127;
	or.b16  	%rs3493, %rs2678, %rs2680;
	shl.b16 	%rs2681, %rs3491, 7;
	shr.u16 	%rs2682, %rs3492, 1;
	and.b16  	%rs2683, %rs2682, 127;
	or.b16  	%rs3492, %rs2681, %rs2683;
	shl.b16 	%rs2684, %rs3490, 7;
	shr.u16 	%rs2685, %rs3491, 1;
	and.b16  	%rs2686, %rs2685, 127;
	or.b16  	%rs3491, %rs2684, %rs2686;
	shl.b16 	%rs2687, %rs3489, 7;
	shr.u16 	%rs2688, %rs3490, 1;
	and.b16  	%rs2689, %rs2688, 127;
	or.b16  	%rs3490, %rs2687, %rs2689;
	shl.b16 	%rs2690, %rs3488, 7;
	shr.u16 	%rs2691, %rs3489, 1;
	and.b16  	%rs2692, %rs2691, 127;
	or.b16  	%rs3489, %rs2690, %rs2692;
	shl.b16 	%rs2693, %rs3487, 7;
	shr.u16 	%rs2694, %rs3488, 1;
	and.b16  	%rs2695, %rs2694, 127;
	or.b16  	%rs3488, %rs2693, %rs2695;
	shl.b16 	%rs2696, %rs3486, 7;
	shr.u16 	%rs2697, %rs3487, 1;
	and.b16  	%rs2698, %rs2697, 127;
	or.b16  	%rs3487, %rs2696, %rs2698;
	shl.b16 	%rs2699, %rs3485, 7;
	shr.u16 	%rs2700, %rs3486, 1;
	and.b16  	%rs2701, %rs2700, 127;
	or.b16  	%rs3486, %rs2699, %rs2701;
	shl.b16 	%rs2702, %rs3484, 7;
	shr.u16 	%rs2703, %rs3485, 1;
	and.b16  	%rs2704, %rs2703, 127;
	or.b16  	%rs3485, %rs2702, %rs2704;
	shl.b16 	%rs2705, %rs3483, 7;
	shr.u16 	%rs2706, %rs3484, 1;
	and.b16  	%rs2707, %rs2706, 127;
	or.b16  	%rs3484, %rs2705, %rs2707;
	shl.b16 	%rs2708, %rs3482, 7;
	shr.u16 	%rs2709, %rs3483, 1;
	and.b16  	%rs2710, %rs2709, 127;
	or.b16  	%rs3483, %rs2708, %rs2710;
	shl.b16 	%rs2711, %rs3481, 7;
	shr.u16 	%rs2712, %rs3482, 1;
	and.b16  	%rs2713, %rs2712, 127;
	or.b16  	%rs3482, %rs2711, %rs2713;
	shl.b16 	%rs2714, %rs3480, 7;
	shr.u16 	%rs2715, %rs3481, 1;
	and.b16  	%rs2716, %rs2715, 127;
	or.b16  	%rs3481, %rs2714, %rs2716;
	shl.b16 	%rs2717, %rs3479, 7;
	shr.u16 	%rs2718, %rs3480, 1;
	and.b16  	%rs2719, %rs2718, 127;
	or.b16  	%rs3480, %rs2717, %rs2719;
	shl.b16 	%rs2720, %rs3478, 7;
	shr.u16 	%rs2721, %rs3479, 1;
	and.b16  	%rs2722, %rs2721, 127;
	or.b16  	%rs3479, %rs2720, %rs2722;
	and.b16  	%rs2723, %rs3478, 254;
	shr.u16 	%rs3478, %rs2723, 1;
$L__BB1_184:
	add.s32 	%r4980, %r4980, 1;
	setp.ne.s32 	%p137, %r4980, 128;
	@%p137 bra 	$L__BB1_179;
	cvt.u32.u16 	%r4318, %rs3510;
	cvt.u32.u16 	%r4319, %rs3511;
	prmt.b32 	%r4320, %r4319, %r4318, 0x3340U;
	cvt.u32.u16 	%r4321, %rs3512;
	cvt.u32.u16 	%r4322, %rs3513;
	prmt.b32 	%r4323, %r4322, %r4321, 0x3340U;
	prmt.b32 	%r4984, %r4323, %r4320, 0x5410U;
	cvt.u32.u16 	%r4324, %rs3514;
	cvt.u32.u16 	%r4325, %rs3515;
	prmt.b32 	%r4326, %r4325, %r4324, 0x3340U;
	cvt.u32.u16 	%r4327, %rs3516;
	cvt.u32.u16 	%r4328, %rs3517;
	prmt.b32 	%r4329, %r4328, %r4327, 0x3340U;
	prmt.b32 	%r4983, %r4329, %r4326, 0x5410U;
	cvt.u32.u16 	%r4330, %rs3518;
	cvt.u32.u16 	%r4331, %rs3519;
	prmt.b32 	%r4332, %r4331, %r4330, 0x3340U;
	cvt.u32.u16 	%r4333, %rs3520;
	cvt.u32.u16 	%r4334, %rs3521;
	prmt.b32 	%r4335, %r4334, %r4333, 0x3340U;
	prmt.b32 	%r4982, %r4335, %r4332, 0x5410U;
	cvt.u32.u16 	%r4336, %rs3522;
	cvt.u32.u16 	%r4337, %rs3523;
	prmt.b32 	%r4338, %r4337, %r4336, 0x3340U;
	cvt.u32.u16 	%r4339, %rs3524;
	cvt.u32.u16 	%r4340, %rs3525;
	prmt.b32 	%r4341, %r4340, %r4339, 0x3340U;
	prmt.b32 	%r4981, %r4341, %r4338, 0x5410U;
	st.local.v4.b32 	[%rd1], {%r4981, %r4982, %r4983, %r4984};
$L__BB1_186:
	st.local.u32 	[%rd2+4128], %r4981;
	st.local.u32 	[%rd2+4132], %r4982;
	st.local.u32 	[%rd2+4136], %r4983;
	st.local.u32 	[%rd2+4140], %r4984;
$L__BB1_187:
	ld.local.u32 	%r4343, [%rd2+4936];
	shl.b32 	%r4344, %r4343, 3;
	st.local.u32 	[%rd2+4936], %r4344;
	ld.local.u32 	%r4345, [%rd2+4940];
	shl.b32 	%r4346, %r4345, 3;
	st.local.u32 	[%rd2+4940], %r4346;
	shr.u32 	%r4347, %r4343, 21;
	shr.u32 	%r4348, %r4343, 13;
	shr.u32 	%r4349, %r4343, 5;
	shr.u32 	%r4350, %r4345, 21;
	shr.u32 	%r4351, %r4345, 13;
	shr.u32 	%r4352, %r4345, 5;
	mov.b64 	%rd148, {%r4353, %r4984};
	mov.b64 	%rd149, {%r4354, %r4982};
	st.local.v4.b32 	[%rd1], {%r4981, %r4982, %r4983, %r4984};
	{ .reg .b32 tmp; mov.b64 {tmp, %r4355}, %rd149; }
	bfe.u32 	%r4356, %r4355, 0, 8;
	bfe.u32 	%r4357, %r4355, 8, 8;
	bfe.u32 	%r4358, %r4355, 16, 8;
	bfe.u32 	%r4359, %r4355, 24, 8;
	xor.b32  	%r4360, %r4356, %r4347;
	xor.b32  	%r4361, %r4357, %r4348;
	xor.b32  	%r4362, %r4358, %r4349;
	xor.b32  	%r4363, %r4359, %r4344;
	prmt.b32 	%r4364, %r4362, %r4363, 0x3340U;
	prmt.b32 	%r4365, %r4360, %r4361, 0x3340U;
	prmt.b32 	%r4366, %r4365, %r4364, 0x5410U;
	st.local.u32 	[%rd1+4], %r4366;
	{ .reg .b32 tmp; mov.b64 {tmp, %r4367}, %rd148; }
	bfe.u32 	%r4368, %r4367, 0, 8;
	bfe.u32 	%r4369, %r4367, 8, 8;
	bfe.u32 	%r4370, %r4367, 16, 8;
	bfe.u32 	%r4371, %r4367, 24, 8;
	xor.b32  	%r4372, %r4368, %r4350;
	xor.b32  	%r4373, %r4369, %r4351;
	xor.b32  	%r4374, %r4370, %r4352;
	xor.b32  	%r4375, %r4371, %r4346;
	prmt.b32 	%r4376, %r4374, %r4375, 0x3340U;
	prmt.b32 	%r4377, %r4372, %r4373, 0x3340U;
	prmt.b32 	%r4378, %r4377, %r4376, 0x5410U;
	st.local.u32 	[%rd1+12], %r4378;
	ld.local.u32 	%r4379, [%rd2];
	bfe.u32 	%r4380, %r4379, 0, 8;
	cvt.u16.u32 	%rs3542, %r4380;
	bfe.u32 	%r4381, %r4379, 8, 8;
	cvt.u16.u32 	%rs3543, %r4381;
	bfe.u32 	%r4382, %r4379, 16, 8;
	cvt.u16.u32 	%rs3544, %r4382;
	bfe.u32 	%r4383, %r4379, 24, 8;
	cvt.u16.u32 	%rs3545, %r4383;
	ld.local.u32 	%r4384, [%rd2+4];
	bfe.u32 	%r4385, %r4384, 0, 8;
	cvt.u16.u32 	%rs3546, %r4385;
	bfe.u32 	%r4386, %r4384, 8, 8;
	cvt.u16.u32 	%rs3547, %r4386;
	bfe.u32 	%r4387, %r4384, 16, 8;
	cvt.u16.u32 	%rs3548, %r4387;
	bfe.u32 	%r4388, %r4384, 24, 8;
	cvt.u16.u32 	%rs3549, %r4388;
	ld.local.u32 	%r4389, [%rd2+8];
	bfe.u32 	%r4390, %r4389, 0, 8;
	cvt.u16.u32 	%rs3550, %r4390;
	bfe.u32 	%r4391, %r4389, 8, 8;
	cvt.u16.u32 	%rs3551, %r4391;
	bfe.u32 	%r4392, %r4389, 16, 8;
	cvt.u16.u32 	%rs3552, %r4392;
	bfe.u32 	%r4393, %r4389, 24, 8;
	cvt.u16.u32 	%rs3553, %r4393;
	ld.local.u32 	%r4394, [%rd2+12];
	bfe.u32 	%r4395, %r4394, 0, 8;
	cvt.u16.u32 	%rs3554, %r4395;
	bfe.u32 	%r4396, %r4394, 8, 8;
	cvt.u16.u32 	%rs3555, %r4396;
	bfe.u32 	%r4397, %r4394, 16, 8;
	cvt.u16.u32 	%rs3556, %r4397;
	bfe.u32 	%r4398, %r4394, 24, 8;
	cvt.u16.u32 	%rs3557, %r4398;
	mov.b16 	%rs3589, 0;
	mov.b32 	%r4989, 0;
	mov.u16 	%rs3588, %rs3589;
	mov.u16 	%rs3587, %rs3589;
	mov.u16 	%rs3586, %rs3589;
	mov.u16 	%rs3585, %rs3589;
	mov.u16 	%rs3584, %rs3589;
	mov.u16 	%rs3583, %rs3589;
	mov.u16 	%rs3582, %rs3589;
	mov.u16 	%rs3581, %rs3589;
	mov.u16 	%rs3580, %rs3589;
	mov.u16 	%rs3579, %rs3589;
	mov.u16 	%rs3578, %rs3589;
	mov.u16 	%rs3577, %rs3589;
	mov.u16 	%rs3576, %rs3589;
	mov.u16 	%rs3575, %rs3589;
	mov.u16 	%rs3574, %rs3589;
$L__BB1_188:
	not.b32 	%r4399, %r4989;
	shr.u32 	%r4400, %r4989, 3;
	cvt.u64.u32 	%rd150, %r4400;
	add.s64 	%rd151, %rd1, %rd150;
	ld.local.u8 	%r4401, [%rd151];
	and.b32  	%r4402, %r4399, 7;
	shr.u32 	%r4403, %r4401, %r4402;
	and.b32  	%r4404, %r4403, 1;
	setp.eq.b32 	%p138, %r4404, 1;
	not.pred 	%p139, %p138;
	@%p139 bra 	$L__BB1_190;
	xor.b16  	%rs3589, %rs3542, %rs3589;
	xor.b16  	%rs3588, %rs3543, %rs3588;
	xor.b16  	%rs3587, %rs3544, %rs3587;
	xor.b16  	%rs3586, %rs3545, %rs3586;
	xor.b16  	%rs3585, %rs3546, %rs3585;
	xor.b16  	%rs3584, %rs3547, %rs3584;
	xor.b16  	%rs3583, %rs3548, %rs3583;
	xor.b16  	%rs3582, %rs3549, %rs3582;
	xor.b16  	%rs3581, %rs3550, %rs3581;
	xor.b16  	%rs3580, %rs3551, %rs3580;
	xor.b16  	%rs3579, %rs3552, %rs3579;
	xor.b16  	%rs3578, %rs3553, %rs3578;
	xor.b16  	%rs3577, %rs3554, %rs3577;
	xor.b16  	%rs3576, %rs3555, %rs3576;
	xor.b16  	%rs3575, %rs3556, %rs3575;
	xor.b16  	%rs3574, %rs3557, %rs3574;
$L__BB1_190:
	and.b16  	%rs2725, %rs3557, 1;
	setp.eq.b16 	%p140, %rs2725, 1;
	not.pred 	%p141, %p140;
	@%p141 bra 	$L__BB1_192;
	shl.b16 	%rs2726, %rs3556, 7;
	shr.u16 	%rs2727, %rs3557, 1;
	and.b16  	%rs2728, %rs2727, 127;
	or.b16  	%rs3557, %rs2726, %rs2728;
	shl.b16 	%rs2729, %rs3555, 7;
	shr.u16 	%rs2730, %rs3556, 1;
	and.b16  	%rs2731, %rs2730, 127;
	or.b16  	%rs3556, %rs2729, %rs2731;
	shl.b16 	%rs2732, %rs3554, 7;
	shr.u16 	%rs2733, %rs3555, 1;
	and.b16  	%rs2734, %rs2733, 127;
	or.b16  	%rs3555, %rs2732, %rs2734;
	shl.b16 	%rs2735, %rs3553, 7;
	shr.u16 	%rs2736, %rs3554, 1;
	and.b16  	%rs2737, %rs2736, 127;
	or.b16  	%rs3554, %rs2735, %rs2737;
	shl.b16 	%rs2738, %rs3552, 7;
	shr.u16 	%rs2739, %rs3553, 1;
	and.b16  	%rs2740, %rs2739, 127;
	or.b16  	%rs3553, %rs2738, %rs2740;
	shl.b16 	%rs2741, %rs3551, 7;
	shr.u16 	%rs2742, %rs3552, 1;
	and.b16  	%rs2743, %rs2742, 127;
	or.b16  	%rs3552, %rs2741, %rs2743;
	shl.b16 	%rs2744, %rs3550, 7;
	shr.u16 	%rs2745, %rs3551, 1;
	and.b16  	%rs2746, %rs2745, 127;
	or.b16  	%rs3551, %rs2744, %rs2746;
	shl.b16 	%rs2747, %rs3549, 7;
	shr.u16 	%rs2748, %rs3550, 1;
	and.b16  	%rs2749, %rs2748, 127;
	or.b16  	%rs3550, %rs2747, %rs2749;
	shl.b16 	%rs2750, %rs3548, 7;
	shr.u16 	%rs2751, %rs3549, 1;
	and.b16  	%rs2752, %rs2751, 127;
	or.b16  	%rs3549, %rs2750, %rs2752;
	shl.b16 	%rs2753, %rs3547, 7;
	shr.u16 	%rs2754, %rs3548, 1;
	and.b16  	%rs2755, %rs2754, 127;
	or.b16  	%rs3548, %rs2753, %rs2755;
	shl.b16 	%rs2756, %rs3546, 7;
	shr.u16 	%rs2757, %rs3547, 1;
	and.b16  	%rs2758, %rs2757, 127;
	or.b16  	%rs3547, %rs2756, %rs2758;
	shl.b16 	%rs2759, %rs3545, 7;
	shr.u16 	%rs2760, %rs3546, 1;
	and.b16  	%rs2761, %rs2760, 127;
	or.b16  	%rs3546, %rs2759, %rs2761;
	shl.b16 	%rs2762, %rs3544, 7;
	shr.u16 	%rs2763, %rs3545, 1;
	and.b16  	%rs2764, %rs2763, 127;
	or.b16  	%rs3545, %rs2762, %rs2764;
	shl.b16 	%rs2765, %rs3543, 7;
	shr.u16 	%rs2766, %rs3544, 1;
	and.b16  	%rs2767, %rs2766, 127;
	or.b16  	%rs3544, %rs2765, %rs2767;
	shl.b16 	%rs2768, %rs3542, 7;
	shr.u16 	%rs2769, %rs3543, 1;
	and.b16  	%rs2770, %rs2769, 127;
	or.b16  	%rs3543, %rs2768, %rs2770;
	and.b16  	%rs2771, %rs3542, 254;
	shr.u16 	%rs2772, %rs2771, 1;
	xor.b16  	%rs3542, %rs2772, -31;
	bra.uni 	$L__BB1_193;
$L__BB1_192:
	shl.b16 	%rs2773, %rs3556, 7;
	shr.u16 	%rs2774, %rs3557, 1;
	and.b16  	%rs2775, %rs2774, 127;
	or.b16  	%rs3557, %rs2773, %rs2775;
	shl.b16 	%rs2776, %rs3555, 7;
	shr.u16 	%rs2777, %rs3556, 1;
	and.b16  	%rs2778, %rs2777, 127;
	or.b16  	%rs3556, %rs2776, %rs2778;
	shl.b16 	%rs2779, %rs3554, 7;
	shr.u16 	%rs2780, %rs3555, 1;
	and.b16  	%rs2781, %rs2780, 127;
	or.b16  	%rs3555, %rs2779, %rs2781;
	shl.b16 	%rs2782, %rs3553, 7;
	shr.u16 	%rs2783, %rs3554, 1;
	and.b16  	%rs2784, %rs2783, 127;
	or.b16  	%rs3554, %rs2782, %rs2784;
	shl.b16 	%rs2785, %rs3552, 7;
	shr.u16 	%rs2786, %rs3553, 1;
	and.b16  	%rs2787, %rs2786, 127;
	or.b16  	%rs3553, %rs2785, %rs2787;
	shl.b16 	%rs2788, %rs3551, 7;
	shr.u16 	%rs2789, %rs3552, 1;
	and.b16  	%rs2790, %rs2789, 127;
	or.b16  	%rs3552, %rs2788, %rs2790;
	shl.b16 	%rs2791, %rs3550, 7;
	shr.u16 	%rs2792, %rs3551, 1;
	and.b16  	%rs2793, %rs2792, 127;
	or.b16  	%rs3551, %rs2791, %rs2793;
	shl.b16 	%rs2794, %rs3549, 7;
	shr.u16 	%rs2795, %rs3550, 1;
	and.b16  	%rs2796, %rs2795, 127;
	or.b16  	%rs3550, %rs2794, %rs2796;
	shl.b16 	%rs2797, %rs3548, 7;
	shr.u16 	%rs2798, %rs3549, 1;
	and.b16  	%rs2799, %rs2798, 127;
	or.b16  	%rs3549, %rs2797, %rs2799;
	shl.b16 	%rs2800, %rs3547, 7;
	shr.u16 	%rs2801, %rs3548, 1;
	and.b16  	%rs2802, %rs2801, 127;
	or.b16  	%rs3548, %rs2800, %rs2802;
	shl.b16 	%rs2803, %rs3546, 7;
	shr.u16 	%rs2804, %rs3547, 1;
	and.b16  	%rs2805, %rs2804, 127;
	or.b16  	%rs3547, %rs2803, %rs2805;
	shl.b16 	%rs2806, %rs3545, 7;
	shr.u16 	%rs2807, %rs3546, 1;
	and.b16  	%rs2808, %rs2807, 127;
	or.b16  	%rs3546, %rs2806, %rs2808;
	shl.b16 	%rs2809, %rs3544, 7;
	shr.u16 	%rs2810, %rs3545, 1;
	and.b16  	%rs2811, %rs2810, 127;
	or.b16  	%rs3545, %rs2809, %rs2811;
	shl.b16 	%rs2812, %rs3543, 7;
	shr.u16 	%rs2813, %rs3544, 1;
	and.b16  	%rs2814, %rs2813, 127;
	or.b16  	%rs3544, %rs2812, %rs2814;
	shl.b16 	%rs2815, %rs3542, 7;
	shr.u16 	%rs2816, %rs3543, 1;
	and.b16  	%rs2817, %rs2816, 127;
	or.b16  	%rs3543, %rs2815, %rs2817;
	and.b16  	%rs2818, %rs3542, 254;
	shr.u16 	%rs3542, %rs2818, 1;
$L__BB1_193:
	add.s32 	%r4989, %r4989, 1;
	setp.ne.s32 	%p142, %r4989, 128;
	@%p142 bra 	$L__BB1_188;
	cvt.u32.u16 	%r4405, %rs3586;
	cvt.u32.u16 	%r4406, %rs3587;
	prmt.b32 	%r4407, %r4406, %r4405, 0x3340U;
	cvt.u32.u16 	%r4408, %rs3588;
	cvt.u32.u16 	%r4409, %rs3589;
	prmt.b32 	%r4410, %r4409, %r4408, 0x3340U;
	prmt.b32 	%r4411, %r4410, %r4407, 0x5410U;
	cvt.u32.u16 	%r4412, %rs3582;
	cvt.u32.u16 	%r4413, %rs3583;
	prmt.b32 	%r4414, %r4413, %r4412, 0x3340U;
	cvt.u32.u16 	%r4415, %rs3584;
	cvt.u32.u16 	%r4416, %rs3585;
	prmt.b32 	%r4417, %r4416, %r4415, 0x3340U;
	prmt.b32 	%r4418, %r4417, %r4414, 0x5410U;
	cvt.u32.u16 	%r4419, %rs3578;
	cvt.u32.u16 	%r4420, %rs3579;
	prmt.b32 	%r4421, %r4420, %r4419, 0x3340U;
	cvt.u32.u16 	%r4422, %rs3580;
	cvt.u32.u16 	%r4423, %rs3581;
	prmt.b32 	%r4424, %r4423, %r4422, 0x3340U;
	prmt.b32 	%r4425, %r4424, %r4421, 0x5410U;
	cvt.u32.u16 	%r4426, %rs3574;
	cvt.u32.u16 	%r4427, %rs3575;
	prmt.b32 	%r4428, %r4427, %r4426, 0x3340U;
	cvt.u32.u16 	%r4429, %rs3576;
	cvt.u32.u16 	%r4430, %rs3577;
	prmt.b32 	%r4431, %r4430, %r4429, 0x3340U;
	prmt.b32 	%r4432, %r4431, %r4428, 0x5410U;
	st.local.v4.b32 	[%rd1], {%r4411, %r4418, %r4425, %r4432};
	st.local.u32 	[%rd2+4128], %r4411;
	st.local.u32 	[%rd2+4132], %r4418;
	st.local.u32 	[%rd2+4136], %r4425;
	st.local.u32 	[%rd2+4140], %r4432;
	ld.local.u32 	%r4433, [%rd2+4112];
	bfe.u32 	%r4434, %r4433, 0, 8;
	cvt.u16.u32 	%rs2819, %r4434;
	bfe.u32 	%r4435, %r4433, 8, 8;
	cvt.u16.u32 	%rs2820, %r4435;
	bfe.u32 	%r4436, %r4433, 16, 8;
	cvt.u16.u32 	%rs2821, %r4436;
	bfe.u32 	%r4437, %r4433, 24, 8;
	cvt.u16.u32 	%rs2822, %r4437;
	xor.b16  	%rs2823, %rs2819, %rs3589;
	xor.b16  	%rs2824, %rs2820, %rs3588;
	xor.b16  	%rs2825, %rs2821, %rs3587;
	xor.b16  	%rs2826, %rs2822, %rs3586;
	cvt.u32.u16 	%r4438, %rs2826;
	cvt.u32.u16 	%r4439, %rs2825;
	prmt.b32 	%r4440, %r4439, %r4438, 0x3340U;
	cvt.u32.u16 	%r4441, %rs2824;
	cvt.u32.u16 	%r4442, %rs2823;
	prmt.b32 	%r4443, %r4442, %r4441, 0x3340U;
	prmt.b32 	%r4444, %r4443, %r4440, 0x5410U;
	st.local.u32 	[%rd2+4128], %r4444;
	ld.local.u32 	%r4445, [%rd2+4116];
	bfe.u32 	%r4446, %r4445, 0, 8;
	cvt.u16.u32 	%rs2827, %r4446;
	bfe.u32 	%r4447, %r4445, 8, 8;
	cvt.u16.u32 	%rs2828, %r4447;
	bfe.u32 	%r4448, %r4445, 16, 8;
	cvt.u16.u32 	%rs2829, %r4448;
	bfe.u32 	%r4449, %r4445, 24, 8;
	cvt.u16.u32 	%rs2830, %r4449;
	xor.b16  	%rs2831, %rs2827, %rs3585;
	xor.b16  	%rs2832, %rs2828, %rs3584;
	xor.b16  	%rs2833, %rs2829, %rs3583;
	xor.b16  	%rs2834, %rs2830, %rs3582;
	cvt.u32.u16 	%r4450, %rs2834;
	cvt.u32.u16 	%r4451, %rs2833;
	prmt.b32 	%r4452, %r4451, %r4450, 0x3340U;
	cvt.u32.u16 	%r4453, %rs2832;
	cvt.u32.u16 	%r4454, %rs2831;
	prmt.b32 	%r4455, %r4454, %r4453, 0x3340U;
	prmt.b32 	%r4456, %r4455, %r4452, 0x5410U;
	st.local.u32 	[%rd2+4132], %r4456;
	ld.local.u32 	%r4457, [%rd2+4120];
	bfe.u32 	%r4458, %r4457, 0, 8;
	cvt.u16.u32 	%rs2835, %r4458;
	bfe.u32 	%r4459, %r4457, 8, 8;
	cvt.u16.u32 	%rs2836, %r4459;
	bfe.u32 	%r4460, %r4457, 16, 8;
	cvt.u16.u32 	%rs2837, %r4460;
	bfe.u32 	%r4461, %r4457, 24, 8;
	cvt.u16.u32 	%rs2838, %r4461;
	xor.b16  	%rs2839, %rs2835, %rs3581;
	xor.b16  	%rs2840, %rs2836, %rs3580;
	xor.b16  	%rs2841, %rs2837, %rs3579;
	xor.b16  	%rs2842, %rs2838, %rs3578;
	cvt.u32.u16 	%r4462, %rs2842;
	cvt.u32.u16 	%r4463, %rs2841;
	prmt.b32 	%r4464, %r4463, %r4462, 0x3340U;
	cvt.u32.u16 	%r4465, %rs2840;
	cvt.u32.u16 	%r4466, %rs2839;
	prmt.b32 	%r4467, %r4466, %r4465, 0x3340U;
	prmt.b32 	%r4468, %r4467, %r4464, 0x5410U;
	st.local.u32 	[%rd2+4136], %r4468;
	ld.local.u32 	%r4469, [%rd2+4124];
	bfe.u32 	%r4470, %r4469, 0, 8;
	cvt.u16.u32 	%rs2843, %r4470;
	bfe.u32 	%r4471, %r4469, 8, 8;
	cvt.u16.u32 	%rs2844, %r4471;
	bfe.u32 	%r4472, %r4469, 16, 8;
	cvt.u16.u32 	%rs2845, %r4472;
	bfe.u32 	%r4473, %r4469, 24, 8;
	cvt.u16.u32 	%rs2846, %r4473;
	xor.b16  	%rs2847, %rs2843, %rs3577;
	xor.b16  	%rs2848, %rs2844, %rs3576;
	xor.b16  	%rs2849, %rs2845, %rs3575;
	xor.b16  	%rs2850, %rs2846, %rs3574;
	cvt.u32.u16 	%r4474, %rs2850;
	cvt.u32.u16 	%r4475, %rs2849;
	prmt.b32 	%r4476, %r4475, %r4474, 0x3340U;
	cvt.u32.u16 	%r4477, %rs2848;
	cvt.u32.u16 	%r4478, %rs2847;
	prmt.b32 	%r4479, %r4478, %r4477, 0x3340U;
	prmt.b32 	%r4480, %r4479, %r4476, 0x5410U;
	st.local.u32 	[%rd2+4140], %r4480;
	ld.local.u32 	%r4481, [%rd2+4948];
	setp.ne.s32 	%p143, %r4481, 0;
	@%p143 bra 	$L__BB1_198;
	ld.param.u32 	%r4990, [_Z7GCM_REFPhiS_iS_iS_S_iS_i_param_10];
$L__BB1_196:
	setp.lt.s32 	%p146, %r4990, 1;
	@%p146 bra 	$L__BB1_201;
	add.s32 	%r1140, %r4990, -1;
	cvt.u64.u32 	%rd155, %r4990;
	add.s64 	%rd156, %rd2, %rd155;
	ld.local.u8 	%rs2852, [%rd156+4127];
	cvt.u64.u32 	%rd157, %r1140;
	add.s64 	%rd158, %rd33, %rd157;
	ld.global.u8 	%rs2853, [%rd158];
	setp.eq.s16 	%p147, %rs2852, %rs2853;
	mov.u32 	%r4990, %r1140;
	@%p147 bra 	$L__BB1_196;
	bra.uni 	$L__BB1_201;
$L__BB1_198:
	ld.param.u32 	%r4486, [_Z7GCM_REFPhiS_iS_iS_S_iS_i_param_10];
	setp.eq.s32 	%p144, %r4486, 0;
	@%p144 bra 	$L__BB1_201;
	ld.param.u32 	%r4487, [_Z7GCM_REFPhiS_iS_iS_S_iS_i_param_10];
	add.s64 	%rd49, %rd2, 4128;
	cvt.u64.u32 	%rd50, %r4487;
	mov.b64 	%rd182, 0;
$L__BB1_200:
	add.s64 	%rd153, %rd49, %rd182;
	ld.local.u8 	%rs2851, [%rd153];
	add.s64 	%rd154, %rd33, %rd182;
	st.global.u8 	[%rd154], %rs2851;
	add.s64 	%rd182, %rd182, 1;
	setp.lt.u64 	%p145, %rd182, %rd50;
	@%p145 bra 	$L__BB1_200;
$L__BB1_201:
	ret;
$L__BB1_202:
	ld.global.u8 	%r2193, [%rd166+3];
	ld.global.u8 	%r2194, [%rd166+2];
	prmt.b32 	%r2195, %r2194, %r2193, 0x3340U;
	ld.global.u8 	%r2196, [%rd166+1];
	ld.global.u8 	%r2197, [%rd166];
	prmt.b32 	%r2198, %r2197, %r2196, 0x3340U;
	prmt.b32 	%r4902, %r2198, %r2195, 0x5410U;
	ld.global.u8 	%r2199, [%rd166+5];
	ld.global.u8 	%r2200, [%rd166+4];
	ld.global.u8 	%r2201, [%rd166+7];
	ld.global.u8 	%r2202, [%rd166+6];
	ld.global.u8 	%r2203, [%rd166+9];
	ld.global.u8 	%r2204, [%rd166+8];
	ld.global.u8 	%r2205, [%rd166+11];
	ld.global.u8 	%r2206, [%rd166+10];
	st.local.u32 	[%rd2+4096], %r4902;
	prmt.b32 	%r2207, %r2202, %r2201, 0x3340U;
	prmt.b32 	%r2208, %r2200, %r2199, 0x3340U;
	prmt.b32 	%r4901, %r2208, %r2207, 0x5410U;
	st.local.u32 	[%rd2+4100], %r4901;
	prmt.b32 	%r2209, %r2206, %r2205, 0x3340U;
	prmt.b32 	%r2210, %r2204, %r2203, 0x3340U;
	prmt.b32 	%r4900, %r2210, %r2209, 0x5410U;
	st.local.u32 	[%rd2+4104], %r4900;
	mov.b16 	%rs1825, 1;
	st.local.u8 	[%rd2+4111], %rs1825;
	ld.local.u32 	%r4899, [%rd2+4108];
	bra.uni 	$L__BB1_53;

}
	// .globl	_Z14GCM_4bit_tablePhiS_iS_iS_S_iS_i
.visible .entry _Z14GCM_4bit_tablePhiS_iS_iS_S_iS_i(
	.param .u64 .ptr .align 1 _Z14GCM_4bit_tablePhiS_iS_iS_S_iS_i_param_0,
	.param .u32 _Z14GCM_4bit_tablePhiS_iS_iS_S_iS_i_param_1,
	.param .u64 .ptr .align 1 _Z14GCM_4bit_tablePhiS_iS_iS_S_iS_i_param_2,
	.param .u32 _Z14GCM_4bit_tablePhiS_iS_iS_S_iS_i_param_3,
	.param .u64 .ptr .align 1 _Z14GCM_4bit_tablePhiS_iS_iS_S_iS_i_param_4,
	.param .u32 _Z14GCM_4bit_tablePhiS_iS_iS_S_iS_i_param_5,
	.param .u64 .ptr .align 1 _Z14GCM_4bit_tablePhiS_iS_iS_S_iS_i_param_6,
	.param .u64 .ptr .align 1 _Z14GCM_4bit_tablePhiS_iS_iS_S_iS_i_param_7,
	.param .u32 _Z14GCM_4bit_tablePhiS_iS_iS_S_iS_i_param_8,
	.param .u64 .ptr .align 1 _Z14GCM_4bit_tablePhiS_iS_iS_S_iS_i_param_9,
	.param .u32 _Z14GCM_4bit_tablePhiS_iS_iS_S_iS_i_param_10
)
{
	.local .align 16 .b8 	__local_depot2[4976];
	.reg .b64 	%SP;
	.reg .b64 	%SPL;
	.reg .pred 	%p<97>;
	.reg .b16 	%rs<4589>;
	.reg .b32 	%r<6172>;
	.reg .b64 	%rd<487>;

	mov.u64 	%SPL, __local_depot2;
	ld.param.u64 	%rd124, [_Z14GCM_4bit_tablePhiS_iS_iS_S_iS_i_param_0];
	ld.param.u32 	%r1239, [_Z14GCM_4bit_tablePhiS_iS_iS_S_iS_i_param_1];
	add.u64 	%rd1, %SPL, 0;
	add.u64 	%rd2, %SPL, 16;
	mov.u32 	%r1244, %ctaid.x;
	mov.u32 	%r1245, %ntid.x;
	mov.u32 	%r1246, %tid.x;
	mad.lo.s32 	%r1247, %r1244, %r1245, %r1246;
	shl.b32 	%r1, %r1247, 4;
	mov.b64 	%rd447, 0;
$L__BB2_1:
	shl.b64 	%rd133, %rd447, 2;
	add.s64 	%rd134, %rd2, %rd133;
	mov.b32 	%r1248, 0;
	st.local.u32 	[%rd134], %r1248;
	add.s64 	%rd4, %rd447, 1;
	setp.lt.u64 	%p1, %rd447, 1237;
	mov.u64 	%rd447, %rd4;
	@%p1 bra 	$L__BB2_1;
	setp.eq.s64 	%p2, %rd124, 0;
	mov.b32 	%r5876, 0;
	mov.u32 	%r5877, %r5876;
	mov.u32 	%r5878, %r5876;
	mov.u32 	%r5879, %r5876;
	mov.u32 	%r5880, %r5876;
	mov.u32 	%r5881, %r5876;
	mov.u32 	%r5882, %r5876;
	mov.u32 	%r5883, %r5876;
	mov.u32 	%r5884, %r5876;
	mov.u32 	%r5885, %r5876;
	mov.u32 	%r5886, %r5876;
	mov.u32 	%r5887, %r5876;
	mov.u32 	%r5888, %r5876;
	mov.u32 	%r5889, %r5876;
	mov.u32 	%r5890, %r5876;
	mov.u32 	%r5891, %r5876;
	mov.u32 	%r5892, %r5876;
	mov.u32 	%r5893, %r5876;
	mov.u32 	%r5894, %r5876;
	mov.u32 	%r5895, %r5876;
	mov.u32 	%r5896, %r5876;
	mov.u32 	%r5897, %r5876;
	mov.u32 	%r5898, %r5876;
	mov.u32 	%r5899, %r5876;
	mov.u32 	%r5900, %r5876;
	mov.u32 	%r5901, %r5876;
	mov.u32 	%r5902, %r5876;
	mov.u32 	%r5903, %r5876;
	mov.u32 	%r5904, %r5876;
	mov.u32 	%r5905, %r5876;
	mov.u32 	%r5906, %r5876;
	mov.u32 	%r5907, %r5876;
	mov.u32 	%r5908, %r5876;
	mov.u32 	%r5909, %r5876;
	mov.u32 	%r5910, %r5876;
	mov.u32 	%r5911, %r5876;
	mov.u32 	%r5912, %r5876;
	mov.u32 	%r5913, %r5876;
	mov.u32 	%r5914, %r5876;
	mov.u32 	%r5915, %r5876;
	mov.u32 	%r5916, %r5876;
	mov.u32 	%r5917, %r5876;
	mov.u32 	%r5918, %r5876;
	mov.u32 	%r5919, %r5876;
	mov.u32 	%r5920, %r5876;
	mov.u32 	%r5921, %r5876;
	mov.u32 	%r5922, %r5876;
	mov.u32 	%r5923, %r5876;
	mov.u32 	%r5924, %r5876;
	mov.u32 	%r5925, %r5876;
	mov.u32 	%r5926, %r5876;
	mov.u32 	%r5927, %r5876;
	mov.u32 	%r5928, %r5876;
	mov.u32 	%r5929, %r5876;
	mov.u32 	%r5930, %r5876;
	mov.u32 	%r5931, %r5876;
	mov.u32 	%r5932, %r5876;
	mov.u32 	%r5933, %r5876;
	mov.u32 	%r5934, %r5876;
	mov.u32 	%r5935, %r5876;
	mov.u32 	%r5936, %r5876;
	mov.u32 	%r5937, %r5876;
	mov.u32 	%r5938, %r5876;
	mov.u32 	%r5939, %r5876;
	mov.u32 	%r5940, %r5876;
	mov.u32 	%r5941, %r5876;
	mov.u32 	%r5942, %r5876;
	mov.u32 	%r5943, %r5876;
	mov.u32 	%r5944, %r5876;
	mov.u32 	%r5945, %r5876;
	mov.u32 	%r5946, %r5876;
	mov.u32 	%r5947, %r5876;
	mov.u32 	%r5948, %r5876;
	mov.u32 	%r5949, %r5876;
	mov.u32 	%r5950, %r5876;
	mov.u32 	%r5951, %r5876;
	mov.u32 	%r5952, %r5876;
	mov.u32 	%r5953, %r5876;
	mov.u32 	%r5954, %r5876;
	mov.u32 	%r5955, %r5876;
	mov.u32 	%r5956, %r5876;
	mov.u32 	%r5957, %r5876;
	mov.u32 	%r5958, %r5876;
	mov.u32 	%r5959, %r5876;
	mov.u32 	%r5960, %r5876;
	mov.u32 	%r5961, %r5876;
	mov.u32 	%r5962, %r5876;
	mov.u32 	%r5963, %r5876;
	mov.u32 	%r5964, %r5876;
	mov.u32 	%r5965, %r5876;
	mov.u32 	%r5966, %r5876;
	mov.u32 	%r5967, %r5876;
	mov.u32 	%r5968, %r5876;
	mov.u32 	%r5969, %r5876;
	mov.u32 	%r5970, %r5876;
	mov.u32 	%r5971, %r5876;
	mov.u32 	%r5972, %r5876;
	mov.u32 	%r5973, %r5876;
	mov.u32 	%r5974, %r5876;
	mov.u32 	%r5975, %r5876;
	mov.u32 	%r5976, %r5876;
	mov.u32 	%r5977, %r5876;
	mov.u32 	%r5978, %r5876;
	mov.u32 	%r5979, %r5876;
	mov.u32 	%r5980, %r5876;
	mov.u32 	%r5981, %r5876;
	mov.u32 	%r5982, %r5876;
	mov.u32 	%r5983, %r5876;
	mov.u32 	%r5984, %r5876;
	mov.u32 	%r5985, %r5876;
	mov.u32 	%r5986, %r5876;
	mov.u32 	%r5987, %r5876;
	mov.u32 	%r5988, %r5876;
	mov.u32 	%r5989, %r5876;
	mov.u32 	%r5990, %r5876;
	mov.u32 	%r5991, %r5876;
	mov.u32 	%r5992, %r5876;
	mov.u32 	%r5993, %r5876;
	mov.u32 	%r5994, %r5876;
	mov.u32 	%r5995, %r5876;
	mov.u32 	%r5996, %r5876;
	mov.u32 	%r5997, %r5876;
	mov.u32 	%r5998, %r5876;
	mov.u32 	%r5999, %r5876;
	mov.u32 	%r6000, %r5876;
	mov.u32 	%r6001, %r5876;
	mov.u32 	%r6002, %r5876;
	mov.u32 	%r6003, %r5876;
	mov.u32 	%r6004, %r5876;
	mov.u32 	%r6005, %r5876;
	mov.u32 	%r6006, %r5876;
	mov.u32 	%r6007, %r5876;
	mov.u32 	%r6008, %r5876;
	mov.u32 	%r6009, %r5876;
	mov.u32 	%r6010, %r5876;
	mov.u32 	%r6011, %r5876;
	mov.u32 	%r6012, %r5876;
	mov.u32 	%r6013, %r5876;
	mov.u32 	%r6014, %r5876;
	mov.u32 	%r6015, %r5876;
	mov.u32 	%r6016, %r5876;
	mov.u32 	%r6017, %r5876;
	mov.u32 	%r6018, %r5876;
	mov.u32 	%r6019, %r5876;
	mov.u32 	%r6020, %r5876;
	mov.u32 	%r6021, %r5876;
	mov.u32 	%r6022, %r5876;
	mov.u32 	%r6023, %r5876;
	mov.u32 	%r6024, %r5876;
	mov.u32 	%r6025, %r5876;
	mov.u32 	%r6026, %r5876;
	mov.u32 	%r6027, %r5876;
	mov.u32 	%r6028, %r5876;
	mov.u32 	%r6029, %r5876;
	mov.u32 	%r6030, %r5876;
	mov.u32 	%r6031, %r5876;
	mov.u32 	%r6032, %r5876;
	mov.u32 	%r6033, %r5876;
	mov.u32 	%r6034, %r5876;
	mov.u32 	%r6035, %r5876;
	mov.u32 	%r6036, %r5876;
	mov.u32 	%r6037, %r5876;
	mov.u32 	%r6038, %r5876;
	mov.u32 	%r6039, %r5876;
	mov.u32 	%r6040, %r5876;
	mov.u32 	%r6041, %r5876;
	mov.u32 	%r6042, %r5876;
	mov.u32 	%r6043, %r5876;
	mov.u32 	%r6044, %r5876;
	mov.u32 	%r6045, %r5876;
	mov.u32 	%r6046, %r5876;
	mov.u32 	%r6047, %r5876;
	mov.u32 	%r6048, %r5876;
	mov.u32 	%r6049, %r5876;
	mov.u32 	%r6050, %r5876;
	mov.u32 	%r6051, %r5876;
	mov.u32 	%r6052, %r5876;
	mov.u32 	%r6053, %r5876;
	mov.u32 	%r6054, %r5876;
	mov.u32 	%r6055, %r5876;
	mov.u32 	%r6056, %r5876;
	mov.u32 	%r6057, %r5876;
	mov.u32 	%r6058, %r5876;
	mov.u32 	%r6059, %r5876;
	mov.u32 	%r6060, %r5876;
	mov.u32 	%r6061, %r5876;
	mov.u32 	%r6062, %r5876;
	mov.u32 	%r6063, %r5876;
	mov.u32 	%r6064, %r5876;
	mov.u32 	%r6065, %r5876;
	mov.u32 	%r6066, %r5876;
	mov.u32 	%r6067, %r5876;
	mov.u32 	%r6068, %r5876;
	@%p2 bra 	$L__BB2_10;
	cvt.s64.s32 	%rd135, %r1;
	cvta.to.global.u64 	%rd136, %rd124;
	add.s64 	%rd5, %rd136, %rd135;
	setp.eq.s32 	%p3, %r1239, 32;
	@%p3 bra 	$L__BB2_8;
	setp.eq.s32 	%p4, %r1239, 24;
	@%p4 bra 	$L__BB2_7;
	setp.ne.s32 	%p5, %r1239, 16;
	mov.u32 	%r5877, %r5876;
	mov.u32 	%r5878, %r5876;
	mov.u32 	%r5879, %r5876;
	mov.u32 	%r5880, %r5876;
	mov.u32 	%r5881, %r5876;
	mov.u32 	%r5882, %r5876;
	mov.u32 	%r5883, %r5876;
	mov.u32 	%r5884, %r5876;
	mov.u32 	%r5885, %r5876;
	mov.u32 	%r5886, %r5876;
	mov.u32 	%r5887, %r5876;
	mov.u32 	%r5888, %r5876;
	mov.u32 	%r5889, %r5876;
	mov.u32 	%r5890, %r5876;
	mov.u32 	%r5891, %r5876;
	mov.u32 	%r5892, %r5876;
	mov.u32 	%r5893, %r5876;
	mov.u32 	%r5894, %r5876;
	mov.u32 	%r5895, %r5876;
	mov.u32 	%r5896, %r5876;
	mov.u32 	%r5897, %r5876;
	mov.u32 	%r5898, %r5876;
	mov.u32 	%r5899, %r5876;
	mov.u32 	%r5900, %r5876;
	mov.u32 	%r5901, %r5876;
	mov.u32 	%r5902, %r5876;
	mov.u32 	%r5903, %r5876;
	mov.u32 	%r5904, %r5876;
	mov.u32 	%r5905, %r5876;
	mov.u32 	%r5906, %r5876;
	mov.u32 	%r5907, %r5876;
	mov.u32 	%r5908, %r5876;
	mov.u32 	%r5909, %r5876;
	mov.u32 	%r5910, %r5876;
	mov.u32 	%r5911, %r5876;
	mov.u32 	%r5912, %r5876;
	mov.u32 	%r5913, %r5876;
	mov.u32 	%r5914, %r5876;
	mov.u32 	%r5915, %r5876;
	mov.u32 	%r5916, %r5876;
	mov.u32 	%r5917, %r5876;
	mov.u32 	%r5918, %r5876;
	mov.u32 	%r5919, %r5876;
	mov.u32 	%r5920, %r5876;
	mov.u32 	%r5921, %r5876;
	mov.u32 	%r5922, %r5876;
	mov.u32 	%r5923, %r5876;
	mov.u32 	%r5924, %r5876;
	mov.u32 	%r5925, %r5876;
	mov.u32 	%r5926, %r5876;
	mov.u32 	%r5927, %r5876;
	mov.u32 	%r5928, %r5876;
	mov.u32 	%r5929, %r5876;
	mov.u32 	%r5930, %r5876;
	mov.u32 	%r5931, %r5876;
	mov.u32 	%r5932, %r5876;
	mov.u32 	%r5933, %r5876;
	mov.u32 	%r5934, %r5876;
	mov.u32 	%r5935, %r5876;
	mov.u32 	%r5936, %r5876;
	mov.u32 	%r5937, %r5876;
	mov.u32 	%r5938, %r5876;
	mov.u32 	%r5939, %r5876;
	mov.u32 	%r5940, %r5876;
	mov.u32 	%r5941, %r5876;
	mov.u32 	%r5942, %r5876;
	mov.u32 	%r5943, %r5876;
	mov.u32 	%r5944, %r5876;
	mov.u32 	%r5945, %r5876;
	mov.u32 	%r5946, %r5876;
	mov.u32 	%r5947, %r5876;
	mov.u32 	%r5948, %r5876;
	mov.u32 	%r5949, %r5876;
	mov.u32 	%r5950, %r5876;
	mov.u32 	%r5951, %r5876;
	mov.u32 	%r5952, %r5876;
	mov.u32 	%r5953, %r5876;
	mov.u32 	%r5954, %r5876;
	mov.u32 	%r5955, %r5876;
	mov.u32 	%r5956, %r5876;
	mov.u32 	%r5957, %r5876;
	mov.u32 	%r5958, %r5876;
	mov.u32 	%r5959, %r5876;
	mov.u32 	%r5960, %r5876;
	mov.u32 	%r5961, %r5876;
	mov.u32 	%r5962, %r5876;
	mov.u32 	%r5963, %r5876;
	mov.u32 	%r5964, %r5876;
	mov.u32 	%r5965, %r5876;
	mov.u32 	%r5966, %r5876;
	mov.u32 	%r5967, %r5876;
	mov.u32 	%r5968, %r5876;
	mov.u32 	%r5969, %r5876;
	mov.u32 	%r5970, %r5876;
	mov.u32 	%r5971, %r5876;
	mov.u32 	%r5972, %r5876;
	mov.u32 	%r5973, %r5876;
	mov.u32 	%r5974, %r5876;
	mov.u32 	%r5975, %r5876;
	mov.u32 	%r5976, %r5876;
	mov.u32 	%r5977, %r5876;
	mov.u32 	%r5978, %r5876;
	mov.u32 	%r5979, %r5876;
	mov.u32 	%r5980, %r5876;
	mov.u32 	%r5981, %r5876;
	mov.u32 	%r5982, %r5876;
	mov.u32 	%r5983, %r5876;
	mov.u32 	%r5984, %r5876;
	mov.u32 	%r5985, %r5876;
	mov.u32 	%r5986, %r5876;
	mov.u32 	%r5987, %r5876;
	mov.u32 	%r5988, %r5876;
	mov.u32 	%r5989, %r5876;
	mov.u32 	%r5990, %r5876;
	mov.u32 	%r5991, %r5876;
	mov.u32 	%r5992, %r5876;
	mov.u32 	%r5993, %r5876;
	mov.u32 	%r5994, %r5876;
	mov.u32 	%r5995, %r5876;
	mov.u32 	%r5996, %r5876;
	mov.u32 	%r5997, %r5876;
	mov.u32 	%r5998, %r5876;
	mov.u32 	%r5999, %r5876;
	mov.u32 	%r6000, %r5876;
	mov.u32 	%r6001, %r5876;
	mov.u32 	%r6002, %r5876;
	mov.u32 	%r6003, %r5876;
	mov.u32 	%r6004, %r5876;
	mov.u32 	%r6005, %r5876;
	mov.u32 	%r6006, %r5876;
	mov.u32 	%r6007, %r5876;
	mov.u32 	%r6008, %r5876;
	mov.u32 	%r6009, %r5876;
	mov.u32 	%r6010, %r5876;
	mov.u32 	%r6011, %r5876;
	mov.u32 	%r6012, %r5876;
	mov.u32 	%r6013, %r5876;
	mov.u32 	%r6014, %r5876;
	mov.u32 	%r6015, %r5876;
	mov.u32 	%r6016, %r5876;
	mov.u32 	%r6017, %r5876;
	mov.u32 	%r6018, %r5876;
	mov.u32 	%r6019, %r5876;
	mov.u32 	%r6020, %r5876;
	mov.u32 	%r6021, %r5876;
	mov.u32 	%r6022, %r5876;
	mov.u32 	%r6023, %r5876;
	mov.u32 	%r6024, %r5876;
	mov.u32 	%r6025, %r5876;
	mov.u32 	%r6026, %r5876;
	mov.u32 	%r6027, %r5876;
	mov.u32 	%r6028, %r5876;
	mov.u32 	%r6029, %r5876;
	mov.u32 	%r6030, %r5876;
	mov.u32 	%r6031, %r5876;
	mov.u32 	%r6032, %r5876;
	mov.u32 	%r6033, %r5876;
	mov.u32 	%r6034, %r5876;
	mov.u32 	%r6035, %r5876;
	mov.u32 	%r6036, %r5876;
	mov.u32 	%r6037, %r5876;
	mov.u32 	%r6038, %r5876;
	mov.u32 	%r6039, %r5876;
	mov.u32 	%r6040, %r5876;
	mov.u32 	%r6041, %r5876;
	mov.u32 	%r6042, %r5876;
	mov.u32 	%r6043, %r5876;
	mov.u32 	%r6044, %r5876;
	mov.u32 	%r6045, %r5876;
	mov.u32 	%r6046, %r5876;
	mov.u32 	%r6047, %r5876;
	mov.u32 	%r6048, %r5876;
	mov.u32 	%r6049, %r5876;
	mov.u32 	%r6050, %r5876;
	mov.u32 	%r6051, %r5876;
	mov.u32 	%r6052, %r5876;
	mov.u32 	%r6053, %r5876;
	mov.u32 	%r6054, %r5876;
	mov.u32 	%r6055, %r5876;
	mov.u32 	%r6056, %r5876;
	mov.u32 	%r6057, %r5876;
	mov.u32 	%r6058, %r5876;
	mov.u32 	%r6059, %r5876;
	mov.u32 	%r6060, %r5876;
	mov.u32 	%r6061, %r5876;
	mov.u32 	%r6062, %r5876;
	mov.u32 	%r6063, %r5876;
	mov.u32 	%r6064, %r5876;
	mov.u32 	%r6065, %r5876;
	mov.u32 	%r6066, %r5876;
	mov.u32 	%r6067, %r5876;
	mov.u32 	%r6068, %r5876;
	@%p5 bra 	$L__BB2_10;
	ld.global.u32 	%r1627, [%rd5];
	add.s32 	%r1628, %r1627, -1007687205;
	shf.l.wrap.b32 	%r6064, %r1628, %r1628, 1;
	st.local.u32 	[%rd2+4160], %r6064;
	add.s32 	%r1629, %r6064, -2000366076;
	shf.l.wrap.b32 	%r6058, %r1629, %r1629, 1;
	st.local.u32 	[%rd2+4184], %r6058;
	add.s32 	%r1630, %r6058, -410389975;
	shf.l.wrap.b32 	%r6052, %r1630, %r1630, 1;
	st.local.u32 	[%rd2+4208], %r6052;
	add.s32 	%r1631, %r6052, -956725405;
	shf.l.wrap.b32 	%r6046, %r1631, %r1631, 1;
	st.local.u32 	[%rd2+4232], %r6046;
	add.s32 	%r1632, %r6046, 1056873916;
	shf.l.wrap.b32 	%r6040, %r1632, %r1632, 1;
	st.local.u32 	[%rd2+4256], %r6040;
	add.s32 	%r1633, %r6040, -1941086136;
	shf.l.wrap.b32 	%r6034, %r1633, %r1633, 1;
	st.local.u32 	[%rd2+4280], %r6034;
	add.s32 	%r1634, %r6034, 2023695006;
	shf.l.wrap.b32 	%r6028, %r1634, %r1634, 1;
	st.local.u32 	[%rd2+4304], %r6028;
	add.s32 	%r1635, %r6028, 1872262716;
	shf.l.wrap.b32 	%r6022, %r1635, %r1635, 1;
	st.local.u32 	[%rd2+4328], %r6022;
	add.s32 	%r1636, %r6022, -269886525;
	shf.l.wrap.b32 	%r6016, %r1636, %r1636, 1;
	st.local.u32 	[%rd2+4352], %r6016;
	add.s32 	%r1637, %r6016, -992607096;
	shf.l.wrap.b32 	%r6010, %r1637, %r1637, 1;
	st.local.u32 	[%rd2+4376], %r6010;
	add.s32 	%r1638, %r6010, -1980618265;
	shf.l.wrap.b32 	%r6004, %r1638, %r1638, 1;
	st.local.u32 	[%rd2+4400], %r6004;
	add.s32 	%r1639, %r6004, -108567610;
	shf.l.wrap.b32 	%r5998, %r1639, %r1639, 1;
	st.local.u32 	[%rd2+4424], %r5998;
	add.s32 	%r1640, %r5998, -23217090;
	shf.l.wrap.b32 	%r5992, %r1640, %r1640, 1;
	st.local.u32 	[%rd2+4448], %r5992;
	add.s32 	%r1641, %r5992, 1298155660;
	shf.l.wrap.b32 	%r5986, %r1641, %r1641, 1;
	st.local.u32 	[%rd2+4472], %r5986;
	add.s32 	%r1642, %r5986, -1625121160;
	shf.l.wrap.b32 	%r5980, %r1642, %r1642, 1;
	st.local.u32 	[%rd2+4496], %r5980;
	add.s32 	%r1643, %r5980, -1737081745;
	shf.l.wrap.b32 	%r5974, %r1643, %r1643, 1;
	st.local.u32 	[%rd2+4520], %r5974;
	add.s32 	%r1644, %r5974, -371473425;
	shf.l.wrap.b32 	%r5968, %r1644, %r1644, 1;
	st.local.u32 	[%rd2+4544], %r5968;
	add.s32 	%r1645, %r5968, -704345916;
	shf.l.wrap.b32 	%r5962, %r1645, %r1645, 1;
	st.local.u32 	[%rd2+4568], %r5962;
	add.s32 	%r1646, %r5962, -232134775;
	shf.l.wrap.b32 	%r5956, %r1646, %r1646, 1;
	st.local.u32 	[%rd2+4592], %r5956;
	add.s32 	%r1647, %r5956, -2023504135;
	shf.l.wrap.b32 	%r5950, %r1647, %r1647, 1;
	st.local.u32 	[%rd2+4616], %r5950;
	add.s32 	%r1648, %r5950, -1648607490;
	shf.l.wrap.b32 	%r5944, %r1648, %r1648, 1;
	st.local.u32 	[%rd2+4640], %r5944;
	add.s32 	%r1649, %r5944, 1615367245;
	shf.l.wrap.b32 	%r5938, %r1649, %r1649, 1;
	st.local.u32 	[%rd2+4664], %r5938;
	add.s32 	%r1650, %r5938, 580810911;
	shf.l.wrap.b32 	%r5932, %r1650, %r1650, 1;
	st.local.u32 	[%rd2+4688], %r5932;
	add.s32 	%r1651, %r5932, 1983672216;
	shf.l.wrap.b32 	%r5926, %r1651, %r1651, 1;
	st.local.u32 	[%rd2+4712], %r5926;
	ld.global.u32 	%r1652, [%rd5+4];
	add.s32 	%r1653, %r1652, -2015374409;
	shf.l.wrap.b32 	%r6063, %r1653, %r1653, 3;
	st.local.u32 	[%rd2+4180], %r6063;
	st.local.u32 	[%rd2+4172], %r6063;
	st.local.u32 	[%rd2+4164], %r6063;
	add.s32 	%r1654, %r6063, 294235145;
	shf.l.wrap.b32 	%r6057, %r1654, %r1654, 3;
	st.local.u32 	[%rd2+4204], %r6057;
	st.local.u32 	[%rd2+4196], %r6057;
	st.local.u32 	[%rd2+4188], %r6057;
	add.s32 	%r1655, %r6057, -820779949;
	shf.l.wrap.b32 	%r6051, %r1655, %r1655, 3;
	st.local.u32 	[%rd2+4228], %r6051;
	st.local.u32 	[%rd2+4220], %r6051;
	st.local.u32 	[%rd2+4212], %r6051;
	add.s32 	%r1656, %r6051, -1913450809;
	shf.l.wrap.b32 	%r6045, %r1656, %r1656, 3;
	st.local.u32 	[%rd2+4252], %r6045;
	st.local.u32 	[%rd2+4244], %r6045;
	st.local.u32 	[%rd2+4236], %r6045;
	add.s32 	%r1657, %r6045, 2113747832;
	shf.l.wrap.b32 	%r6039, %r1657, %r1657, 3;
	st.local.u32 	[%rd2+4276], %r6039;
	st.local.u32 	[%rd2+4268], %r6039;
	st.local.u32 	[%rd2+4260], %r6039;
	add.s32 	%r1658, %r6039, 412795025;
	shf.l.wrap.b32 	%r6033, %r1658, %r1658, 3;
	st.local.u32 	[%rd2+4300], %r6033;
	st.local.u32 	[%rd2+4292], %r6033;
	st.local.u32 	[%rd2+4284], %r6033;
	add.s32 	%r1659, %r6033, -247577284;
	shf.l.wrap.b32 	%r6027, %r1659, %r1659, 3;
	st.local.u32 	[%rd2+4324], %r6027;
	st.local.u32 	[%rd2+4316], %r6027;
	st.local.u32 	[%rd2+4308], %r6027;
	add.s32 	%r1660, %r6027, -550441864;
	shf.l.wrap.b32 	%r6021, %r1660, %r1660, 3;
	st.local.u32 	[%rd2+4348], %r6021;
	st.local.u32 	[%rd2+4340], %r6021;
	st.local.u32 	[%rd2+4332], %r6021;
	add.s32 	%r1661, %r6021, -539773049;
	shf.l.wrap.b32 	%r6015, %r1661, %r1661, 3;
	st.local.u32 	[%rd2+4372], %r6015;
	st.local.u32 	[%rd2+4364], %r6015;
	st.local.u32 	[%rd2+4356], %r6015;
	add.s32 	%r1662, %r6015, -1985214191;
	shf.l.wrap.b32 	%r6009, %r1662, %r1662, 3;
	st.local.u32 	[%rd2+4396], %r6009;
	st.local.u32 	[%rd2+4388], %r6009;
	st.local.u32 	[%rd2+4380], %r6009;
	add.s32 	%r1663, %r6009, 333730767;
	shf.l.wrap.b32 	%r6003, %r1663, %r1663, 3;
	st.local.u32 	[%rd2+4420], %r6003;
	st.local.u32 	[%rd2+4412], %r6003;
	st.local.u32 	[%rd2+4404], %r6003;
	add.s32 	%r1664, %r6003, -217135219;
	shf.l.wrap.b32 	%r5997, %r1664, %r1664, 3;
	st.local.u32 	[%rd2+4444], %r5997;
	st.local.u32 	[%rd2+4436], %r5997;
	st.local.u32 	[%rd2+4428], %r5997;
	add.s32 	%r1665, %r5997, -46434179;
	shf.l.wrap.b32 	%r5991, %r1665, %r1665, 3;
	st.local.u32 	[%rd2+4468], %r5991;
	st.local.u32 	[%rd2+4460], %r5991;
	st.local.u32 	[%rd2+4452], %r5991;
	add.s32 	%r1666, %r5991, -1698655976;
	shf.l.wrap.b32 	%r5985, %r1666, %r1666, 3;
	st.local.u32 	[%rd2+4492], %r5985;
	st.local.u32 	[%rd2+4484], %r5985;
	st.local.u32 	[%rd2+4476], %r5985;
	add.s32 	%r1667, %r5985, 1044724977;
	shf.l.wrap.b32 	%r5979, %r1667, %r1667, 3;
	st.local.u32 	[%rd2+4516], %r5979;
	st.local.u32 	[%rd2+4508], %r5979;
	st.local.u32 	[%rd2+4500], %r5979;
	add.s32 	%r1668, %r5979, 820803807;
	shf.l.wrap.b32 	%r5973, %r1668, %r1668, 3;
	st.local.u32 	[%rd2+4540], %r5973;
	st.local.u32 	[%rd2+4532], %r5973;
	st.local.u32 	[%rd2+4524], %r5973;
	add.s32 	%r1669, %r5973, -742946849;
	shf.l.wrap.b32 	%r5967, %r1669, %r1669, 3;
	st.local.u32 	[%rd2+4564], %r5967;
	st.local.u32 	[%rd2+4556], %r5967;
	st.local.u32 	[%rd2+4548], %r5967;
	add.s32 	%r1670, %r5967, -1408691831;
	shf.l.wrap.b32 	%r5961, %r1670, %r1670, 3;
	st.local.u32 	[%rd2+4588], %r5961;
	st.local.u32 	[%rd2+4580], %r5961;
	st.local.u32 	[%rd2+4572], %r5961;
	add.s32 	%r1671, %r5961, -464269549;
	shf.l.wrap.b32 	%r5955, %r1671, %r1671, 3;
	st.local.u32 	[%rd2+4612], %r5955;
	st.local.u32 	[%rd2+4604], %r5955;
	st.local.u32 	[%rd2+4596], %r5955;
	add.s32 	%r1672, %r5955, 247959027;
	shf.l.wrap.b32 	%r5949, %r1672, %r1672, 3;
	st.local.u32 	[%rd2+4636], %r5949;
	st.local.u32 	[%rd2+4628], %r5949;
	st.local.u32 	[%rd2+4620], %r5949;
	add.s32 	%r1673, %r5949, 997752317;
	shf.l.wrap.b32 	%r5943, %r1673, %r1673, 3;
	st.local.u32 	[%rd2+4660], %r5943;
	st.local.u32 	[%rd2+4652], %r5943;
	st.local.u32 	[%rd2+4644], %r5943;
	add.s32 	%r1674, %r5943, -1064232806;
	shf.l.wrap.b32 	%r5937, %r1674, %r1674, 3;
	st.local.u32 	[%rd2+4684], %r5937;
	st.local.u32 	[%rd2+4676], %r5937;
	st.local.u32 	[%rd2+4668], %r5937;
	add.s32 	%r1675, %r5937, 1161621822;
	shf.l.wrap.b32 	%r5931, %r1675, %r1675, 3;
	st.local.u32 	[%rd2+4708], %r5931;
	st.local.u32 	[%rd2+4700], %r5931;
	st.local.u32 	[%rd2+4692], %r5931;
	add.s32 	%r1676, %r5931, -327622864;
	shf.l.wrap.b32 	%r5925, %r1676, %r1676, 3;
	st.local.u32 	[%rd2+4732], %r5925;
	st.local.u32 	[%rd2+4724], %r5925;
	st.local.u32 	[%rd2+4716], %r5925;
	ld.global.u32 	%r1677, [%rd5+8];
	add.s32 	%r1678, %r1677, 264218479;
	shf.l.wrap.b32 	%r6066, %r1678, %r1678, 6;
	st.local.u32 	[%rd2+4168], %r6066;
	add.s32 	%r1679, %r6066, 588470290;
	shf.l.wrap.b32 	%r6060, %r1679, %r1679, 6;
	st.local.u32 	[%rd2+4192], %r6060;
	add.s32 	%r1680, %r6060, -1641559897;
	shf.l.wrap.b32 	%r6054, %r1680, %r1680, 6;
	st.local.u32 	[%rd2+4216], %r6054;
	add.s32 	%r1681, %r6054, 468065679;
	shf.l.wrap.b32 	%r6048, %r1681, %r1681, 6;
	st.local.u32 	[%rd2+4240], %r6048;
	add.s32 	%r1682, %r6048, -67471632;
	shf.l.wrap.b32 	%r6042, %r1682, %r1682, 6;
	st.local.u32 	[%rd2+4264], %r6042;
	add.s32 	%r1683, %r6042, 825590050;
	shf.l.wrap.b32 	%r6036, %r1683, %r1683, 6;
	st.local.u32 	[%rd2+4288], %r6036;
	add.s32 	%r1684, %r6036, -495154567;
	shf.l.wrap.b32 	%r6030, %r1684, %r1684, 6;
	st.local.u32 	[%rd2+4312], %r6030;
	add.s32 	%r1685, %r6030, -1100883727;
	shf.l.wrap.b32 	%r6024, %r1685, %r1685, 6;
	st.local.u32 	[%rd2+4336], %r6024;
	add.s32 	%r1686, %r6024, -1079546097;
	shf.l.wrap.b32 	%r6018, %r1686, %r1686, 6;
	st.local.u32 	[%rd2+4360], %r6018;
	add.s32 	%r1687, %r6018, 324538915;
	shf.l.wrap.b32 	%r6012, %r1687, %r1687, 6;
	st.local.u32 	[%rd2+4384], %r6012;
	add.s32 	%r1688, %r6012, 667461534;
	shf.l.wrap.b32 	%r6006, %r1688, %r1688, 6;
	st.local.u32 	[%rd2+4408], %r6006;
	add.s32 	%r1689, %r6006, -434270437;
	shf.l.wrap.b32 	%r6000, %r1689, %r1689, 6;
	st.local.u32 	[%rd2+4432], %r6000;
	add.s32 	%r1690, %r6000, -92868357;
	shf.l.wrap.b32 	%r5994, %r1690, %r1690, 6;
	st.local.u32 	[%rd2+4456], %r5994;
	add.s32 	%r1691, %r5994, 897655345;
	shf.l.wrap.b32 	%r5988, %r1691, %r1691, 6;
	st.local.u32 	[%rd2+4480], %r5988;
	add.s32 	%r1692, %r5988, 2089449954;
	shf.l.wrap.b32 	%r5982, %r1692, %r1692, 6;
	st.local.u32 	[%rd2+4504], %r5982;
	add.s32 	%r1693, %r5982, 1641607614;
	shf.l.wrap.b32 	%r5976, %r1693, %r1693, 6;
	st.local.u32 	[%rd2+4528], %r5976;
	add.s32 	%r1694, %r5976, -1485893697;
	shf.l.wrap.b32 	%r5970, %r1694, %r1694, 6;
	st.local.u32 	[%rd2+4552], %r5970;
	add.s32 	%r1695, %r5970, 1477583635;
	shf.l.wrap.b32 	%r5964, %r1695, %r1695, 6;
	st.local.u32 	[%rd2+4576], %r5964;
	add.s32 	%r1696, %r5964, -928539097;
	shf.l.wrap.b32 	%r5958, %r1696, %r1696, 6;
	st.local.u32 	[%rd2+4600], %r5958;
	add.s32 	%r1697, %r5958, 495918054;
	shf.l.wrap.b32 	%r5952, %r1697, %r1697, 6;
	st.local.u32 	[%rd2+4624], %r5952;
	add.s32 	%r1698, %r5952, 1995504634;
	shf.l.wrap.b32 	%r5946, %r1698, %r1698, 6;
	st.local.u32 	[%rd2+4648], %r5946;
	add.s32 	%r1699, %r5946, -2128465611;
	shf.l.wrap.b32 	%r5940, %r1699, %r1699, 6;
	st.local.u32 	[%rd2+4672], %r5940;
	add.s32 	%r1700, %r5940, -1971723652;
	shf.l.wrap.b32 	%r5934, %r1700, %r1700, 6;
	st.local.u32 	[%rd2+4696], %r5934;
	add.s32 	%r1701, %r5934, -655245727;
	shf.l.wrap.b32 	%r5928, %r1701, %r1701, 6;
	st.local.u32 	[%rd2+4720], %r5928;
	ld.global.u32 	%r1702, [%rd5+12];
	add.s32 	%r1703, %r1702, 528436958;
	shf.l.wrap.b32 	%r6068, %r1703, %r1703, 11;
	st.local.u32 	[%rd2+4176], %r6068;
	add.s32 	%r1704, %r6068, 1176940580;
	shf.l.wrap.b32 	%r6062, %r1704, %r1704, 11;
	st.local.u32 	[%rd2+4200], %r6062;
	add.s32 	%r1705, %r6062, 1011847503;
	shf.l.wrap.b32 	%r6056, %r1705, %r1705, 11;
	st.local.u32 	[%rd2+4224], %r6056;
	add.s32 	%r1706, %r6056, 936131358;
	shf.l.wrap.b32 	%r6050, %r1706, %r1706, 11;
	st.local.u32 	[%rd2+4248], %r6050;
	add.s32 	%r1707, %r6050, -134943263;
	shf.l.wrap.b32 	%r6044, %r1707, %r1707, 11;
	st.local.u32 	[%rd2+4272], %r6044;
	add.s32 	%r1708, %r6044, 1651180100;
	shf.l.wrap.b32 	%r6038, %r1708, %r1708, 11;
	st.local.u32 	[%rd2+4296], %r6038;
	add.s32 	%r1709, %r6038, -990309133;
	shf.l.wrap.b32 	%r6032, %r1709, %r1709, 11;
	st.local.u32 	[%rd2+4320], %r6032;
	add.s32 	%r1710, %r6032, 2093199843;
	shf.l.wrap.b32 	%r6026, %r1710, %r1710, 11;
	st.local.u32 	[%rd2+4344], %r6026;
	add.s32 	%r1711, %r6026, 2135875103;
	shf.l.wrap.b32 	%r6020, %r1711, %r1711, 11;
	st.local.u32 	[%rd2+4368], %r6020;
	add.s32 	%r1712, %r6020, 649077830;
	shf.l.wrap.b32 	%r6014, %r1712, %r1712, 11;
	st.local.u32 	[%rd2+4392], %r6014;
	add.s32 	%r1713, %r6014, 1334923068;
	shf.l.wrap.b32 	%r6008, %r1713, %r1713, 11;
	st.local.u32 	[%rd2+4416], %r6008;
	add.s32 	%r1714, %r6008, -868540873;
	shf.l.wrap.b32 	%r6002, %r1714, %r1714, 11;
	st.local.u32 	[%rd2+4440], %r6002;
	add.s32 	%r1715, %r6002, -185736713;
	shf.l.wrap.b32 	%r5996, %r1715, %r1715, 11;
	st.local.u32 	[%rd2+4464], %r5996;
	add.s32 	%r1716, %r5996, 1795310690;
	shf.l.wrap.b32 	%r5990, %r1716, %r1716, 11;
	st.local.u32 	[%rd2+4488], %r5990;
	add.s32 	%r1717, %r5990, -116067388;
	shf.l.wrap.b32 	%r5984, %r1717, %r1717, 11;
	st.local.u32 	[%rd2+4512], %r5984;
	add.s32 	%r1718, %r5984, -1011752068;
	shf.l.wrap.b32 	%r5978, %r1718, %r1718, 11;
	st.local.u32 	[%rd2+4536], %r5978;
	add.s32 	%r1719, %r5978, 1323179903;
	shf.l.wrap.b32 	%r5972, %r1719, %r1719, 11;
	st.local.u32 	[%rd2+4560], %r5972;
	add.s32 	%r1720, %r5972, -1339800026;
	shf.l.wrap.b32 	%r5966, %r1720, %r1720, 11;
	st.local.u32 	[%rd2+4584], %r5966;
	add.s32 	%r1721, %r5966, -1857078193;
	shf.l.wrap.b32 	%r5960, %r1721, %r1721, 11;
	st.local.u32 	[%rd2+4608], %r5960;
	add.s32 	%r1722, %r5960, 991836108;
	shf.l.wrap.b32 	%r5954, %r1722, %r1722, 11;
	st.local.u32 	[%rd2+4632], %r5954;
	add.s32 	%r1723, %r5954, -303958028;
	shf.l.wrap.b32 	%r5948, %r1723, %r1723, 11;
	st.local.u32 	[%rd2+4656], %r5948;
	add.s32 	%r1724, %r5948, 38036075;
	shf.l.wrap.b32 	%r5942, %r1724, %r1724, 11;
	st.local.u32 	[%rd2+4680], %r5942;
	add.s32 	%r1725, %r5942, 351519993;
	shf.l.wrap.b32 	%r5936, %r1725, %r1725, 11;
	st.local.u32 	[%rd2+4704], %r5936;
	add.s32 	%r1726, %r5936, -1310491453;
	shf.l.wrap.b32 	%r5930, %r1726, %r1726, 11;
	st.local.u32 	[%rd2+4728], %r5930;
	mov.b32 	%r5876, 0;
	mov.u32 	%r5877, %r5876;
	mov.u32 	%r5878, %r5876;
	mov.u32 	%r5879, %r5876;
	mov.u32 	%r5880, %r5876;
	mov.u32 	%r5881, %r5876;
	mov.u32 	%r5882, %r5876;
	mov.u32 	%r5883, %r5876;
	mov.u32 	%r5884, %r5876;
	mov.u32 	%r5885, %r5876;
	mov.u32 	%r5886, %r5876;
	mov.u32 	%r5887, %r5876;
	mov.u32 	%r5888, %r5876;
	mov.u32 	%r5889, %r5876;
	mov.u32 	%r5890, %r5876;
	mov.u32 	%r5891, %r5876;
	mov.u32 	%r5892, %r5876;
	mov.u32 	%r5893, %r5876;
	mov.u32 	%r5894, %r5876;
	mov.u32 	%r5895, %r5876;
	mov.u32 	%r5896, %r5876;
	mov.u32 	%r5897, %r5876;
	mov.u32 	%r5898, %r5876;
	mov.u32 	%r5899, %r5876;
	mov.u32 	%r5900, %r5876;
	mov.u32 	%r5901, %r5876;
	mov.u32 	%r5902, %r5876;
	mov.u32 	%r5903, %r5876;
	mov.u32 	%r5904, %r5876;
	mov.u32 	%r5905, %r5876;
	mov.u32 	%r5906, %r5876;
	mov.u32 	%r5907, %r5876;
	mov.u32 	%r5908, %r5876;
	mov.u32 	%r5909, %r5876;
	mov.u32 	%r5910, %r5876;
	mov.u32 	%r5911, %r5876;
	mov.u32 	%r5912, %r5876;
	mov.u32 	%r5913, %r5876;
	mov.u32 	%r5914, %r5876;
	mov.u32 	%r5915, %r5876;
	mov.u32 	%r5916, %r5876;
	mov.u32 	%r5917, %r5876;
	mov.u32 	%r5918, %r5876;
	mov.u32 	%r5919, %r5876;
	mov.u32 	%r5920, %r5876;
	mov.u32 	%r5921, %r5876;
	mov.u32 	%r5922, %r5876;
	mov.u32 	%r5923, %r5876;
	mov.u32 	%r5927, %r5925;
	mov.u32 	%r5929, %r5925;
	mov.u32 	%r5933, %r5931;
	mov.u32 	%r5935, %r5931;
	mov.u32 	%r5939, %r5937;
	mov.u32 	%r5941, %r5937;
	mov.u32 	%r5945, %r5943;
	mov.u32 	%r5947, %r5943;
	mov.u32 	%r5951, %r5949;
	mov.u32 	%r5953, %r5949;
	mov.u32 	%r5957, %r5955;
	mov.u32 	%r5959, %r5955;
	mov.u32 	%r5963, %r5961;
	mov.u32 	%r5965, %r5961;
	mov.u32 	%r5969, %r5967;
	mov.u32 	%r5971, %r5967;
	mov.u32 	%r5975, %r5973;
	mov.u32 	%r5977, %r5973;
	mov.u32 	%r5981, %r5979;
	mov.u32 	%r5983, %r5979;
	mov.u32 	%r5987, %r5985;
	mov.u32 	%r5989, %r5985;
	mov.u32 	%r5993, %r5991;
	mov.u32 	%r5995, %r5991;
	mov.u32 	%r5999, %r5997;
	mov.u32 	%r6001, %r5997;
	mov.u32 	%r6005, %r6003;
	mov.u32 	%r6007, %r6003;
	mov.u32 	%r6011, %r6009;
	mov.u32 	%r6013, %r6009;
	mov.u32 	%r6017, %r6015;
	mov.u32 	%r6019, %r6015;
	mov.u32 	%r6023, %r6021;
	mov.u32 	%r6025, %r6021;
	mov.u32 	%r6029, %r6027;
	mov.u32 	%r6031, %r6027;
	mov.u32 	%r6035, %r6033;
	mov.u32 	%r6037, %r6033;
	mov.u32 	%r6041, %r6039;
	mov.u32 	%r6043, %r6039;
	mov.u32 	%r6047, %r6045;
	mov.u32 	%r6049, %r6045;
	mov.u32 	%r6053, %r6051;
	mov.u32 	%r6055, %r6051;
	mov.u32 	%r6059, %r6057;
	mov.u32 	%r6061, %r6057;
	mov.u32 	%r6065, %r6063;
	mov.u32 	%r6067, %r6063;
	bra.uni 	$L__BB2_9;
$L__BB2_7:
	ld.global.u32 	%r1452, [%rd5];
	add.s32 	%r1453, %r1452, -1007687205;
	shf.l.wrap.b32 	%r6064, %r1453, %r1453, 1;
	st.local.u32 	[%rd2+4160], %r6064;
	add.s32 	%r1454, %r6064, -2000366076;
	shf.l.wrap.b32 	%r6058, %r1454, %r1454, 1;
	st.local.u32 	[%rd2+4184], %r6058;
	add.s32 	%r1455, %r6058, -410389975;
	shf.l.wrap.b32 	%r6052, %r1455, %r1455, 1;
	st.local.u32 	[%rd2+4208], %r6052;
	add.s32 	%r1456, %r6052, -956725405;
	shf.l.wrap.b32 	%r6046, %r1456, %r1456, 1;
	st.local.u32 	[%rd2+4232], %r6046;
	add.s32 	%r1457, %r6046, 367675879;
	shf.l.wrap.b32 	%r6040, %r1457, %r1457, 1;
	st.local.u32 	[%rd2+4256], %r6040;
	add.s32 	%r1458, %r6040, -256163496;
	shf.l.wrap.b32 	%r6034, %r1458, %r1458, 1;
	st.local.u32 	[%rd2+4280], %r6034;
	add.s32 	%r1459, %r6034, -67471632;
	shf.l.wrap.b32 	%r6028, %r1459, %r1459, 1;
	st.local.u32 	[%rd2+4304], %r6028;
	add.s32 	%r1460, %r6028, 825590050;
	shf.l.wrap.b32 	%r6022, %r1460, %r1460, 1;
	st.local.u32 	[%rd2+4328], %r6022;
	add.s32 	%r1461, %r6022, -495154567;
	shf.l.wrap.b32 	%r6016, %r1461, %r1461, 1;
	st.local.u32 	[%rd2+4352], %r6016;
	add.s32 	%r1462, %r6016, -1100883727;
	shf.l.wrap.b32 	%r6010, %r1462, %r1462, 1;
	st.local.u32 	[%rd2+4376], %r6010;
	add.s32 	%r1463, %r6010, 2056419781;
	shf.l.wrap.b32 	%r6004, %r1463, %r1463, 1;
	st.local.u32 	[%rd2+4400], %r6004;
	add.s32 	%r1464, %r6004, 785405500;
	shf.l.wrap.b32 	%r5998, %r1464, %r1464, 1;
	st.local.u32 	[%rd2+4424], %r5998;
	add.s32 	%r1465, %r5998, -23217090;
	shf.l.wrap.b32 	%r5992, %r1465, %r1465, 1;
	st.local.u32 	[%rd2+4448], %r5992;
	add.s32 	%r1466, %r5992, 1298155660;
	shf.l.wrap.b32 	%r5986, %r1466, %r1466, 1;
	st.local.u32 	[%rd2+4472], %r5986;
	add.s32 	%r1467, %r5986, -1625121160;
	shf.l.wrap.b32 	%r5980, %r1467, %r1467, 1;
	st.local.u32 	[%rd2+4496], %r5980;
	add.s32 	%r1468, %r5980, -1737081745;
	shf.l.wrap.b32 	%r5974, %r1468, %r1468, 1;
	st.local.u32 	[%rd2+4520], %r5974;
	add.s32 	%r1469, %r5974, -1533120162;
	shf.l.wrap.b32 	%r5968, %r1469, %r1469, 1;
	st.local.u32 	[%rd2+4544], %r5968;
	add.s32 	%r1470, %r5968, -1273655541;
	shf.l.wrap.b32 	%r5962, %r1470, %r1470, 1;
	st.local.u32 	[%rd2+4568], %r5962;
	add.s32 	%r1471, %r5962, -1485893697;
	shf.l.wrap.b32 	%r5956, %r1471, %r1471, 1;
	st.local.u32 	[%rd2+4592], %r5956;
	add.s32 	%r1472, %r5956, 1477583635;
	shf.l.wrap.b32 	%r5950, %r1472, %r1472, 1;
	st.local.u32 	[%rd2+4616], %r5950;
	add.s32 	%r1473, %r5950, -928539097;
	shf.l.wrap.b32 	%r5944, %r1473, %r1473, 1;
	st.local.u32 	[%rd2+4640], %r5944;
	add.s32 	%r1474, %r5944, 495918054;
	shf.l.wrap.b32 	%r5938, %r1474, %r1474, 1;
	st.local.u32 	[%rd2+4664], %r5938;
	add.s32 	%r1475, %r5938, 664557481;
	shf.l.wrap.b32 	%r5932, %r1475, %r1475, 1;
	st.local.u32 	[%rd2+4688], %r5932;
	add.s32 	%r1476, %r5932, 90424045;
	shf.l.wrap.b32 	%r5926, %r1476, %r1476, 1;
	st.local.u32 	[%rd2+4712], %r5926;
	add.s32 	%r1477, %r5926, -607916055;
	shf.l.wrap.b32 	%r5919, %r1477, %r1477, 1;
	st.local.u32 	[%rd2+4736], %r5919;
	add.s32 	%r1478, %r5919, 76072150;
	shf.l.wrap.b32 	%r5913, %r1478, %r1478, 1;
	st.local.u32 	[%rd2+4760], %r5913;
	add.s32 	%r1479, %r5913, 703039986;
	shf.l.wrap.b32 	%r5907, %r1479, %r1479, 1;
	st.local.u32 	[%rd2+4784], %r5907;
	add.s32 	%r1480, %r5907, 1673984391;
	shf.l.wrap.b32 	%r5901, %r1480, %r1480, 1;
	st.local.u32 	[%rd2+4808], %r5901;
	ld.global.u32 	%r1481, [%rd5+4];
	add.s32 	%r1482, %r1481, -2015374409;
	shf.l.wrap.b32 	%r6063, %r1482, %r1482, 3;
	st.local.u32 	[%rd2+4164], %r6063;
	add.s32 	%r1483, %r6063, 294235145;
	shf.l.wrap.b32 	%r6057, %r1483, %r1483, 3;
	st.local.u32 	[%rd2+4188], %r6057;
	add.s32 	%r1484, %r6057, -820779949;
	shf.l.wrap.b32 	%r6051, %r1484, %r1484, 3;
	st.local.u32 	[%rd2+4212], %r6051;
	add.s32 	%r1485, %r6051, -1913450809;
	shf.l.wrap.b32 	%r6045, %r1485, %r1485, 3;
	st.local.u32 	[%rd2+4236], %r6045;
	add.s32 	%r1486, %r6045, 735351758;
	shf.l.wrap.b32 	%r6039, %r1486, %r1486, 3;
	st.local.u32 	[%rd2+4260], %r6039;
	add.s32 	%r1487, %r6039, -512326991;
	shf.l.wrap.b32 	%r6033, %r1487, %r1487, 3;
	st.local.u32 	[%rd2+4284], %r6033;
	add.s32 	%r1488, %r6033, -134943263;
	shf.l.wrap.b32 	%r6027, %r1488, %r1488, 3;
	st.local.u32 	[%rd2+4308], %r6027;
	add.s32 	%r1489, %r6027, 1651180100;
	shf.l.wrap.b32 	%r6021, %r1489, %r1489, 3;
	st.local.u32 	[%rd2+4332], %r6021;
	add.s32 	%r1490, %r6021, -990309133;
	shf.l.wrap.b32 	%r6015, %r1490, %r1490, 3;
	st.local.u32 	[%rd2+4356], %r6015;
	add.s32 	%r1491, %r6015, 2093199843;
	shf.l.wrap.b32 	%r6009, %r1491, %r1491, 3;
	st.local.u32 	[%rd2+4380], %r6009;
	add.s32 	%r1492, %r6009, -182127734;
	shf.l.wrap.b32 	%r6003, %r1492, %r1492, 3;
	st.local.u32 	[%rd2+4404], %r6003;
	add.s32 	%r1493, %r6003, 1570811000;
	shf.l.wrap.b32 	%r5997, %r1493, %r1493, 3;
	st.local.u32 	[%rd2+4428], %r5997;
	add.s32 	%r1494, %r5997, -46434179;
	shf.l.wrap.b32 	%r5991, %r1494, %r1494, 3;
	st.local.u32 	[%rd2+4452], %r5991;
	add.s32 	%r1495, %r5991, -1698655976;
	shf.l.wrap.b32 	%r5985, %r1495, %r1495, 3;
	st.local.u32 	[%rd2+4476], %r5985;
	add.s32 	%r1496, %r5985, 1044724977;
	shf.l.wrap.b32 	%r5979, %r1496, %r1496, 3;
	st.local.u32 	[%rd2+4500], %r5979;
	add.s32 	%r1497, %r5979, 820803807;
	shf.l.wrap.b32 	%r5973, %r1497, %r1497, 3;
	st.local.u32 	[%rd2+4524], %r5973;
	add.s32 	%r1498, %r5973, 1228726973;
	shf.l.wrap.b32 	%r5967, %r1498, %r1498, 3;
	st.local.u32 	[%rd2+4548], %r5967;
	add.s32 	%r1499, %r5967, 1747656215;
	shf.l.wrap.b32 	%r5961, %r1499, %r1499, 3;
	st.local.u32 	[%rd2+4572], %r5961;
	add.s32 	%r1500, %r5961, 1323179903;
	shf.l.wrap.b32 	%r5955, %r1500, %r1500, 3;
	st.local.u32 	[%rd2+4596], %r5955;
	add.s32 	%r1501, %r5955, -1339800026;
	shf.l.wrap.b32 	%r5949, %r1501, %r1501, 3;
	st.local.u32 	[%rd2+4620], %r5949;
	add.s32 	%r1502, %r5949, -1857078193;
	shf.l.wrap.b32 	%r5943, %r1502, %r1502, 3;
	st.local.u32 	[%rd2+4644], %r5943;
	add.s32 	%r1503, %r5943, 991836108;
	shf.l.wrap.b32 	%r5937, %r1503, %r1503, 3;
	st.local.u32 	[%rd2+4668], %r5937;
	add.s32 	%r1504, %r5937, 1329114962;
	shf.l.wrap.b32 	%r5931, %r1504, %r1504, 3;
	st.local.u32 	[%rd2+4692], %r5931;
	add.s32 	%r1505, %r5931, 180848090;
	shf.l.wrap.b32 	%r5925, %r1505, %r1505, 3;
	st.local.u32 	[%rd2+4716], %r5925;
	add.s32 	%r1506, %r5925, -1215832109;
	shf.l.wrap.b32 	%r5918, %r1506, %r1506, 3;
	st.local.u32 	[%rd2+4740], %r5918;
	add.s32 	%r1507, %r5918, 152144300;
	shf.l.wrap.b32 	%r5912, %r1507, %r1507, 3;
	st.local.u32 	[%rd2+4764], %r5912;
	add.s32 	%r1508, %r5912, 1406079972;
	shf.l.wrap.b32 	%r5906, %r1508, %r1508, 3;
	st.local.u32 	[%rd2+4788], %r5906;
	add.s32 	%r1509, %r5906, -946998514;
	shf.l.wrap.b32 	%r5900, %r1509, %r1509, 3;
	st.local.u32 	[%rd2+4812], %r5900;
	ld.global.u32 	%r1510, [%rd5+8];
	add.s32 	%r1511, %r1510, 264218479;
	shf.l.wrap.b32 	%r6066, %r1511, %r1511, 6;
	st.local.u32 	[%rd2+4168], %r6066;
	add.s32 	%r1512, %r6066, 588470290;
	shf.l.wrap.b32 	%r6060, %r1512, %r1512, 6;
	st.local.u32 	[%rd2+4192], %r6060;
	add.s32 	%r1513, %r6060, -1641559897;
	shf.l.wrap.b32 	%r6054, %r1513, %r1513, 6;
	st.local.u32 	[%rd2+4216], %r6054;
	add.s32 	%r1514, %r6054, 468065679;
	shf.l.wrap.b32 	%r6048, %r1514, %r1514, 6;
	st.local.u32 	[%rd2+4240], %r6048;
	add.s32 	%r1515, %r6048, 1470703516;
	shf.l.wrap.b32 	%r6042, %r1515, %r1515, 6;
	st.local.u32 	[%rd2+4264], %r6042;
	add.s32 	%r1516, %r6042, -1024653981;
	shf.l.wrap.b32 	%r6036, %r1516, %r1516, 6;
	st.local.u32 	[%rd2+4288], %r6036;
	add.s32 	%r1517, %r6036, -269886525;
	shf.l.wrap.b32 	%r6030, %r1517, %r1517, 6;
	st.local.u32 	[%rd2+4312], %r6030;
	add.s32 	%r1518, %r6030, -992607096;
	shf.l.wrap.b32 	%r6024, %r1518, %r1518, 6;
	st.local.u32 	[%rd2+4336], %r6024;
	add.s32 	%r1519, %r6024, -1980618265;
	shf.l.wrap.b32 	%r6018, %r1519, %r1519, 6;
	st.local.u32 	[%rd2+4360], %r6018;
	add.s32 	%r1520, %r6018, -108567610;
	shf.l.wrap.b32 	%r6012, %r1520, %r1520, 6;
	st.local.u32 	[%rd2+4384], %r6012;
	add.s32 	%r1521, %r6012, -364255467;
	shf.l.wrap.b32 	%r6006, %r1521, %r1521, 6;
	st.local.u32 	[%rd2+4408], %r6006;
	add.s32 	%r1522, %r6006, -1153345296;
	shf.l.wrap.b32 	%r6000, %r1522, %r1522, 6;
	st.local.u32 	[%rd2+4432], %r6000;
	add.s32 	%r1523, %r6000, -92868357;
	shf.l.wrap.b32 	%r5994, %r1523, %r1523, 6;
	st.local.u32 	[%rd2+4456], %r5994;
	add.s32 	%r1524, %r5994, 897655345;
	shf.l.wrap.b32 	%r5988, %r1524, %r1524, 6;
	st.local.u32 	[%rd2+4480], %r5988;
	add.s32 	%r1525, %r5988, 2089449954;
	shf.l.wrap.b32 	%r5982, %r1525, %r1525, 6;
	st.local.u32 	[%rd2+4504], %r5982;
	add.s32 	%r1526, %r5982, 1641607614;
	shf.l.wrap.b32 	%r5976, %r1526, %r1526, 6;
	st.local.u32 	[%rd2+4528], %r5976;
	add.s32 	%r1527, %r5976, -1837513350;
	shf.l.wrap.b32 	%r5970, %r1527, %r1527, 6;
	st.local.u32 	[%rd2+4552], %r5970;
	add.s32 	%r1528, %r5970, -799654866;
	shf.l.wrap.b32 	%r5964, %r1528, %r1528, 6;
	st.local.u32 	[%rd2+4576], %r5964;
	add.s32 	%r1529, %r5964, -1648607490;
	shf.l.wrap.b32 	%r5958, %r1529, %r1529, 6;
	st.local.u32 	[%rd2+4600], %r5958;
	add.s32 	%r1530, %r5958, 1615367245;
	shf.l.wrap.b32 	%r5952, %r1530, %r1530, 6;
	st.local.u32 	[%rd2+4624], %r5952;
	add.s32 	%r1531, %r5952, 580810911;
	shf.l.wrap.b32 	%r5946, %r1531, %r1531, 6;
	st.local.u32 	[%rd2+4648], %r5946;
	add.s32 	%r1532, %r5946, 1983672216;
	shf.l.wrap.b32 	%r5940, %r1532, %r1532, 6;
	st.local.u32 	[%rd2+4672], %r5940;
	add.s32 	%r1533, %r5940, -1636737372;
	shf.l.wrap.b32 	%r5934, %r1533, %r1533, 6;
	st.local.u32 	[%rd2+4696], %r5934;
	add.s32 	%r1534, %r5934, 361696180;
	shf.l.wrap.b32 	%r5928, %r1534, %r1534, 6;
	st.local.u32 	[%rd2+4720], %r5928;
	add.s32 	%r1535, %r5928, 1863303079;
	shf.l.wrap.b32 	%r5921, %r1535, %r1535, 6;
	st.local.u32 	[%rd2+4744], %r5921;
	add.s32 	%r1536, %r5921, 304288600;
	shf.l.wrap.b32 	%r5915, %r1536, %r1536, 6;
	st.local.u32 	[%rd2+4768], %r5915;
	add.s32 	%r1537, %r5915, -1482807352;
	shf.l.wrap.b32 	%r5909, %r1537, %r1537, 6;
	st.local.u32 	[%rd2+4792], %r5909;
	add.s32 	%r1538, %r5909, -1893997027;
	shf.l.wrap.b32 	%r5903, %r1538, %r1538, 6;
	st.local.u32 	[%rd2+4816], %r5903;
	ld.global.u32 	%r1539, [%rd5+12];
	add.s32 	%r1540, %r1539, 528436958;
	shf.l.wrap.b32 	%r6065, %r1540, %r1540, 11;
	st.local.u32 	[%rd2+4172], %r6065;
	add.s32 	%r1541, %r6065, 1176940580;
	shf.l.wrap.b32 	%r6059, %r1541, %r1541, 11;
	st.local.u32 	[%rd2+4196], %r6059;
	add.s32 	%r1542, %r6059, 1011847503;
	shf.l.wrap.b32 	%r6053, %r1542, %r1542, 11;
	st.local.u32 	[%rd2+4220], %r6053;
	add.s32 	%r1543, %r6053, 936131358;
	shf.l.wrap.b32 	%r6047, %r1543, %r1543, 11;
	st.local.u32 	[%rd2+4244], %r6047;
	add.s32 	%r1544, %r6047, -1353560264;
	shf.l.wrap.b32 	%r6041, %r1544, %r1544, 11;
	st.local.u32 	[%rd2+4268], %r6041;
	add.s32 	%r1545, %r6041, -2049307961;
	shf.l.wrap.b32 	%r6035, %r1545, %r1545, 11;
	st.local.u32 	[%rd2+4292], %r6035;
	add.s32 	%r1546, %r6035, -539773049;
	shf.l.wrap.b32 	%r6029, %r1546, %r1546, 11;
	st.local.u32 	[%rd2+4316], %r6029;
	add.s32 	%r1547, %r6029, -1985214191;
	shf.l.wrap.b32 	%r6023, %r1547, %r1547, 11;
	st.local.u32 	[%rd2+4340], %r6023;
	add.s32 	%r1548, %r6023, 333730767;
	shf.l.wrap.b32 	%r6017, %r1548, %r1548, 11;
	st.local.u32 	[%rd2+4364], %r6017;
	add.s32 	%r1549, %r6017, -217135219;
	shf.l.wrap.b32 	%r6011, %r1549, %r1549, 11;
	st.local.u32 	[%rd2+4388], %r6011;
	add.s32 	%r1550, %r6011, -728510933;
	shf.l.wrap.b32 	%r6005, %r1550, %r1550, 11;
	st.local.u32 	[%rd2+4412], %r6005;
	add.s32 	%r1551, %r6005, 1988276705;
	shf.l.wrap.b32 	%r5999, %r1551, %r1551, 11;
	st.local.u32 	[%rd2+4436], %r5999;
	add.s32 	%r1552, %r5999, -185736713;
	shf.l.wrap.b32 	%r5993, %r1552, %r1552, 11;
	st.local.u32 	[%rd2+4460], %r5993;
	add.s32 	%r1553, %r5993, 1795310690;
	shf.l.wrap.b32 	%r5987, %r1553, %r1553, 11;
	st.local.u32 	[%rd2+4484], %r5987;
	add.s32 	%r1554, %r5987, -116067388;
	shf.l.wrap.b32 	%r5981, %r1554, %r1554, 11;
	st.local.u32 	[%rd2+4508], %r5981;
	add.s32 	%r1555, %r5981, -1011752068;
	shf.l.wrap.b32 	%r5975, %r1555, %r1555, 11;
	st.local.u32 	[%rd2+4532], %r5975;
	add.s32 	%r1556, %r5975, 619940597;
	shf.l.wrap.b32 	%r5969, %r1556, %r1556, 11;
	st.local.u32 	[%rd2+4556], %r5969;
	add.s32 	%r1557, %r5969, -1599309731;
	shf.l.wrap.b32 	%r5963, %r1557, %r1557, 11;
	st.local.u32 	[%rd2+4580], %r5963;
	add.s32 	%r1558, %r5963, 997752317;
	shf.l.wrap.b32 	%r5957, %r1558, %r1558, 11;
	st.local.u32 	[%rd2+4604], %r5957;
	add.s32 	%r1559, %r5957, -1064232806;
	shf.l.wrap.b32 	%r5951, %r1559, %r1559, 11;
	st.local.u32 	[%rd2+4628], %r5951;
	add.s32 	%r1560, %r5951, 1161621822;
	shf.l.wrap.b32 	%r5945, %r1560, %r1560, 11;
	st.local.u32 	[%rd2+4652], %r5945;
	add.s32 	%r1561, %r5945, -327622864;
	shf.l.wrap.b32 	%r5939, %r1561, %r1561, 11;
	st.local.u32 	[%rd2+4676], %r5939;
	add.s32 	%r1562, %r5939, 1021492553;
	shf.l.wrap.b32 	%r5933, %r1562, %r1562, 11;
	st.local.u32 	[%rd2+4700], %r5933;
	add.s32 	%r1563, %r5933, 723392360;
	shf.l.wrap.b32 	%r5927, %r1563, %r1563, 11;
	st.local.u32 	[%rd2+4724], %r5927;
	add.s32 	%r1564, %r5927, -568361138;
	shf.l.wrap.b32 	%r5920, %r1564, %r1564, 11;
	st.local.u32 	[%rd2+4748], %r5920;
	add.s32 	%r1565, %r5920, 608577200;
	shf.l.wrap.b32 	%r5914, %r1565, %r1565, 11;
	st.local.u32 	[%rd2+4772], %r5914;
	add.s32 	%r1566, %r5914, 1329352593;
	shf.l.wrap.b32 	%r5908, %r1566, %r1566, 11;
	st.local.u32 	[%rd2+4796], %r5908;
	add.s32 	%r1567, %r5908, 506973243;
	shf.l.wrap.b32 	%r5902, %r1567, %r1567, 11;
	st.local.u32 	[%rd2+4820], %r5902;
	ld.global.u32 	%r1568, [%rd5+16];
	add.s32 	%r1569, %r1568, 1056873916;
	shf.l.wrap.b32 	%r6068, %r1569, %r1569, 13;
	st.local.u32 	[%rd2+4176], %r6068;
	add.s32 	%r1570, %r6068, -1941086136;
	shf.l.wrap.b32 	%r6062, %r1570, %r1570, 13;
	st.local.u32 	[%rd2+4200], %r6062;
	add.s32 	%r1571, %r6062, 2023695006;
	shf.l.wrap.b32 	%r6056, %r1571, %r1571, 13;
	st.local.u32 	[%rd2+4224], %r6056;
	add.s32 	%r1572, %r6056, 1872262716;
	shf.l.wrap.b32 	%r6050, %r1572, %r1572, 13;
	st.local.u32 	[%rd2+4248], %r6050;
	add.s32 	%r1573, %r6050, 1587846769;
	shf.l.wrap.b32 	%r6044, %r1573, %r1573, 13;
	st.local.u32 	[%rd2+4272], %r6044;
	add.s32 	%r1574, %r6044, 196351375;
	shf.l.wrap.b32 	%r6038, %r1574, %r1574, 13;
	st.local.u32 	[%rd2+4296], %r6038;
	add.s32 	%r1575, %r6038, -1079546097;
	shf.l.wrap.b32 	%r6032, %r1575, %r1575, 13;
	st.local.u32 	[%rd2+4320], %r6032;
	add.s32 	%r1576, %r6032, 324538915;
	shf.l.wrap.b32 	%r6026, %r1576, %r1576, 13;
	st.local.u32 	[%rd2+4344], %r6026;
	add.s32 	%r1577, %r6026, 667461534;
	shf.l.wrap.b32 	%r6020, %r1577, %r1577, 13;
	st.local.u32 	[%rd2+4368], %r6020;
	add.s32 	%r1578, %r6020, -434270437;
	shf.l.wrap.b32 	%r6014, %r1578, %r1578, 13;
	st.local.u32 	[%rd2+4392], %r6014;
	add.s32 	%r1579, %r6014, -1457021865;
	shf.l.wrap.b32 	%r6008, %r1579, %r1579, 13;
	st.local.u32 	[%rd2+4416], %r6008;
	add.s32 	%r1580, %r6008, -318413886;
	shf.l.wrap.b32 	%r6002, %r1580, %r1580, 13;
	st.local.u32 	[%rd2+4440], %r6002;
	add.s32 	%r1581, %r6002, -371473425;
	shf.l.wrap.b32 	%r5996, %r1581, %r1581, 13;
	st.local.u32 	[%rd2+4464], %r5996;
	add.s32 	%r1582, %r5996, -704345916;
	shf.l.wrap.b32 	%r5990, %r1582, %r1582, 13;
	st.local.u32 	[%rd2+4488], %r5990;
	add.s32 	%r1583, %r5990, -232134775;
	shf.l.wrap.b32 	%r5984, %r1583, %r1583, 13;
	st.local.u32 	[%rd2+4512], %r5984;
	add.s32 	%r1584, %r5984, -2023504135;
	shf.l.wrap.b32 	%r5978, %r1584, %r1584, 13;
	st.local.u32 	[%rd2+4536], %r5978;
	add.s32 	%r1585, %r5978, 1239881194;
	shf.l.wrap.b32 	%r5972, %r1585, %r1585, 13;
	st.local.u32 	[%rd2+4560], %r5972;
	add.s32 	%r1586, %r5972, 1096347835;
	shf.l.wrap.b32 	%r5966, %r1586, %r1586, 13;
	st.local.u32 	[%rd2+4584], %r5966;
	add.s32 	%r1587, %r5966, 1995504634;
	shf.l.wrap.b32 	%r5960, %r1587, %r1587, 13;
	st.local.u32 	[%rd2+4608], %r5960;
	add.s32 	%r1588, %r5960, -2128465611;
	shf.l.wrap.b32 	%r5954, %r1588, %r1588, 13;
	st.local.u32 	[%rd2+4632], %r5954;
	add.s32 	%r1589, %r5954, -1971723652;
	shf.l.wrap.b32 	%r5948, %r1589, %r1589, 13;
	st.local.u32 	[%rd2+4656], %r5948;
	add.s32 	%r1590, %r5948, -655245727;
	shf.l.wrap.b32 	%r5942, %r1590, %r1590, 13;
	st.local.u32 	[%rd2+4680], %r5942;
	add.s32 	%r1591, %r5942, 2042985106;
	shf.l.wrap.b32 	%r5936, %r1591, %r1591, 13;
	st.local.u32 	[%rd2+4704], %r5936;
	add.s32 	%r1592, %r5936, 1446784720;
	shf.l.wrap.b32 	%r5930, %r1592, %r1592, 13;
	st.local.u32 	[%rd2+4728], %r5930;
	add.s32 	%r1593, %r5930, -1136722275;
	shf.l.wrap.b32 	%r5923, %r1593, %r1593, 13;
	st.local.u32 	[%rd2+4752], %r5923;
	add.s32 	%r1594, %r5923, 1217154400;
	shf.l.wrap.b32 	%r5917, %r1594, %r1594, 13;
	st.local.u32 	[%rd2+4776], %r5917;
	add.s32 	%r1595, %r5917, -1636262110;
	shf.l.wrap.b32 	%r5911, %r1595, %r1595, 13;
	st.local.u32 	[%rd2+4800], %r5911;
	add.s32 	%r1596, %r5911, 1013946486;
	shf.l.wrap.b32 	%r5905, %r1596, %r1596, 13;
	st.local.u32 	[%rd2+4824], %r5905;
	ld.global.u32 	%r1597, [%rd5+20];
	add.s32 	%r1598, %r1597, 2113747832;
	shf.l.wrap.b32 	%r6067, %r1598, %r1598, 17;
	st.local.u32 	[%rd2+4180], %r6067;
	add.s32 	%r1599, %r6067, 412795025;
	shf.l.wrap.b32 	%r6061, %r1599, %r1599, 17;
	st.local.u32 	[%rd2+4204], %r6061;
	add.s32 	%r1600, %r6061, -247577284;
	shf.l.wrap.b32 	%r6055, %r1600, %r1600, 17;
	st.local.u32 	[%rd2+4228], %r6055;
	add.s32 	%r1601, %r6055, -550441864;
	shf.l.wrap.b32 	%r6049, %r1601, %r1601, 17;
	st.local.u32 	[%rd2+4252], %r6049;
	add.s32 	%r1602, %r6049, -1119273758;
	shf.l.wrap.b32 	%r6043, %r1602, %r1602, 17;
	st.local.u32 	[%rd2+4276], %r6043;
	add.s32 	%r1603, %r6043, 392702750;
	shf.l.wrap.b32 	%r6037, %r1603, %r1603, 17;
	st.local.u32 	[%rd2+4300], %r6037;
	add.s32 	%r1604, %r6037, 2135875103;
	shf.l.wrap.b32 	%r6031, %r1604, %r1604, 17;
	st.local.u32 	[%rd2+4324], %r6031;
	add.s32 	%r1605, %r6031, 649077830;
	shf.l.wrap.b32 	%r6025, %r1605, %r1605, 17;
	st.local.u32 	[%rd2+4348], %r6025;
	add.s32 	%r1606, %r6025, 1334923068;
	shf.l.wrap.b32 	%r6019, %r1606, %r1606, 17;
	st.local.u32 	[%rd2+4372], %r6019;
	add.s32 	%r1607, %r6019, -868540873;
	shf.l.wrap.b32 	%r6013, %r1607, %r1607, 17;
	st.local.u32 	[%rd2+4396], %r6013;
	add.s32 	%r1608, %r6013, 1380923567;
	shf.l.wrap.b32 	%r6007, %r1608, %r1608, 17;
	st.local.u32 	[%rd2+4420], %r6007;
	add.s32 	%r1609, %r6007, -636827771;
	shf.l.wrap.b32 	%r6001, %r1609, %r1609, 17;
	st.local.u32 	[%rd2+4444], %r6001;
	add.s32 	%r1610, %r6001, -742946849;
	shf.l.wrap.b32 	%r5995, %r1610, %r1610, 17;
	st.local.u32 	[%rd2+4468], %r5995;
	add.s32 	%r1611, %r5995, -1408691831;
	shf.l.wrap.b32 	%r5989, %r1611, %r1611, 17;
	st.local.u32 	[%rd2+4492], %r5989;
	add.s32 	%r1612, %r5989, -464269549;
	shf.l.wrap.b32 	%r5983, %r1612, %r1612, 17;
	st.local.u32 	[%rd2+4516], %r5983;
	add.s32 	%r1613, %r5983, 247959027;
	shf.l.wrap.b32 	%r5977, %r1613, %r1613, 17;
	st.local.u32 	[%rd2+4540], %r5977;
	add.s32 	%r1614, %r5977, -1815204908;
	shf.l.wrap.b32 	%r5971, %r1614, %r1614, 17;
	st.local.u32 	[%rd2+4564], %r5971;
	add.s32 	%r1615, %r5971, -2102271626;
	shf.l.wrap.b32 	%r5965, %r1615, %r1615, 17;
	st.local.u32 	[%rd2+4588], %r5965;
	add.s32 	%r1616, %r5965, -303958028;
	shf.l.wrap.b32 	%r5959, %r1616, %r1616, 17;
	st.local.u32 	[%rd2+4612], %r5959;
	add.s32 	%r1617, %r5959, 38036075;
	shf.l.wrap.b32 	%r5953, %r1617, %r1617, 17;
	st.local.u32 	[%rd2+4636], %r5953;
	add.s32 	%r1618, %r5953, 351519993;
	shf.l.wrap.b32 	%r5947, %r1618, %r1618, 17;
	st.local.u32 	[%rd2+4660], %r5947;
	add.s32 	%r1619, %r5947, -1310491453;
	shf.l.wrap.b32 	%r5941, %r1619, %r1619, 17;
	st.local.u32 	[%rd2+4684], %r5941;
	add.s32 	%r1620, %r5941, -208997084;
	shf.l.wrap.b32 	%r5935, %r1620, %r1620, 17;
	st.local.u32 	[%rd2+4708], %r5935;
	add.s32 	%r1621, %r5935, -1401397856;
	shf.l.wrap.b32 	%r5929, %r1621, %r1621, 17;
	st.local.u32 	[%rd2+4732], %r5929;
	add.s32 	%r1622, %r5929, 2021522747;
	shf.l.wrap.b32 	%r5922, %r1622, %r1622, 17;
	st.local.u32 	[%rd2+4756], %r5922;
	add.s32 	%r1623, %r5922, -1860658496;
	shf.l.wrap.b32 	%r5916, %r1623, %r1623, 17;
	st.local.u32 	[%rd2+4780], %r5916;
	add.s32 	%r1624, %r5916, 1022443077;
	shf.l.wrap.b32 	%r5910, %r1624, %r1624, 17;
	st.local.u32 	[%rd2+4804], %r5910;
	add.s32 	%r1625, %r5910, 2027892972;
	shf.l.wrap.b32 	%r5904, %r1625, %r1625, 17;
	st.local.u32 	[%rd2+4828], %r5904;
	mov.b32 	%r5876, 0;
	mov.u32 	%r5877, %r5876;
	mov.u32 	%r5878, %r5876;
	mov.u32 	%r5879, %r5876;
	mov.u32 	%r5880, %r5876;
	mov.u32 	%r5881, %r5876;
	mov.u32 	%r5882, %r5876;
	mov.u32 	%r5883, %r5876;
	mov.u32 	%r5884, %r5876;
	mov.u32 	%r5885, %r5876;
	mov.u32 	%r5886, %r5876;
	mov.u32 	%r5887, %r5876;
	mov.u32 	%r5888, %r5876;
	mov.u32 	%r5889, %r5876;
	mov.u32 	%r5890, %r5876;
	mov.u32 	%r5891, %r5876;
	mov.u32 	%r5892, %r5876;
	mov.u32 	%r5893, %r5876;
	mov.u32 	%r5894, %r5876;
	mov.u32 	%r5895, %r5876;
	mov.u32 	%r5896, %r5876;
	mov.u32 	%r5897, %r5876;
	mov.u32 	%r5898, %r5876;
	mov.u32 	%r5899, %r5876;
	bra.uni 	$L__BB2_9;
$L__BB2_8:
	ld.global.u32 	%r1251, [%rd5];
	add.s32 	%r1252, %r1251, -1007687205;
	shf.l.wrap.b32 	%r6064, %r1252, %r1252, 1;
	st.local.u32 	[%rd2+4160], %r6064;
	add.s32 	%r1253, %r6064, 588470290;
	shf.l.wrap.b32 	%r6060, %r1253, %r1253, 6;
	st.local.u32 	[%rd2+4192], %r6060;
	add.s32 	%r1254, %r6060, 2023695006;
	shf.l.wrap.b32 	%r6056, %r1254, %r1254, 13;
	st.local.u32 	[%rd2+4224], %r6056;
	add.s32 	%r1255, %r6056, 367675879;
	shf.l.wrap.b32 	%r6040, %r1255, %r1255, 1;
	st.local.u32 	[%rd2+4256], %r6040;
	add.s32 	%r1256, %r6040, -1024653981;
	shf.l.wrap.b32 	%r6036, %r1256, %r1256, 6;
	st.local.u32 	[%rd2+4288], %r6036;
	add.s32 	%r1257, %r6036, 1003006849;
	shf.l.wrap.b32 	%r6032, %r1257, %r1257, 13;
	st.local.u32 	[%rd2+4320], %r6032;
	add.s32 	%r1258, %r6032, -269886525;
	shf.l.wrap.b32 	%r6016, %r1258, %r1258, 1;
	st.local.u32 	[%rd2+4352], %r6016;
	add.s32 	%r1259, %r6016, 324538915;
	shf.l.wrap.b32 	%r6012, %r1259, %r1259, 6;
	st.local.u32 	[%rd2+4384], %r6012;
	add.s32 	%r1260, %r6012, -1625121160;
	shf.l.wrap.b32 	%r6008, %r1260, %r1260, 13;
	st.local.u32 	[%rd2+4416], %r6008;
	add.s32 	%r1261, %r6008, -364255467;
	shf.l.wrap.b32 	%r5992, %r1261, %r1261, 1;
	st.local.u32 	[%rd2+4448], %r5992;
	add.s32 	%r1262, %r5992, -318413886;
	shf.l.wrap.b32 	%r5988, %r1262, %r1262, 6;
	st.local.u32 	[%rd2+4480], %r5988;
	add.s32 	%r1263, %r5988, -928284357;
	shf.l.wrap.b32 	%r5984, %r1263, %r1263, 13;
	st.local.u32 	[%rd2+4512], %r5984;
	add.s32 	%r1264, %r5984, -371473425;
	shf.l.wrap.b32 	%r5968, %r1264, %r1264, 1;
	st.local.u32 	[%rd2+4544], %r5968;
	add.s32 	%r1265, %r5968, 1477583635;
	shf.l.wrap.b32 	%r5964, %r1265, %r1265, 6;
	st.local.u32 	[%rd2+4576], %r5964;
	add.s32 	%r1266, %r5964, 580810911;
	shf.l.wrap.b32 	%r5960, %r1266, %r1266, 13;
	st.local.u32 	[%rd2+4608], %r5960;
	add.s32 	%r1267, %r5960, 1239881194;
	shf.l.wrap.b32 	%r5944, %r1267, %r1267, 1;
	st.local.u32 	[%rd2+4640], %r5944;
	add.s32 	%r1268, %r5944, 90424045;
	shf.l.wrap.b32 	%r5940, %r1268, %r1268, 6;
	st.local.u32 	[%rd2+4672], %r5940;
	add.s32 	%r1269, %r5940, -1417593912;
	shf.l.wrap.b32 	%r5936, %r1269, %r1269, 13;
	st.local.u32 	[%rd2+4704], %r5936;
	add.s32 	%r1270, %r5936, -607916055;
	shf.l.wrap.b32 	%r5919, %r1270, %r1270, 1;
	st.local.u32 	[%rd2+4736], %r5919;
	add.s32 	%r1271, %r5919, 304288600;
	shf.l.wrap.b32 	%r5915, %r1271, %r1271, 6;
	st.local.u32 	[%rd2+4768], %r5915;
	add.s32 	%r1272, %r5915, -1636262110;
	shf.l.wrap.b32 	%r5911, %r1272, %r1272, 13;
	st.local.u32 	[%rd2+4800], %r5911;
	add.s32 	%r1273, %r5911, -417994167;
	shf.l.wrap.b32 	%r5895, %r1273, %r1273, 1;
	st.local.u32 	[%rd2+4832], %r5895;
	add.s32 	%r1274, %r5895, 1673719045;
	shf.l.wrap.b32 	%r5891, %r1274, %r1274, 6;
	st.local.u32 	[%rd2+4864], %r5891;
	add.s32 	%r1275, %r5891, -2126788437;
	shf.l.wrap.b32 	%r5887, %r1275, %r1275, 13;
	st.local.u32 	[%rd2+4896], %r5887;
	ld.global.u32 	%r1276, [%rd5+4];
	add.s32 	%r1277, %r1276, -2015374409;
	shf.l.wrap.b32 	%r6063, %r1277, %r1277, 3;
	st.local.u32 	[%rd2+4164], %r6063;
	add.s32 	%r1278, %r6063, 1176940580;
	shf.l.wrap.b32 	%r6059, %r1278, %r1278, 11;
	st.local.u32 	[%rd2+4196], %r6059;
	add.s32 	%r1279, %r6059, -247577284;
	shf.l.wrap.b32 	%r6055, %r1279, %r1279, 17;
	st.local.u32 	[%rd2+4228], %r6055;
	add.s32 	%r1280, %r6055, 735351758;
	shf.l.wrap.b32 	%r6039, %r1280, %r1280, 3;
	st.local.u32 	[%rd2+4260], %r6039;
	add.s32 	%r1281, %r6039, -2049307961;
	shf.l.wrap.b32 	%r6035, %r1281, %r1281, 11;
	st.local.u32 	[%rd2+4292], %r6035;
	add.s32 	%r1282, %r6035, 2006013698;
	shf.l.wrap.b32 	%r6031, %r1282, %r1282, 17;
	st.local.u32 	[%rd2+4324], %r6031;
	add.s32 	%r1283, %r6031, -539773049;
	shf.l.wrap.b32 	%r6015, %r1283, %r1283, 3;
	st.local.u32 	[%rd2+4356], %r6015;
	add.s32 	%r1284, %r6015, 649077830;
	shf.l.wrap.b32 	%r6011, %r1284, %r1284, 11;
	st.local.u32 	[%rd2+4388], %r6011;
	add.s32 	%r1285, %r6011, 1044724977;
	shf.l.wrap.b32 	%r6007, %r1285, %r1285, 17;
	st.local.u32 	[%rd2+4420], %r6007;
	add.s32 	%r1286, %r6007, -728510933;
	shf.l.wrap.b32 	%r5991, %r1286, %r1286, 3;
	st.local.u32 	[%rd2+4452], %r5991;
	add.s32 	%r1287, %r5991, -636827771;
	shf.l.wrap.b32 	%r5987, %r1287, %r1287, 11;
	st.local.u32 	[%rd2+4484], %r5987;
	add.s32 	%r1288, %r5987, -1856568713;
	shf.l.wrap.b32 	%r5983, %r1288, %r1288, 17;
	st.local.u32 	[%rd2+4516], %r5983;
	add.s32 	%r1289, %r5983, -742946849;
	shf.l.wrap.b32 	%r5967, %r1289, %r1289, 3;
	st.local.u32 	[%rd2+4548], %r5967;
	add.s32 	%r1290, %r5967, -1339800026;
	shf.l.wrap.b32 	%r5963, %r1290, %r1290, 11;
	st.local.u32 	[%rd2+4580], %r5963;
	add.s32 	%r1291, %r5963, 1161621822;
	shf.l.wrap.b32 	%r5959, %r1291, %r1291, 17;
	st.local.u32 	[%rd2+4612], %r5959;
	add.s32 	%r1292, %r5959, -1815204908;
	shf.l.wrap.b32 	%r5943, %r1292, %r1292, 3;
	st.local.u32 	[%rd2+4644], %r5943;
	add.s32 	%r1293, %r5943, 180848090;
	shf.l.wrap.b32 	%r5939, %r1293, %r1293, 11;
	st.local.u32 	[%rd2+4676], %r5939;
	add.s32 	%r1294, %r5939, 1459779473;
	shf.l.wrap.b32 	%r5935, %r1294, %r1294, 17;
	st.local.u32 	[%rd2+4708], %r5935;
	add.s32 	%r1295, %r5935, -1215832109;
	shf.l.wrap.b32 	%r5918, %r1295, %r1295, 3;
	st.local.u32 	[%rd2+4740], %r5918;
	add.s32 	%r1296, %r5918, 608577200;
	shf.l.wrap.b32 	%r5914, %r1296, %r1296, 11;
	st.local.u32 	[%rd2+4772], %r5914;
	add.s32 	%r1297, %r5914, 1022443077;
	shf.l.wrap.b32 	%r5910, %r1297, %r1297, 17;
	st.local.u32 	[%rd2+4804], %r5910;
	add.s32 	%r1298, %r5910, -835988333;
	shf.l.wrap.b32 	%r5894, %r1298, %r1298, 3;
	st.local.u32 	[%rd2+4836], %r5894;
	add.s32 	%r1299, %r5894, -947529206;
	shf.l.wrap.b32 	%r5890, %r1299, %r1299, 11;
	st.local.u32 	[%rd2+4868], %r5890;
	add.s32 	%r1300, %r5890, 41390423;
	shf.l.wrap.b32 	%r5886, %r1300, %r1300, 17;
	st.local.u32 	[%rd2+4900], %r5886;
	ld.global.u32 	%r1301, [%rd5+8];
	add.s32 	%r1302, %r1301, 264218479;
	shf.l.wrap.b32 	%r6066, %r1302, %r1302, 6;
	st.local.u32 	[%rd2+4168], %r6066;
	add.s32 	%r1303, %r6066, -1941086136;
	shf.l.wrap.b32 	%r6062, %r1303, %r1303, 13;
	st.local.u32 	[%rd2+4200], %r6062;
	add.s32 	%r1304, %r6062, -956725405;
	shf.l.wrap.b32 	%r6046, %r1304, %r1304, 1;
	st.local.u32 	[%rd2+4232], %r6046;
	add.s32 	%r1305, %r6046, 1470703516;
	shf.l.wrap.b32 	%r6042, %r1305, %r1305, 6;
	st.local.u32 	[%rd2+4264], %r6042;
	add.s32 	%r1306, %r6042, 196351375;
	shf.l.wrap.b32 	%r6038, %r1306, %r1306, 13;
	st.local.u32 	[%rd2+4296], %r6038;
	add.s32 	%r1307, %r6038, -503010318;
	shf.l.wrap.b32 	%r6022, %r1307, %r1307, 1;
	st.local.u32 	[%rd2+4328], %r6022;
	add.s32 	%r1308, %r6022, -1079546097;
	shf.l.wrap.b32 	%r6018, %r1308, %r1308, 6;
	st.local.u32 	[%rd2+4360], %r6018;
	add.s32 	%r1309, %r6018, 1298155660;
	shf.l.wrap.b32 	%r6014, %r1309, %r1309, 13;
	st.local.u32 	[%rd2+4392], %r6014;
	add.s32 	%r1310, %r6014, -108567610;
	shf.l.wrap.b32 	%r5998, %r1310, %r1310, 1;
	st.local.u32 	[%rd2+4424], %r5998;
	add.s32 	%r1311, %r5998, -1457021865;
	shf.l.wrap.b32 	%r5994, %r1311, %r1311, 6;
	st.local.u32 	[%rd2+4456], %r5994;
	add.s32 	%r1312, %r5994, -1273655541;
	shf.l.wrap.b32 	%r5990, %r1312, %r1312, 13;
	st.local.u32 	[%rd2+4488], %r5990;
	add.s32 	%r1313, %r5990, 78377698;
	shf.l.wrap.b32 	%r5974, %r1313, %r1313, 1;
	st.local.u32 	[%rd2+4520], %r5974;
	add.s32 	%r1314, %r5974, -1485893697;
	shf.l.wrap.b32 	%r5970, %r1314, %r1314, 6;
	st.local.u32 	[%rd2+4552], %r5970;
	add.s32 	%r1315, %r5970, 1615367245;
	shf.l.wrap.b32 	%r5966, %r1315, %r1315, 13;
	st.local.u32 	[%rd2+4584], %r5966;
	add.s32 	%r1316, %r5966, -2023504135;
	shf.l.wrap.b32 	%r5950, %r1316, %r1316, 1;
	st.local.u32 	[%rd2+4616], %r5950;
	add.s32 	%r1317, %r5950, 664557481;
	shf.l.wrap.b32 	%r5946, %r1317, %r1317, 6;
	st.local.u32 	[%rd2+4648], %r5946;
	add.s32 	%r1318, %r5946, 361696180;
	shf.l.wrap.b32 	%r5942, %r1318, %r1318, 13;
	st.local.u32 	[%rd2+4680], %r5942;
	add.s32 	%r1319, %r5942, -1410145788;
	shf.l.wrap.b32 	%r5926, %r1319, %r1319, 1;
	st.local.u32 	[%rd2+4712], %r5926;
	add.s32 	%r1320, %r5926, 1863303079;
	shf.l.wrap.b32 	%r5921, %r1320, %r1320, 6;
	st.local.u32 	[%rd2+4744], %r5921;
	add.s32 	%r1321, %r5921, 1217154400;
	shf.l.wrap.b32 	%r5917, %r1321, %r1321, 13;
	st.local.u32 	[%rd2+4776], %r5917;
	add.s32 	%r1322, %r5917, 1673984391;
	shf.l.wrap.b32 	%r5901, %r1322, %r1322, 1;
	st.local.u32 	[%rd2+4808], %r5901;
	add.s32 	%r1323, %r5901, -1671976665;
	shf.l.wrap.b32 	%r5897, %r1323, %r1323, 6;
	st.local.u32 	[%rd2+4840], %r5897;
	add.s32 	%r1324, %r5897, -1895058411;
	shf.l.wrap.b32 	%r5893, %r1324, %r1324, 13;
	st.local.u32 	[%rd2+4872], %r5893;
	add.s32 	%r1325, %r5893, -220068693;
	shf.l.wrap.b32 	%r5877, %r1325, %r1325, 1;
	st.local.u32 	[%rd2+4904], %r5877;
	ld.global.u32 	%r1326, [%rd5+12];
	add.s32 	%r1327, %r1326, 528436958;
	shf.l.wrap.b32 	%r6065, %r1327, %r1327, 11;
	st.local.u32 	[%rd2+4172], %r6065;
	add.s32 	%r1328, %r6065, 412795025;
	shf.l.wrap.b32 	%r6061, %r1328, %r1328, 17;
	st.local.u32 	[%rd2+4204], %r6061;
	add.s32 	%r1329, %r6061, -1913450809;
	shf.l.wrap.b32 	%r6045, %r1329, %r1329, 3;
	st.local.u32 	[%rd2+4236], %r6045;
	add.s32 	%r1330, %r6045, -1353560264;
	shf.l.wrap.b32 	%r6041, %r1330, %r1330, 11;
	st.local.u32 	[%rd2+4268], %r6041;
	add.s32 	%r1331, %r6041, 392702750;
	shf.l.wrap.b32 	%r6037, %r1331, %r1331, 17;
	st.local.u32 	[%rd2+4300], %r6037;
	add.s32 	%r1332, %r6037, -1006020635;
	shf.l.wrap.b32 	%r6021, %r1332, %r1332, 3;
	st.local.u32 	[%rd2+4332], %r6021;
	add.s32 	%r1333, %r6021, 2135875103;
	shf.l.wrap.b32 	%r6017, %r1333, %r1333, 11;
	st.local.u32 	[%rd2+4364], %r6017;
	add.s32 	%r1334, %r6017, -1698655976;
	shf.l.wrap.b32 	%r6013, %r1334, %r1334, 17;
	st.local.u32 	[%rd2+4396], %r6013;
	add.s32 	%r1335, %r6013, -217135219;
	shf.l.wrap.b32 	%r5997, %r1335, %r1335, 3;
	st.local.u32 	[%rd2+4428], %r5997;
	add.s32 	%r1336, %r5997, 1380923567;
	shf.l.wrap.b32 	%r5993, %r1336, %r1336, 11;
	st.local.u32 	[%rd2+4460], %r5993;
	add.s32 	%r1337, %r5993, 1747656215;
	shf.l.wrap.b32 	%r5989, %r1337, %r1337, 17;
	st.local.u32 	[%rd2+4492], %r5989;
	add.s32 	%r1338, %r5989, 156755396;
	shf.l.wrap.b32 	%r5973, %r1338, %r1338, 3;
	st.local.u32 	[%rd2+4524], %r5973;
	add.s32 	%r1339, %r5973, 1323179903;
	shf.l.wrap.b32 	%r5969, %r1339, %r1339, 11;
	st.local.u32 	[%rd2+4556], %r5969;
	add.s32 	%r1340, %r5969, -1064232806;
	shf.l.wrap.b32 	%r5965, %r1340, %r1340, 17;
	st.local.u32 	[%rd2+4588], %r5965;
	add.s32 	%r1341, %r5965, 247959027;
	shf.l.wrap.b32 	%r5949, %r1341, %r1341, 3;
	st.local.u32 	[%rd2+4620], %r5949;
	add.s32 	%r1342, %r5949, 1329114962;
	shf.l.wrap.b32 	%r5945, %r1342, %r1342, 11;
	st.local.u32 	[%rd2+4652], %r5945;
	add.s32 	%r1343, %r5945, 723392360;
	shf.l.wrap.b32 	%r5941, %r1343, %r1343, 17;
	st.local.u32 	[%rd2+4684], %r5941;
	add.s32 	%r1344, %r5941, 1474675721;
	shf.l.wrap.b32 	%r5925, %r1344, %r1344, 3;
	st.local.u32 	[%rd2+4716], %r5925;
	add.s32 	%r1345, %r5925, -568361138;
	shf.l.wrap.b32 	%r5920, %r1345, %r1345, 11;
	st.local.u32 	[%rd2+4748], %r5920;
	add.s32 	%r1346, %r5920, -1860658496;
	shf.l.wrap.b32 	%r5916, %r1346, %r1346, 17;
	st.local.u32 	[%rd2+4780], %r5916;
	add.s32 	%r1347, %r5916, -946998514;
	shf.l.wrap.b32 	%r5900, %r1347, %r1347, 3;
	st.local.u32 	[%rd2+4812], %r5900;
	add.s32 	%r1348, %r5900, 951013967;
	shf.l.wrap.b32 	%r5896, %r1348, %r1348, 11;
	st.local.u32 	[%rd2+4844], %r5896;
	add.s32 	%r1349, %r5896, 504850475;
	shf.l.wrap.b32 	%r5892, %r1349, %r1349, 17;
	st.local.u32 	[%rd2+4876], %r5892;
	add.s32 	%r1350, %r5892, -440137385;
	shf.l.wrap.b32 	%r5876, %r1350, %r1350, 3;
	st.local.u32 	[%rd2+4908], %r5876;
	ld.global.u32 	%r1351, [%rd5+16];
	add.s32 	%r1352, %r1351, 1056873916;
	shf.l.wrap.b32 	%r6068, %r1352, %r1352, 13;
	st.local.u32 	[%rd2+4176], %r6068;
	add.s32 	%r1353, %r6068, -410389975;
	shf.l.wrap.b32 	%r6052, %r1353, %r1353, 1;
	st.local.u32 	[%rd2+4208], %r6052;
	add.s32 	%r1354, %r6052, 468065679;
	shf.l.wrap.b32 	%r6048, %r1354, %r1354, 6;
	st.local.u32 	[%rd2+4240], %r6048;
	add.s32 	%r1355, %r6048, 1587846769;
	shf.l.wrap.b32 	%r6044, %r1355, %r1355, 13;
	st.local.u32 	[%rd2+4272], %r6044;
	add.s32 	%r1356, %r6044, 331123384;
	shf.l.wrap.b32 	%r6028, %r1356, %r1356, 1;
	st.local.u32 	[%rd2+4304], %r6028;
	add.s32 	%r1357, %r6028, -2012041269;
	shf.l.wrap.b32 	%r6024, %r1357, %r1357, 6;
	st.local.u32 	[%rd2+4336], %r6024;
	add.s32 	%r1358, %r6024, -23217090;
	shf.l.wrap.b32 	%r6020, %r1358, %r1358, 13;
	st.local.u32 	[%rd2+4368], %r6020;
	add.s32 	%r1359, %r6020, -1980618265;
	shf.l.wrap.b32 	%r6004, %r1359, %r1359, 1;
	st.local.u32 	[%rd2+4400], %r6004;
	add.s32 	%r1360, %r6004, -434270437;
	shf.l.wrap.b32 	%r6000, %r1360, %r1360, 6;
	st.local.u32 	[%rd2+4432], %r6000;
	add.s32 	%r1361, %r6000, -1533120162;
	shf.l.wrap.b32 	%r5996, %r1361, %r1361, 13;
	st.local.u32 	[%rd2+4464], %r5996;
	add.s32 	%r1362, %r5996, -1131759597;
	shf.l.wrap.b32 	%r5980, %r1362, %r1362, 1;
	st.local.u32 	[%rd2+4496], %r5980;
	add.s32 	%r1363, %r5980, 313510792;
	shf.l.wrap.b32 	%r5976, %r1363, %r1363, 6;
	st.local.u32 	[%rd2+4528], %r5976;
	add.s32 	%r1364, %r5976, -1648607490;
	shf.l.wrap.b32 	%r5972, %r1364, %r1364, 13;
	st.local.u32 	[%rd2+4560], %r5972;
	add.s32 	%r1365, %r5972, -232134775;
	shf.l.wrap.b32 	%r5956, %r1365, %r1365, 1;
	st.local.u32 	[%rd2+4592], %r5956;
	add.s32 	%r1366, %r5956, 495918054;
	shf.l.wrap.b32 	%r5952, %r1366, %r1366, 6;
	st.local.u32 	[%rd2+4624], %r5952;
	add.s32 	%r1367, %r5952, -1636737372;
	shf.l.wrap.b32 	%r5948, %r1367, %r1367, 13;
	st.local.u32 	[%rd2+4656], %r5948;
	add.s32 	%r1368, %r5948, -1967647812;
	shf.l.wrap.b32 	%r5932, %r1368, %r1368, 1;
	st.local.u32 	[%rd2+4688], %r5932;
	add.s32 	%r1369, %r5932, -1345615854;
	shf.l.wrap.b32 	%r5928, %r1369, %r1369, 6;
	st.local.u32 	[%rd2+4720], %r5928;
	add.s32 	%r1370, %r5928, -1136722275;
	shf.l.wrap.b32 	%r5923, %r1370, %r1370, 13;
	st.local.u32 	[%rd2+4752], %r5923;
	add.s32 	%r1371, %r5923, 703039986;
	shf.l.wrap.b32 	%r5907, %r1371, %r1371, 1;
	st.local.u32 	[%rd2+4784], %r5907;
	add.s32 	%r1372, %r5907, -1893997027;
	shf.l.wrap.b32 	%r5903, %r1372, %r1372, 6;
	st.local.u32 	[%rd2+4816], %r5903;
	add.s32 	%r1373, %r5903, 1902027934;
	shf.l.wrap.b32 	%r5899, %r1373, %r1373, 13;
	st.local.u32 	[%rd2+4848], %r5899;
	add.s32 	%r1374, %r5899, -1206666102;
	shf.l.wrap.b32 	%r5883, %r1374, %r1374, 1;
	st.local.u32 	[%rd2+4880], %r5883;
	add.s32 	%r1375, %r5883, -880274769;
	shf.l.wrap.b32 	%r5879, %r1375, %r1375, 6;
	st.local.u32 	[%rd2+4912], %r5879;
	ld.global.u32 	%r1376, [%rd5+20];
	add.s32 	%r1377, %r1376, 2113747832;
	shf.l.wrap.b32 	%r6067, %r1377, %r1377, 17;
	st.local.u32 	[%rd2+4180], %r6067;
	add.s32 	%r1378, %r6067, -820779949;
	shf.l.wrap.b32 	%r6051, %r1378, %r1378, 3;
	st.local.u32 	[%rd2+4212], %r6051;
	add.s32 	%r1379, %r6051, 936131358;
	shf.l.wrap.b32 	%r6047, %r1379, %r1379, 11;
	st.local.u32 	[%rd2+4244], %r6047;
	add.s32 	%r1380, %r6047, -1119273758;
	shf.l.wrap.b32 	%r6043, %r1380, %r1380, 17;
	st.local.u32 	[%rd2+4276], %r6043;
	add.s32 	%r1381, %r6043, 662246768;
	shf.l.wrap.b32 	%r6027, %r1381, %r1381, 3;
	st.local.u32 	[%rd2+4308], %r6027;
	add.s32 	%r1382, %r6027, 270884759;
	shf.l.wrap.b32 	%r6023, %r1382, %r1382, 11;
	st.local.u32 	[%rd2+4340], %r6023;
	add.s32 	%r1383, %r6023, -46434179;
	shf.l.wrap.b32 	%r6019, %r1383, %r1383, 17;
	st.local.u32 	[%rd2+4372], %r6019;
	add.s32 	%r1384, %r6019, 333730767;
	shf.l.wrap.b32 	%r6003, %r1384, %r1384, 3;
	st.local.u32 	[%rd2+4404], %r6003;
	add.s32 	%r1385, %r6003, -868540873;
	shf.l.wrap.b32 	%r5999, %r1385, %r1385, 11;
	st.local.u32 	[%rd2+4436], %r5999;
	add.s32 	%r1386, %r5999, 1228726973;
	shf.l.wrap.b32 	%r5995, %r1386, %r1386, 17;
	st.local.u32 	[%rd2+4468], %r5995;
	add.s32 	%r1387, %r5995, 2031448103;
	shf.l.wrap.b32 	%r5979, %r1387, %r1387, 3;
	st.local.u32 	[%rd2+4500], %r5979;
	add.s32 	%r1388, %r5979, 627021584;
	shf.l.wrap.b32 	%r5975, %r1388, %r1388, 11;
	st.local.u32 	[%rd2+4532], %r5975;
	add.s32 	%r1389, %r5975, 997752317;
	shf.l.wrap.b32 	%r5971, %r1389, %r1389, 17;
	st.local.u32 	[%rd2+4564], %r5971;
	add.s32 	%r1390, %r5971, -464269549;
	shf.l.wrap.b32 	%r5955, %r1390, %r1390, 3;
	st.local.u32 	[%rd2+4596], %r5955;
	add.s32 	%r1391, %r5955, 991836108;
	shf.l.wrap.b32 	%r5951, %r1391, %r1391, 11;
	st.local.u32 	[%rd2+4628], %r5951;
	add.s32 	%r1392, %r5951, 1021492553;
	shf.l.wrap.b32 	%r5947, %r1392, %r1392, 17;
	st.local.u32 	[%rd2+4660], %r5947;
	add.s32 	%r1393, %r5947, 359671673;
	shf.l.wrap.b32 	%r5931, %r1393, %r1393, 3;
	st.local.u32 	[%rd2+4692], %r5931;
	add.s32 	%r1394, %r5931, 1603735589;
	shf.l.wrap.b32 	%r5927, %r1394, %r1394, 11;
	st.local.u32 	[%rd2+4724], %r5927;
	add.s32 	%r1395, %r5927, 2021522747;
	shf.l.wrap.b32 	%r5922, %r1395, %r1395, 17;
	st.local.u32 	[%rd2+4756], %r5922;
	add.s32 	%r1396, %r5922, 1406079972;
	shf.l.wrap.b32 	%r5906, %r1396, %r1396, 3;
	st.local.u32 	[%rd2+4788], %r5906;
	add.s32 	%r1397, %r5906, 506973243;
	shf.l.wrap.b32 	%r5902, %r1397, %r1397, 11;
	st.local.u32 	[%rd2+4820], %r5902;
	add.s32 	%r1398, %r5902, -490911428;
	shf.l.wrap.b32 	%r5898, %r1398, %r1398, 17;
	st.local.u32 	[%rd2+4852], %r5898;
	add.s32 	%r1399, %r5898, 1881635093;
	shf.l.wrap.b32 	%r5882, %r1399, %r1399, 3;
	st.local.u32 	[%rd2+4884], %r5882;
	add.s32 	%r1400, %r5882, -1760549537;
	shf.l.wrap.b32 	%r5878, %r1400, %r1400, 11;
	st.local.u32 	[%rd2+4916], %r5878;
	ld.global.u32 	%r1401, [%rd5+24];
	add.s32 	%r1402, %r1401, -2000366076;
	shf.l.wrap.b32 	%r6058, %r1402, %r1402, 1;
	st.local.u32 	[%rd2+4184], %r6058;
	add.s32 	%r1403, %r6058, -1641559897;
	shf.l.wrap.b32 	%r6054, %r1403, %r1403, 6;
	st.local.u32 	[%rd2+4216], %r6054;
	add.s32 	%r1404, %r6054, 1872262716;
	shf.l.wrap.b32 	%r6050, %r1404, %r1404, 13;
	st.local.u32 	[%rd2+4248], %r6050;
	add.s32 	%r1405, %r6050, -256163496;
	shf.l.wrap.b32 	%r6034, %r1405, %r1405, 1;
	st.local.u32 	[%rd2+4280], %r6034;
	add.s32 	%r1406, %r6034, 1324493536;
	shf.l.wrap.b32 	%r6030, %r1406, %r1406, 6;
	st.local.u32 	[%rd2+4312], %r6030;
	add.s32 	%r1407, %r6030, 541769518;
	shf.l.wrap.b32 	%r6026, %r1407, %r1407, 13;
	st.local.u32 	[%rd2+4344], %r6026;
	add.s32 	%r1408, %r6026, -992607096;
	shf.l.wrap.b32 	%r6010, %r1408, %r1408, 1;
	st.local.u32 	[%rd2+4376], %r6010;
	add.s32 	%r1409, %r6010, 667461534;
	shf.l.wrap.b32 	%r6006, %r1409, %r1409, 6;
	st.local.u32 	[%rd2+4408], %r6006;
	add.s32 	%r1410, %r6006, -1737081745;
	shf.l.wrap.b32 	%r6002, %r1410, %r1410, 13;
	st.local.u32 	[%rd2+4440], %r6002;
	add.s32 	%r1411, %r6002, -1153345296;
	shf.l.wrap.b32 	%r5986, %r1411, %r1411, 1;
	st.local.u32 	[%rd2+4472], %r5986;
	add.s32 	%r1412, %r5986, -232071090;
	shf.l.wrap.b32 	%r5982, %r1412, %r1412, 6;
	st.local.u32 	[%rd2+4504], %r5982;
	add.s32 	%r1413, %r5982, 1254043168;
	shf.l.wrap.b32 	%r5978, %r1413, %r1413, 13;
	st.local.u32 	[%rd2+4536], %r5978;
	add.s32 	%r1414, %r5978, -704345916;
	shf.l.wrap.b32 	%r5962, %r1414, %r1414, 1;
	st.local.u32 	[%rd2+4568], %r5962;
	add.s32 	%r1415, %r5962, -928539097;
	shf.l.wrap.b32 	%r5958, %r1415, %r1415, 6;
	st.local.u32 	[%rd2+4600], %r5958;
	add.s32 	%r1416, %r5958, 1983672216;
	shf.l.wrap.b32 	%r5954, %r1416, %r1416, 13;
	st.local.u32 	[%rd2+4632], %r5954;
	add.s32 	%r1417, %r5954, 1096347835;
	shf.l.wrap.b32 	%r5938, %r1417, %r1417, 1;
	st.local.u32 	[%rd2+4664], %r5938;
	add.s32 	%r1418, %r5938, 719343346;
	shf.l.wrap.b32 	%r5934, %r1418, %r1418, 6;
	st.local.u32 	[%rd2+4696], %r5934;
	add.s32 	%r1419, %r5934, -1087496118;
	shf.l.wrap.b32 	%r5930, %r1419, %r1419, 13;
	st.local.u32 	[%rd2+4728], %r5930;
	add.s32 	%r1420, %r5930, 76072150;
	shf.l.wrap.b32 	%r5913, %r1420, %r1420, 1;
	st.local.u32 	[%rd2+4760], %r5913;
	add.s32 	%r1421, %r5913, -1482807352;
	shf.l.wrap.b32 	%r5909, %r1421, %r1421, 6;
	st.local.u32 	[%rd2+4792], %r5909;
	add.s32 	%r1422, %r5909, 1013946486;
	shf.l.wrap.b32 	%r5905, %r1422, %r1422, 13;
	st.local.u32 	[%rd2+4824], %r5905;
	add.s32 	%r1423, %r5905, 1492171585;
	shf.l.wrap.b32 	%r5889, %r1423, %r1423, 1;
	st.local.u32 	[%rd2+4856], %r5889;
	add.s32 	%r1424, %r5889, -531697110;
	shf.l.wrap.b32 	%r5885, %r1424, %r1424, 6;
	st.local.u32 	[%rd2+4888], %r5885;
	add.s32 	%r1425, %r5885, 773868223;
	shf.l.wrap.b32 	%r5881, %r1425, %r1425, 13;
	st.local.u32 	[%rd2+4920], %r5881;
	ld.global.u32 	%r1426, [%rd5+28];
	add.s32 	%r1427, %r1426, 294235145;
	shf.l.wrap.b32 	%r6057, %r1427, %r1427, 3;
	st.local.u32 	[%rd2+4188], %r6057;
	add.s32 	%r1428, %r6057, 1011847503;
	shf.l.wrap.b32 	%r6053, %r1428, %r1428, 11;
	st.local.u32 	[%rd2+4220], %r6053;
	add.s32 	%r1429, %r6053, -550441864;
	shf.l.wrap.b32 	%r6049, %r1429, %r1429, 17;
	st.local.u32 	[%rd2+4252], %r6049;
	add.s32 	%r1430, %r6049, -512326991;
	shf.l.wrap.b32 	%r6033, %r1430, %r1430, 3;
	st.local.u32 	[%rd2+4284], %r6033;
	add.s32 	%r1431, %r6033, -1645980224;
	shf.l.wrap.b32 	%r6029, %r1431, %r1431, 11;
	st.local.u32 	[%rd2+4316], %r6029;
	add.s32 	%r1432, %r6029, 1083539036;
	shf.l.wrap.b32 	%r6025, %r1432, %r1432, 17;
	st.local.u32 	[%rd2+4348], %r6025;
	add.s32 	%r1433, %r6025, -1985214191;
	shf.l.wrap.b32 	%r6009, %r1433, %r1433, 3;
	st.local.u32 	[%rd2+4380], %r6009;
	add.s32 	%r1434, %r6009, 1334923068;
	shf.l.wrap.b32 	%r6005, %r1434, %r1434, 11;
	st.local.u32 	[%rd2+4412], %r6005;
	add.s32 	%r1435, %r6005, 820803807;
	shf.l.wrap.b32 	%r6001, %r1435, %r1435, 17;
	st.local.u32 	[%rd2+4444], %r6001;
	add.s32 	%r1436, %r6001, 1988276705;
	shf.l.wrap.b32 	%r5985, %r1436, %r1436, 3;
	st.local.u32 	[%rd2+4476], %r5985;
	add.s32 	%r1437, %r5985, -464142179;
	shf.l.wrap.b32 	%r5981, %r1437, %r1437, 11;
	st.local.u32 	[%rd2+4508], %r5981;
	add.s32 	%r1438, %r5981, -1786880960;
	shf.l.wrap.b32 	%r5977, %r1438, %r1438, 17;
	st.local.u32 	[%rd2+4540], %r5977;
	add.s32 	%r1439, %r5977, -1408691831;
	shf.l.wrap.b32 	%r5961, %r1439, %r1439, 3;
	st.local.u32 	[%rd2+4572], %r5961;
	add.s32 	%r1440, %r5961, -1857078193;
	shf.l.wrap.b32 	%r5957, %r1440, %r1440, 11;
	st.local.u32 	[%rd2+4604], %r5957;
	add.s32 	%r1441, %r5957, -327622864;
	shf.l.wrap.b32 	%r5953, %r1441, %r1441, 17;
	st.local.u32 	[%rd2+4636], %r5953;
	add.s32 	%r1442, %r5953, -2102271626;
	shf.l.wrap.b32 	%r5937, %r1442, %r1442, 3;
	st.local.u32 	[%rd2+4668], %r5937;
	add.s32 	%r1443, %r5937, 1438686692;
	shf.l.wrap.b32 	%r5933, %r1443, %r1443, 11;
	st.local.u32 	[%rd2+4700], %r5933;
	add.s32 	%r1444, %r5933, 2119975061;
	shf.l.wrap.b32 	%r5929, %r1444, %r1444, 17;
	st.local.u32 	[%rd2+4732], %r5929;
	add.s32 	%r1445, %r5929, 152144300;
	shf.l.wrap.b32 	%r5912, %r1445, %r1445, 3;
	st.local.u32 	[%rd2+4764], %r5912;
	add.s32 	%r1446, %r5912, 1329352593;
	shf.l.wrap.b32 	%r5908, %r1446, %r1446, 11;
	st.local.u32 	[%rd2+4796], %r5908;
	add.s32 	%r1447, %r5908, 2027892972;
	shf.l.wrap.b32 	%r5904, %r1447, %r1447, 17;
	st.local.u32 	[%rd2+4828], %r5904;
	add.s32 	%r1448, %r5904, -1310624126;
	shf.l.wrap.b32 	%r5888, %r1448, %r1448, 3;
	st.local.u32 	[%rd2+4860], %r5888;
	add.s32 	%r1449, %r5888, -1063394219;
	shf.l.wrap.b32 	%r5884, %r1449, %r1449, 11;
	st.local.u32 	[%rd2+4892], %r5884;
	add.s32 	%r1450, %r5884, 1547736446;
	shf.l.wrap.b32 	%r5880, %r1450, %r1450, 17;
	st.local.u32 	[%rd2+4924], %r5880;
$L__BB2_9:
	shr.u32 	%r1727, %r1239, 1;
	add.s32 	%r5924, %r1727, 16;
	st.local.u32 	[%rd2+4928], %r5924;
$L__BB2_10:
	add.s32 	%r1728, %r6067, %r6068;
	shf.l.wrap.b32 	%r1729, %r1728, %r1728, 29;
	add.s32 	%r1730, %r6065, %r6066;
	shf.l.wrap.b32 	%r1731, %r1730, %r1730, 27;
	add.s32 	%r1732, %r6063, %r6064;
	shf.l.wrap.b32 	%r1733, %r1732, %r1732, 9;
	xor.b32  	%r1734, %r6062, %r1729;
	add.s32 	%r1735, %r1734, %r6061;
	shf.l.wrap.b32 	%r1736, %r1735, %r1735, 29;
	xor.b32  	%r1737, %r6060, %r1731;
	xor.b32  	%r1738, %r6059, %r1729;
	add.s32 	%r1739, %r1738, %r1737;
	shf.l.wrap.b32 	%r1740, %r1739, %r1739, 27;
	xor.b32  	%r1741, %r6058, %r1733;
	xor.b32  	%r1742, %r6057, %r1731;
	add.s32 	%r1743, %r1742, %r1741;
	shf.l.wrap.b32 	%r1744, %r1743, %r1743, 9;
	xor.b32  	%r1745, %r6056, %r1736;
	xor.b32  	%r1746, %r6055, %r1733;
	add.s32 	%r1747, %r1746, %r1745;
	shf.l.wrap.b32 	%r1748, %r1747, %r1747, 29;
	xor.b32  	%r1749, %r6054, %r1740;
	xor.b32  	%r1750, %r6053, %r1736;
	add.s32 	%r1751, %r1750, %r1749;
	shf.l.wrap.b32 	%r1752, %r1751, %r1751, 27;
	xor.b32  	%r1753, %r6052, %r1744;
	xor.b32  	%r1754, %r6051, %r1740;
	add.s32 	%r1755, %r1754, %r1753;
	shf.l.wrap.b32 	%r1756, %r1755, %r1755, 9;
	xor.b32  	%r1757, %r6050, %r1748;
	xor.b32  	%r1758, %r6049, %r1744;
	add.s32 	%r1759, %r1758, %r1757;
	shf.l.wrap.b32 	%r1760, %r1759, %r1759, 29;
	xor.b32  	%r1761, %r6048, %r1752;
	xor.b32  	%r1762, %r6047, %r1748;
	add.s32 	%r1763, %r1762, %r1761;
	shf.l.wrap.b32 	%r1764, %r1763, %r1763, 27;
	xor.b32  	%r1765, %r6046, %r1756;
	xor.b32  	%r1766, %r6045, %r1752;
	add.s32 	%r1767, %r1766, %r1765;
	shf.l.wrap.b32 	%r1768, %r1767, %r1767, 9;
	xor.b32  	%r1769, %r6044, %r1760;
	xor.b32  	%r1770, %r6043, %r1756;
	add.s32 	%r1771, %r1770, %r1769;
	shf.l.wrap.b32 	%r1772, %r1771, %r1771, 29;
	xor.b32  	%r1773, %r6042, %r1764;
	xor.b32  	%r1774, %r6041, %r1760;
	add.s32 	%r1775, %r1774, %r1773;
	shf.l.wrap.b32 	%r1776, %r1775, %r1775, 27;
	xor.b32  	%r1777, %r6040, %r1768;
	xor.b32  	%r1778, %r6039, %r1764;
	add.s32 	%r1779, %r1778, %r1777;
	shf.l.wrap.b32 	%r1780, %r1779, %r1779, 9;
	xor.b32  	%r1781, %r6038, %r1772;
	xor.b32  	%r1782, %r6037, %r1768;
	add.s32 	%r1783, %r1782, %r1781;
	shf.l.wrap.b32 	%r1784, %r1783, %r1783, 29;
	xor.b32  	%r1785, %r6036, %r1776;
	xor.b32  	%r1786, %r6035, %r1772;
	add.s32 	%r1787, %r1786, %r1785;
	shf.l.wrap.b32 	%r1788, %r1787, %r1787, 27;
	xor.b32  	%r1789, %r6034, %r1780;
	xor.b32  	%r1790, %r6033, %r1776;
	add.s32 	%r1791, %r1790, %r1789;
	shf.l.wrap.b32 	%r1792, %r1791, %r1791, 9;
	xor.b32  	%r1793, %r6032, %r1784;
	xor.b32  	%r1794, %r6031, %r1780;
	add.s32 	%r1795, %r1794, %r1793;
	shf.l.wrap.b32 	%r1796, %r1795, %r1795, 29;
	xor.b32  	%r1797, %r6030, %r1788;
	xor.b32  	%r1798, %r6029, %r1784;
	add.s32 	%r1799, %r1798, %r1797;
	shf.l.wrap.b32 	%r1800, %r1799, %r1799, 27;
	xor.b32  	%r1801, %r6028, %r1792;
	xor.b32  	%r1802, %r6027, %r1788;
	add.s32 	%r1803, %r1802, %r1801;
	shf.l.wrap.b32 	%r1804, %r1803, %r1803, 9;
	xor.b32  	%r1805, %r6026, %r1796;
	xor.b32  	%r1806, %r6025, %r1792;
	add.s32 	%r1807, %r1806, %r1805;
	shf.l.wrap.b32 	%r1808, %r1807, %r1807, 29;
	xor.b32  	%r1809, %r6024, %r1800;
	xor.b32  	%r1810, %r6023, %r1796;
	add.s32 	%r1811, %r1810, %r1809;
	shf.l.wrap.b32 	%r1812, %r1811, %r1811, 27;
	xor.b32  	%r1813, %r6022, %r1804;
	xor.b32  	%r1814, %r6021, %r1800;
	add.s32 	%r1815, %r1814, %r1813;
	shf.l.wrap.b32 	%r1816, %r1815, %r1815, 9;
	xor.b32  	%r1817, %r6020, %r1808;
	xor.b32  	%r1818, %r6019, %r1804;
	add.s32 	%r1819, %r1818, %r1817;
	shf.l.wrap.b32 	%r1820, %r1819, %r1819, 29;
	xor.b32  	%r1821, %r6018, %r1812;
	xor.b32  	%r1822, %r6017, %r1808;
	add.s32 	%r1823, %r1822, %r1821;
	shf.l.wrap.b32 	%r1824, %r1823, %r1823, 27;
	xor.b32  	%r1825, %r6016, %r1816;
	xor.b32  	%r1826, %r6015, %r1812;
	add.s32 	%r1827, %r1826, %r1825;
	shf.l.wrap.b32 	%r1828, %r1827, %r1827, 9;
	xor.b32  	%r1829, %r6014, %r1820;
	xor.b32  	%r1830, %r6013, %r1816;
	add.s32 	%r1831, %r1830, %r1829;
	shf.l.wrap.b32 	%r1832, %r1831, %r1831, 29;
	xor.b32  	%r1833, %r6012, %r1824;
	xor.b32  	%r1834, %r6011, %r1820;
	add.s32 	%r1835, %r1834, %r1833;
	shf.l.wrap.b32 	%r1836, %r1835, %r1835, 27;
	xor.b32  	%r1837, %r6010, %r1828;
	xor.b32  	%r1838, %r6009, %r1824;
	add.s32 	%r1839, %r1838, %r1837;
	shf.l.wrap.b32 	%r1840, %r1839, %r1839, 9;
	xor.b32  	%r1841, %r6008, %r1832;
	xor.b32  	%r1842, %r6007, %r1828;
	add.s32 	%r1843, %r1842, %r1841;
	shf.l.wrap.b32 	%r1844, %r1843, %r1843, 29;
	xor.b32  	%r1845, %r6006, %r1836;
	xor.b32  	%r1846, %r6005, %r1832;
	add.s32 	%r1847, %r1846, %r1845;
	shf.l.wrap.b32 	%r1848, %r1847, %r1847, 27;
	xor.b32  	%r1849, %r6004, %r1840;
	xor.b32  	%r1850, %r6003, %r1836;
	add.s32 	%r1851, %r1850, %r1849;
	shf.l.wrap.b32 	%r1852, %r1851, %r1851, 9;
	xor.b32  	%r1853, %r6002, %r1844;
	xor.b32  	%r1854, %r6001, %r1840;
	add.s32 	%r1855, %r1854, %r1853;
	shf.l.wrap.b32 	%r1856, %r1855, %r1855, 29;
	xor.b32  	%r1857, %r6000, %r1848;
	xor.b32  	%r1858, %r5999, %r1844;
	add.s32 	%r1859, %r1858, %r1857;
	shf.l.wrap.b32 	%r1860, %r1859, %r1859, 27;
	xor.b32  	%r1861, %r5998, %r1852;
	xor.b32  	%r1862, %r5997, %r1848;
	add.s32 	%r1863, %r1862, %r1861;
	shf.l.wrap.b32 	%r1864, %r1863, %r1863, 9;
	xor.b32  	%r1865, %r5996, %r1856;
	xor.b32  	%r1866, %r5995, %r1852;
	add.s32 	%r1867, %r1866, %r1865;
	shf.l.wrap.b32 	%r1868, %r1867, %r1867, 29;
	xor.b32  	%r1869, %r5994, %r1860;
	xor.b32  	%r1870, %r5993, %r1856;
	add.s32 	%r1871, %r1870, %r1869;
	shf.l.wrap.b32 	%r1872, %r1871, %r1871, 27;
	xor.b32  	%r1873, %r5992, %r1864;
	xor.b32  	%r1874, %r5991, %r1860;
	add.s32 	%r1875, %r1874, %r1873;
	shf.l.wrap.b32 	%r1876, %r1875, %r1875, 9;
	xor.b32  	%r1877, %r5990, %r1868;
	xor.b32  	%r1878, %r5989, %r1864;
	add.s32 	%r1879, %r1878, %r1877;
	shf.l.wrap.b32 	%r1880, %r1879, %r1879, 29;
	xor.b32  	%r1881, %r5988, %r1872;
	xor.b32  	%r1882, %r5987, %r1868;
	add.s32 	%r1883, %r1882, %r1881;
	shf.l.wrap.b32 	%r1884, %r1883, %r1883, 27;
	xor.b32  	%r1885, %r5986, %r1876;
	xor.b32  	%r1886, %r5985, %r1872;
	add.s32 	%r1887, %r1886, %r1885;
	shf.l.wrap.b32 	%r1888, %r1887, %r1887, 9;
	xor.b32  	%r1889, %r5984, %r1880;
	xor.b32  	%r1890, %r5983, %r1876;
	add.s32 	%r1891, %r1890, %r1889;
	shf.l.wrap.b32 	%r1892, %r1891, %r1891, 29;
	xor.b32  	%r1893, %r5982, %r1884;
	xor.b32  	%r1894, %r5981, %r1880;
	add.s32 	%r1895, %r1894, %r1893;
	shf.l.wrap.b32 	%r1896, %r1895, %r1895, 27;
	xor.b32  	%r1897, %r5980, %r1888;
	xor.b32  	%r1898, %r5979, %r1884;
	add.s32 	%r1899, %r1898, %r1897;
	shf.l.wrap.b32 	%r1900, %r1899, %r1899, 9;
	xor.b32  	%r1901, %r5978, %r1892;
	xor.b32  	%r1902, %r5977, %r1888;
	add.s32 	%r1903, %r1902, %r1901;
	shf.l.wrap.b32 	%r1904, %r1903, %r1903, 29;
	xor.b32  	%r1905, %r5976, %r1896;
	xor.b32  	%r1906, %r5975, %r1892;
	add.s32 	%r1907, %r1906, %r1905;
	shf.l.wrap.b32 	%r1908, %r1907, %r1907, 27;
	xor.b32  	%r1909, %r5974, %r1900;
	xor.b32  	%r1910, %r5973, %r1896;
	add.s32 	%r1911, %r1910, %r1909;
	shf.l.wrap.b32 	%r1912, %r1911, %r1911, 9;
	xor.b32  	%r1913, %r5972, %r1904;
	xor.b32  	%r1914, %r5971, %r1900;
	add.s32 	%r1915, %r1914, %r1913;
	shf.l.wrap.b32 	%r1916, %r1915, %r1915, 29;
	xor.b32  	%r1917, %r5970, %r1908;
	xor.b32  	%r1918, %r5969, %r1904;
	add.s32 	%r1919, %r1918, %r1917;
	shf.l.wrap.b32 	%r1920, %r1919, %r1919, 27;
	xor.b32  	%r1921, %r5968, %r1912;
	xor.b32  	%r1922, %r5967, %r1908;
	add.s32 	%r1923, %r1922, %r1921;
	shf.l.wrap.b32 	%r1924, %r1923, %r1923, 9;
	xor.b32  	%r1925, %r5966, %r1916;
	xor.b32  	%r1926, %r5965, %r1912;
	add.s32 	%r1927, %r1926, %r1925;
	shf.l.wrap.b32 	%r1928, %r1927, %r1927, 29;
	xor.b32  	%r1929, %r5964, %r1920;
	xor.b32  	%r1930, %r5963, %r1916;
	add.s32 	%r1931, %r1930, %r1929;
	shf.l.wrap.b32 	%r1932, %r1931, %r1931, 27;
	xor.b32  	%r1933, %r5962, %r1924;
	xor.b32  	%r1934, %r5961, %r1920;
	add.s32 	%r1935, %r1934, %r1933;
	shf.l.wrap.b32 	%r1936, %r1935, %r1935, 9;
	xor.b32  	%r1937, %r5960, %r1928;
	xor.b32  	%r1938, %r5959, %r1924;
	add.s32 	%r1939, %r1938, %r1937;
	shf.l.wrap.b32 	%r1940, %r1939, %r1939, 29;
	xor.b32  	%r1941, %r5958, %r1932;
	xor.b32  	%r1942, %r5957, %r1928;
	add.s32 	%r1943, %r1942, %r1941;
	shf.l.wrap.b32 	%r1944, %r1943, %r1943, 27;
	xor.b32  	%r1945, %r5956, %r1936;
	xor.b32  	%r1946, %r5955, %r1932;
	add.s32 	%r1947, %r1946, %r1945;
	shf.l.wrap.b32 	%r1948, %r1947, %r1947, 9;
	xor.b32  	%r1949, %r5954, %r1940;
	xor.b32  	%r1950, %r5953, %r1936;
	add.s32 	%r1951, %r1950, %r1949;
	shf.l.wrap.b32 	%r1952, %r1951, %r1951, 29;
	xor.b32  	%r1953, %r5952, %r1944;
	xor.b32  	%r1954, %r5951, %r1940;
	add.s32 	%r1955, %r1954, %r1953;
	shf.l.wrap.b32 	%r1956, %r1955, %r1955, 27;
	xor.b32  	%r1957, %r5950, %r1948;
	xor.b32  	%r1958, %r5949, %r1944;
	add.s32 	%r1959, %r1958, %r1957;
	shf.l.wrap.b32 	%r1960, %r1959, %r1959, 9;
	xor.b32  	%r1961, %r5948, %r1952;
	xor.b32  	%r1962, %r5947, %r1948;
	add.s32 	%r1963, %r1962, %r1961;
	shf.l.wrap.b32 	%r1964, %r1963, %r1963, 29;
	xor.b32  	%r1965, %r5946, %r1956;
	xor.b32  	%r1966, %r5945, %r1952;
	add.s32 	%r1967, %r1966, %r1965;
	shf.l.wrap.b32 	%r1968, %r1967, %r1967, 27;
	xor.b32  	%r1969, %r5944, %r1960;
	xor.b32  	%r1970, %r5943, %r1956;
	add.s32 	%r1971, %r1970, %r1969;
	shf.l.wrap.b32 	%r1972, %r1971, %r1971, 9;
	xor.b32  	%r1973, %r5942, %r1964;
	xor.b32  	%r1974, %r5941, %r1960;
	add.s32 	%r1975, %r1974, %r1973;
	shf.l.wrap.b32 	%r1976, %r1975, %r1975, 29;
	xor.b32  	%r1977, %r5940, %r1968;
	xor.b32  	%r1978, %r5939, %r1964;
	add.s32 	%r1979, %r1978, %r1977;
	shf.l.wrap.b32 	%r1980, %r1979, %r1979, 27;
	xor.b32  	%r1981, %r5938, %r1972;
	xor.b32  	%r1982, %r5937, %r1968;
	add.s32 	%r1983, %r1982, %r1981;
	shf.l.wrap.b32 	%r1984, %r1983, %r1983, 9;
	xor.b32  	%r1985, %r5936, %r1976;
	xor.b32  	%r1986, %r5935, %r1972;
	add.s32 	%r1987, %r1986, %r1985;
	shf.l.wrap.b32 	%r1988, %r1987, %r1987, 29;
	xor.b32  	%r1989, %r5934, %r1980;
	xor.b32  	%r1990, %r5933, %r1976;
	add.s32 	%r1991, %r1990, %r1989;
	shf.l.wrap.b32 	%r1992, %r1991, %r1991, 27;
	xor.b32  	%r1993, %r5932, %r1984;
	xor.b32  	%r1994, %r5931, %r1980;
	add.s32 	%r1995, %r1994, %r1993;
	shf.l.wrap.b32 	%r6076, %r1995, %r1995, 9;
	xor.b32  	%r1996, %r5930, %r1988;
	xor.b32  	%r1997, %r5929, %r1984;
	add.s32 	%r1998, %r1997, %r1996;
	shf.l.wrap.b32 	%r6075, %r1998, %r1998, 29;
	xor.b32  	%r1999, %r5928, %r1992;
	xor.b32  	%r2000, %r5927, %r1988;
	add.s32 	%r2001, %r2000, %r1999;
	shf.l.wrap.b32 	%r6074, %r2001, %r2001, 27;
	xor.b32  	%r2002, %r5926, %r6076;
	xor.b32  	%r2003, %r5925, %r1992;
	add.s32 	%r2004, %r2003, %r2002;
	shf.l.wrap.b32 	%r6073, %r2004, %r2004, 9;
	setp.lt.u32 	%p6, %r5924, 25;
	@%p6 bra 	$L__BB2_12;
	xor.b32  	%r2005, %r5923, %r6075;
	xor.b32  	%r2006, %r5922, %r6076;
	add.s32 	%r2007, %r2006, %r2005;
	shf.l.wrap.b32 	%r2008, %r2007, %r2007, 29;
	xor.b32  	%r2009, %r5921, %r6074;
	xor.b32  	%r2010, %r5920, %r6075;
	add.s32 	%r2011, %r2010, %r2009;
	shf.l.wrap.b32 	%r2012, %r2011, %r2011, 27;
	xor.b32  	%r2013, %r5919, %r6073;
	xor.b32  	%r2014, %r5918, %r6074;
	add.s32 	%r2015, %r2014, %r2013;
	shf.l.wrap.b32 	%r2016, %r2015, %r2015, 9;
	xor.b32  	%r2017, %r5917, %r2008;
	xor.b32  	%r2018, %r5916, %r6073;
	add.s32 	%r2019, %r2018, %r2017;
	shf.l.wrap.b32 	%r2020, %r2019, %r2019, 29;
	xor.b32  	%r2021, %r5915, %r2012;
	xor.b32  	%r2022, %r5914, %r2008;
	add.s32 	%r2023, %r2022, %r2021;
	shf.l.wrap.b32 	%r2024, %r2023, %r2023, 27;
	xor.b32  	%r2025, %r5913, %r2016;
	xor.b32  	%r2026, %r5912, %r2012;
	add.s32 	%r2027, %r2026, %r2025;
	shf.l.wrap.b32 	%r2028, %r2027, %r2027, 9;
	xor.b32  	%r2029, %r5911, %r2020;
	xor.b32  	%r2030, %r5910, %r2016;
	add.s32 	%r2031, %r2030, %r2029;
	shf.l.wrap.b32 	%r2032, %r2031, %r2031, 29;
	xor.b32  	%r2033, %r5909, %r2024;
	xor.b32  	%r2034, %r5908, %r2020;
	add.s32 	%r2035, %r2034, %r2033;
	shf.l.wrap.b32 	%r2036, %r2035, %r2035, 27;
	xor.b32  	%r2037, %r5907, %r2028;
	xor.b32  	%r2038, %r5906, %r2024;
	add.s32 	%r2039, %r2038, %r2037;
	shf.l.wrap.b32 	%r6076, %r2039, %r2039, 9;
	xor.b32  	%r2040, %r5905, %r2032;
	xor.b32  	%r2041, %r5904, %r2028;
	add.s32 	%r2042, %r2041, %r2040;
	shf.l.wrap.b32 	%r6075, %r2042, %r2042, 29;
	xor.b32  	%r2043, %r5903, %r2036;
	xor.b32  	%r2044, %r5902, %r2032;
	add.s32 	%r2045, %r2044, %r2043;
	shf.l.wrap.b32 	%r6074, %r2045, %r2045, 27;
	xor.b32  	%r2046, %r5901, %r6076;
	xor.b32  	%r2047, %r5900, %r2036;
	add.s32 	%r2048, %r2047, %r2046;
	shf.l.wrap.b32 	%r6073, %r2048, %r2048, 9;
$L__BB2_12:
	setp.lt.u32 	%p7, %r5924, 29;
	@%p7 bra 	$L__BB2_14;
	xor.b32  	%r2049, %r5899, %r6075;
	xor.b32  	%r2050, %r5898, %r6076;
	add.s32 	%r2051, %r2050, %r2049;
	shf.l.wrap.b32 	%r2052, %r2051, %r2051, 29;
	xor.b32  	%r2053, %r5897, %r6074;
	xor.b32  	%r2054, %r5896, %r6075;
	add.s32 	%r2055, %r2054, %r2053;
	shf.l.wrap.b32 	%r2056, %r2055, %r2055, 27;
	xor.b32  	%r2057, %r5895, %r6073;
	xor.b32  	%r2058, %r5894, %r6074;
	add.s32 	%r2059, %r2058, %r2057;
	shf.l.wrap.b32 	%r2060, %r2059, %r2059, 9;
	xor.b32  	%r2061, %r5893, %r2052;
	xor.b32  	%r2062, %r5892, %r6073;
	add.s32 	%r2063, %r2062, %r2061;
	shf.l.wrap.b32 	%r2064, %r2063, %r2063, 29;
	xor.b32  	%r2065, %r5891, %r2056;
	xor.b32  	%r2066, %r5890, %r2052;
	add.s32 	%r2067, %r2066, %r2065;
	shf.l.wrap.b32 	%r2068, %r2067, %r2067, 27;
	xor.b32  	%r2069, %r5889, %r2060;
	xor.b32  	%r2070, %r5888, %r2056;
	add.s32 	%r2071, %r2070, %r2069;
	shf.l.wrap.b32 	%r2072, %r2071, %r2071, 9;
	xor.b32  	%r2073, %r5887, %r2064;
	xor.b32  	%r2074, %r5886, %r2060;
	add.s32 	%r2075, %r2074, %r2073;
	shf.l.wrap.b32 	%r2076, %r2075, %r2075, 29;
	xor.b32  	%r2077, %r5885, %r2068;
	xor.b32  	%r2078, %r5884, %r2064;
	add.s32 	%r2079, %r2078, %r2077;
	shf.l.wrap.b32 	%r2080, %r2079, %r2079, 27;
	xor.b32  	%r2081, %r5883, %r2072;
	xor.b32  	%r2082, %r5882, %r2068;
	add.s32 	%r2083, %r2082, %r2081;
	shf.l.wrap.b32 	%r6076, %r2083, %r2083, 9;
	xor.b32  	%r2084, %r5881, %r2076;
	xor.b32  	%r2085, %r5880, %r2072;
	add.s32 	%r2086, %r2085, %r2084;
	shf.l.wrap.b32 	%r6075, %r2086, %r2086, 29;
	xor.b32  	%r2087, %r5879, %r2080;
	xor.b32  	%r2088, %r5878, %r2076;
	add.s32 	%r2089, %r2088, %r2087;
	shf.l.wrap.b32 	%r6074, %r2089, %r2089, 27;
	xor.b32  	%r2090, %r5877, %r6076;
	xor.b32  	%r2091, %r5876, %r2080;
	add.s32 	%r2092, %r2091, %r2090;
	shf.l.wrap.b32 	%r6073, %r2092, %r2092, 9;
$L__BB2_14:
	ld.param.u32 	%r5667, [_Z14GCM_4bit_tablePhiS_iS_iS_S_iS_i_param_3];
	ld.param.u64 	%rd439, [_Z14GCM_4bit_tablePhiS_iS_iS_S_iS_i_param_2];
	cvt.u16.u32 	%rs492, %r6073;
	and.b16  	%rs493, %rs492, 254;
	shr.u32 	%r2093, %r6073, 8;
	cvt.u16.u32 	%rs494, %r2093;
	{ .reg .b16 tmp; mov.b32 {tmp, %rs495}, %r6073; }
	shr.u32 	%r2094, %r6073, 24;
	cvt.u16.u32 	%rs496, %r2094;
	cvt.u16.u32 	%rs497, %r6074;
	shr.u32 	%r2095, %r6074, 8;
	cvt.u16.u32 	%rs498, %r2095;
	{ .reg .b16 tmp; mov.b32 {tmp, %rs499}, %r6074; }
	shr.u32 	%r2096, %r6074, 24;
	cvt.u16.u32 	%rs500, %r2096;
	cvt.u16.u32 	%rs501, %r6075;
	shr.u32 	%r2097, %r6075, 8;
	cvt.u16.u32 	%rs502, %r2097;
	{ .reg .b16 tmp; mov.b32 {tmp, %rs503}, %r6075; }
	shr.u32 	%r2098, %r6075, 24;
	cvt.u16.u32 	%rs504, %r2098;
	st.local.u32 	[%rd2+128], %r6073;
	st.local.u32 	[%rd2+132], %r6074;
	st.local.u32 	[%rd2+136], %r6075;
	st.local.u32 	[%rd2+140], %r6076;
	shr.u32 	%r2099, %r6076, 24;
	cvt.u16.u32 	%rs505, %r2099;
	{ .reg .b16 tmp; mov.b32 {tmp, %rs506}, %r6076; }
	shl.b16 	%rs507, %rs506, 7;
	shr.u16 	%rs508, %rs505, 1;
	or.b16  	%rs509, %rs507, %rs508;
	cvt.u32.u16 	%r2100, %rs509;
	shl.b32 	%r2101, %r2100, 24;
	shr.u32 	%r2102, %r6076, 8;
	cvt.u16.u32 	%rs510, %r2102;
	shr.u32 	%r2103, %r6076, 17;
	cvt.u16.u32 	%rs511, %r2103;
	and.b16  	%rs512, %rs511, 127;
	shl.b16 	%rs513, %rs510, 7;
	or.b16  	%rs514, %rs513, %rs512;
	cvt.u32.u16 	%r2104, %rs514;
	shl.b32 	%r2105, %r2104, 16;
	and.b32  	%r2106, %r2105, 16711680;
	or.b32  	%r2107, %r2101, %r2106;
	cvt.u16.u32 	%rs515, %r6076;
	shl.b16 	%rs516, %rs515, 7;
	shr.u16 	%rs517, %rs510, 1;
	and.b16  	%rs518, %rs517, 127;
	or.b16  	%rs519, %rs516, %rs518;
	and.b16  	%rs520, %rs519, 255;
	mul.wide.u16 	%r2108, %rs520, 256;
	shr.u16 	%rs521, %rs515, 1;
	and.b16  	%rs522, %rs521, 127;
	shl.b16 	%rs523, %rs504, 7;
	or.b16  	%rs524, %rs523, %rs522;
	cvt.u32.u16 	%r2109, %rs524;
	and.b32  	%r2110, %r2109, 255;
	or.b32  	%r2111, %r2107, %r2108;
	or.b32  	%r2112, %r2111, %r2110;
	shl.b16 	%rs525, %rs503, 7;
	shr.u16 	%rs526, %rs504, 1;
	or.b16  	%rs527, %rs525, %rs526;
	shr.u32 	%r2113, %r6075, 17;
	cvt.u16.u32 	%rs528, %r2113;
	and.b16  	%rs529, %rs528, 127;
	shl.b16 	%rs530, %rs502, 7;
	or.b16  	%rs531, %rs530, %rs529;
	shl.b16 	%rs532, %rs501, 7;
	shr.u16 	%rs533, %rs502, 1;
	and.b16  	%rs534, %rs533, 127;
	or.b16  	%rs535, %rs532, %rs534;
	shr.u16 	%rs536, %rs501, 1;
	and.b16  	%rs537, %rs536, 127;
	shl.b16 	%rs538, %rs500, 7;
	or.b16  	%rs539, %rs538, %rs537;
	shl.b16 	%rs540, %rs499, 7;
	shr.u16 	%rs541, %rs500, 1;
	or.b16  	%rs542, %rs540, %rs541;
	shr.u32 	%r2114, %r6074, 17;
	cvt.u16.u32 	%rs543, %r2114;
	and.b16  	%rs544, %rs543, 127;
	shl.b16 	%rs545, %rs498, 7;
	or.b16  	%rs546, %rs545, %rs544;
	shl.b16 	%rs547, %rs497, 7;
	shr.u16 	%rs548, %rs498, 1;
	and.b16  	%rs549, %rs548, 127;
	or.b16  	%rs550, %rs547, %rs549;
	shr.u16 	%rs551, %rs497, 1;
	and.b16  	%rs552, %rs551, 127;
	shl.b16 	%rs553, %rs496, 7;
	or.b16  	%rs554, %rs553, %rs552;
	shl.b16 	%rs555, %rs495, 7;
	shr.u16 	%rs556, %rs496, 1;
	or.b16  	%rs557, %rs555, %rs556;
	shr.u32 	%r2115, %r6073, 17;
	cvt.u16.u32 	%rs558, %r2115;
	and.b16  	%rs559, %rs558, 127;
	shl.b16 	%rs560, %rs494, 7;
	or.b16  	%rs561, %rs560, %rs559;
	shl.b16 	%rs562, %rs492, 7;
	shr.u16 	%rs563, %rs494, 1;
	and.b16  	%rs564, %rs563, 127;
	or.b16  	%rs565, %rs562, %rs564;
	shr.u16 	%rs566, %rs493, 1;
	and.b32  	%r2116, %r2099, 1;
	setp.eq.b32 	%p8, %r2116, 1;
	xor.b16  	%rs567, %rs566, -31;
	selp.b16 	%rs568, %rs567, %rs566, %p8;
	cvt.u32.u16 	%r2117, %rs557;
	shl.b32 	%r2118, %r2117, 24;
	cvt.u32.u16 	%r2119, %rs561;
	shl.b32 	%r2120, %r2119, 16;
	and.b32  	%r2121, %r2120, 16711680;
	or.b32  	%r2122, %r2118, %r2121;
	and.b16  	%rs569, %rs565, 255;
	mul.wide.u16 	%r2123, %rs569, 256;
	or.b32  	%r2124, %r2122, %r2123;
	cvt.u32.u16 	%r2125, %rs568;
	and.b32  	%r2126, %r2125, 255;
	or.b32  	%r2127, %r2124, %r2126;
	st.local.u32 	[%rd2+64], %r2127;
	cvt.u32.u16 	%r2128, %rs542;
	shl.b32 	%r2129, %r2128, 24;
	cvt.u32.u16 	%r2130, %rs546;
	shl.b32 	%r2131, %r2130, 16;
	and.b32  	%r2132, %r2131, 16711680;
	or.b32  	%r2133, %r2129, %r2132;
	and.b16  	%rs570, %rs550, 255;
	mul.wide.u16 	%r2134, %rs570, 256;
	or.b32  	%r2135, %r2133, %r2134;
	cvt.u32.u16 	%r2136, %rs554;
	and.b32  	%r2137, %r2136, 255;
	or.b32  	%r2138, %r2135, %r2137;
	st.local.u32 	[%rd2+68], %r2138;
	cvt.u32.u16 	%r2139, %rs527;
	shl.b32 	%r2140, %r2139, 24;
	cvt.u32.u16 	%r2141, %rs531;
	shl.b32 	%r2142, %r2141, 16;
	and.b32  	%r2143, %r2142, 16711680;
	or.b32  	%r2144, %r2140, %r2143;
	and.b16  	%rs571, %rs535, 255;
	mul.wide.u16 	%r2145, %rs571, 256;
	or.b32  	%r2146, %r2144, %r2145;
	cvt.u32.u16 	%r2147, %rs539;
	and.b32  	%r2148, %r2147, 255;
	or.b32  	%r2149, %r2146, %r2148;
	st.local.u32 	[%rd2+72], %r2149;
	st.local.u32 	[%rd2+76], %r2112;
	shl.b16 	%rs572, %rs514, 7;
	shr.u16 	%rs573, %rs509, 1;
	and.b16  	%rs574, %rs573, 127;
	or.b16  	%rs575, %rs572, %rs574;
	cvt.u32.u16 	%r2150, %rs575;
	shl.b32 	%r2151, %r2150, 24;
	shr.u16 	%rs576, %rs514, 1;
	and.b16  	%rs577, %rs576, 127;
	shl.b16 	%rs578, %rs519, 7;
	or.b16  	%rs579, %rs578, %rs577;
	cvt.u32.u16 	%r2152, %rs579;
	shl.b32 	%r2153, %r2152, 16;
	and.b32  	%r2154, %r2153, 16711680;
	or.b32  	%r2155, %r2151, %r2154;
	shl.b16 	%rs580, %rs524, 7;
	shr.u16 	%rs581, %rs519, 1;
	and.b16  	%rs582, %rs581, 127;
	or.b16  	%rs583, %rs580, %rs582;
	and.b16  	%rs584, %rs583, 255;
	mul.wide.u16 	%r2156, %rs584, 256;
	shl.b16 	%rs585, %rs527, 7;
	shr.u16 	%rs586, %rs524, 1;
	and.b16  	%rs587, %rs586, 127;
	or.b16  	%rs588, %rs585, %rs587;
	cvt.u32.u16 	%r2157, %rs588;
	and.b32  	%r2158, %r2157, 255;
	or.b32  	%r2159, %r2155, %r2156;
	or.b32  	%r2160, %r2159, %r2158;
	shl.b16 	%rs589, %rs531, 7;
	shr.u16 	%rs590, %rs527, 1;
	and.b16  	%rs591, %rs590, 127;
	or.b16  	%rs592, %rs589, %rs591;
	shr.u16 	%rs593, %rs531, 1;
	and.b16  	%rs594, %rs593, 127;
	shl.b16 	%rs595, %rs535, 7;
	or.b16  	%rs596, %rs595, %rs594;
	shl.b16 	%rs597, %rs539, 7;
	shr.u16 	%rs598, %rs535, 1;
	and.b16  	%rs599, %rs598, 127;
	or.b16  	%rs600, %rs597, %rs599;
	shl.b16 	%rs601, %rs542, 7;
	shr.u16 	%rs602, %rs539, 1;
	and.b16  	%rs603, %rs602, 127;
	or.b16  	%rs604, %rs601, %rs603;
	shl.b16 	%rs605, %rs546, 7;
	shr.u16 	%rs606, %rs542, 1;
	and.b16  	%rs607, %rs606, 127;
	or.b16  	%rs608, %rs605, %rs607;
	shr.u16 	%rs609, %rs546, 1;
	and.b16  	%rs610, %rs609, 127;
	shl.b16 	%rs611, %rs550, 7;
	or.b16  	%rs612, %rs611, %rs610;
	shl.b16 	%rs613, %rs554, 7;
	shr.u16 	%rs614, %rs550, 1;
	and.b16  	%rs615, %rs614, 127;
	or.b16  	%rs616, %rs613, %rs615;
	shl.b16 	%rs617, %rs557, 7;
	shr.u16 	%rs618, %rs554, 1;
	and.b16  	%rs619, %rs618, 127;
	or.b16  	%rs620, %rs617, %rs619;
	shl.b16 	%rs621, %rs561, 7;
	shr.u16 	%rs622, %rs557, 1;
	and.b16  	%rs623, %rs622, 127;
	or.b16  	%rs624, %rs621, %rs623;
	shr.u16 	%rs625, %rs561, 1;
	and.b16  	%rs626, %rs625, 127;
	shl.b16 	%rs627, %rs565, 7;
	or.b16  	%rs628, %rs627, %rs626;
	shl.b16 	%rs629, %rs568, 7;
	shr.u16 	%rs630, %rs565, 1;
	and.b16  	%rs631, %rs630, 127;
	or.b16  	%rs632, %rs629, %rs631;
	shr.u16 	%rs633, %rs568, 1;
	and.b16  	%rs634, %rs633, 127;
	and.b16  	%rs635, %rs508, 1;
	setp.eq.b16 	%p9, %rs635, 1;
	xor.b16  	%rs636, %rs634, -31;
	selp.b16 	%rs637, %rs636, %rs634, %p9;
	cvt.u32.u16 	%r2161, %rs624;
	shl.b32 	%r2162, %r2161, 24;
	cvt.u32.u16 	%r2163, %rs628;
	shl.b32 	%r2164, %r2163, 16;
	and.b32  	%r2165, %r2164, 16711680;
	or.b32  	%r2166, %r2162, %r2165;
	and.b16  	%rs638, %rs632, 255;
	mul.wide.u16 	%r2167, %rs638, 256;
	or.b32  	%r2168, %r2167, %r2166;
	cvt.u32.u16 	%r2169, %rs637;
	and.b32  	%r2170, %r2169, 255;
	or.b32  	%r2171, %r2168, %r2170;
	st.local.u32 	[%rd2+32], %r2171;
	cvt.u32.u16 	%r2172, %rs608;
	shl.b32 	%r2173, %r2172, 24;
	cvt.u32.u16 	%r2174, %rs612;
	shl.b32 	%r2175, %r2174, 16;
	and.b32  	%r2176, %r2175, 16711680;
	or.b32  	%r2177, %r2173, %r2176;
	and.b16  	%rs639, %rs616, 255;
	mul.wide.u16 	%r2178, %rs639, 256;
	or.b32  	%r2179, %r2177, %r2178;
	cvt.u32.u16 	%r2180, %rs620;
	and.b32  	%r2181, %r2180, 255;
	or.b32  	%r2182, %r2179, %r2181;
	st.local.u32 	[%rd2+36], %r2182;
	cvt.u32.u16 	%r2183, %rs592;
	shl.b32 	%r2184, %r2183, 24;
	cvt.u32.u16 	%r2185, %rs596;
	shl.b32 	%r2186, %r2185, 16;
	and.b32  	%r2187, %r2186, 16711680;
	or.b32  	%r2188, %r2184, %r2187;
	and.b16  	%rs640, %rs600, 255;
	mul.wide.u16 	%r2189, %rs640, 256;
	or.b32  	%r2190, %r2188, %r2189;
	cvt.u32.u16 	%r2191, %rs604;
	and.b32  	%r2192, %r2191, 255;
	or.b32  	%r2193, %r2190, %r2192;
	st.local.u32 	[%rd2+40], %r2193;
	st.local.u32 	[%rd2+44], %r2160;
	shl.b16 	%rs641, %rs579, 7;
	shr.u16 	%rs642, %rs575, 1;
	and.b16  	%rs643, %rs642, 127;
	or.b16  	%rs644, %rs641, %rs643;
	cvt.u32.u16 	%r2194, %rs644;
	shl.b32 	%r2195, %r2194, 24;
	shr.u16 	%rs645, %rs579, 1;
	and.b16  	%rs646, %rs645, 127;
	shl.b16 	%rs647, %rs583, 7;
	or.b16  	%rs648, %rs647, %rs646;
	cvt.u32.u16 	%r2196, %rs648;
	shl.b32 	%r2197, %r2196, 16;
	and.b32  	%r2198, %r2197, 16711680;
	or.b32  	%r2199, %r2195, %r2198;
	shl.b16 	%rs649, %rs588, 7;
	shr.u16 	%rs650, %rs583, 1;
	and.b16  	%rs651, %rs650, 127;
	or.b16  	%rs652, %rs649, %rs651;
	and.b16  	%rs653, %rs652, 255;
	mul.wide.u16 	%r2200, %rs653, 256;
	or.b32  	%r2201, %r2199, %r2200;
	shl.b16 	%rs654, %rs592, 7;
	shr.u16 	%rs655, %rs588, 1;
	and.b16  	%rs656, %rs655, 127;
	or.b16  	%rs657, %rs654, %rs656;
	cvt.u32.u16 	%r2202, %rs657;
	and.b32  	%r2203, %r2202, 255;
	or.b32  	%r2204, %r2201, %r2203;
	shl.b16 	%rs658, %rs596, 7;
	shr.u16 	%rs659, %rs592, 1;
	and.b16  	%rs660, %rs659, 127;
	or.b16  	%rs661, %rs658, %rs660;
	shr.u16 	%rs662, %rs596, 1;
	and.b16  	%rs663, %rs662, 127;
	shl.b16 	%rs664, %rs600, 7;
	or.b16  	%rs665, %rs664, %rs663;
	shl.b16 	%rs666, %rs604, 7;
	shr.u16 	%rs667, %rs600, 1;
	and.b16  	%rs668, %rs667, 127;
	or.b16  	%rs669, %rs666, %rs668;
	shl.b16 	%rs670, %rs608, 7;
	shr.u16 	%rs671, %rs604, 1;
	and.b16  	%rs672, %rs671, 127;
	or.b16  	%rs673, %rs670, %rs672;
	shl.b16 	%rs674, %rs612, 7;
	shr.u16 	%rs675, %rs608, 1;
	and.b16  	%rs676, %rs675, 127;
	or.b16  	%rs677, %rs674, %rs676;
	shr.u16 	%rs678, %rs612, 1;
	and.b16  	%rs679, %rs678, 127;
	shl.b16 	%rs680, %rs616, 7;
	or.b16  	%rs681, %rs680, %rs679;
	shl.b16 	%rs682, %rs620, 7;
	shr.u16 	%rs683, %rs616, 1;
	and.b16  	%rs684, %rs683, 127;
	or.b16  	%rs685, %rs682, %rs684;
	shl.b16 	%rs686, %rs624, 7;
	shr.u16 	%rs687, %rs620, 1;
	and.b16  	%rs688, %rs687, 127;
	or.b16  	%rs689, %rs686, %rs688;
	shl.b16 	%rs690, %rs628, 7;
	shr.u16 	%rs691, %rs624, 1;
	and.b16  	%rs692, %rs691, 127;
	or.b16  	%rs693, %rs690, %rs692;
	shr.u16 	%rs694, %rs628, 1;
	and.b16  	%rs695, %rs694, 127;
	shl.b16 	%rs696, %rs632, 7;
	or.b16  	%rs697, %rs696, %rs695;
	shl.b16 	%rs698, %rs637, 7;
	shr.u16 	%rs699, %rs632, 1;
	and.b16  	%rs700, %rs699, 127;
	or.b16  	%rs701, %rs698, %rs700;
	shr.u16 	%rs702, %rs637, 1;
	and.b16  	%rs703, %rs702, 127;
	and.b16  	%rs704, %rs573, 1;
	setp.eq.b16 	%p10, %rs704, 1;
	xor.b16  	%rs705, %rs703, -31;
	selp.b16 	%rs706, %rs705, %rs703, %p10;
	cvt.u32.u16 	%r2205, %rs693;
	shl.b32 	%r2206, %r2205, 24;
	cvt.u32.u16 	%r2207, %rs697;
	shl.b32 	%r2208, %r2207, 16;
	and.b32  	%r2209, %r2208, 16711680;
	or.b32  	%r2210, %r2209, %r2206;
	and.b16  	%rs707, %rs701, 255;
	mul.wide.u16 	%r2211, %rs707, 256;
	or.b32  	%r2212, %r2211, %r2210;
	cvt.u32.u16 	%r2213, %rs706;
	and.b32  	%r2214, %r2213, 255;
	or.b32  	%r2215, %r2212, %r2214;
	st.local.u32 	[%rd2+16], %r2215;
	cvt.u32.u16 	%r2216, %rs677;
	shl.b32 	%r2217, %r2216, 24;
	cvt.u32.u16 	%r2218, %rs681;
	shl.b32 	%r2219, %r2218, 16;
	and.b32  	%r2220, %r2219, 16711680;
	or.b32  	%r2221, %r2217, %r2220;
	and.b16  	%rs708, %rs685, 255;
	mul.wide.u16 	%r2222, %rs708, 256;
	or.b32  	%r2223, %r2221, %r2222;
	cvt.u32.u16 	%r2224, %rs689;
	and.b32  	%r2225, %r2224, 255;
	or.b32  	%r2226, %r2223, %r2225;
	st.local.u32 	[%rd2+20], %r2226;
	cvt.u32.u16 	%r2227, %rs661;
	shl.b32 	%r2228, %r2227, 24;
	cvt.u32.u16 	%r2229, %rs665;
	shl.b32 	%r2230, %r2229, 16;
	and.b32  	%r2231, %r2230, 16711680;
	or.b32  	%r2232, %r2228, %r2231;
	and.b16  	%rs709, %rs669, 255;
	mul.wide.u16 	%r2233, %rs709, 256;
	or.b32  	%r2234, %r2232, %r2233;
	cvt.u32.u16 	%r2235, %rs673;
	and.b32  	%r2236, %r2235, 255;
	or.b32  	%r2237, %r2234, %r2236;
	st.local.u32 	[%rd2+24], %r2237;
	st.local.u32 	[%rd2+28], %r2204;
	xor.b16  	%rs710, %rs706, %rs637;
	xor.b16  	%rs711, %rs701, %rs632;
	{ .reg .b16 tmp; mov.b32 {tmp, %rs712}, %r2166; }
	xor.b16  	%rs713, %rs697, %rs712;
	xor.b16  	%rs714, %rs693, %rs624;
	cvt.u32.u16 	%r2238, %rs713;
	cvt.u32.u16 	%r2239, %rs714;
	prmt.b32 	%r2240, %r2238, %r2239, 0x3340U;
	cvt.u32.u16 	%r2241, %rs710;
	cvt.u32.u16 	%r2242, %rs711;
	prmt.b32 	%r2243, %r2241, %r2242, 0x3340U;
	prmt.b32 	%r2244, %r2243, %r2240, 0x5410U;
	st.local.u32 	[%rd2+48], %r2244;
	xor.b16  	%rs715, %rs689, %rs620;
	xor.b16  	%rs716, %rs685, %rs616;
	{ .reg .b16 tmp; mov.b32 {tmp, %rs717}, %r2177; }
	{ .reg .b16 tmp; mov.b32 {tmp, %rs718}, %r2221; }
	xor.b16  	%rs719, %rs718, %rs717;
	xor.b16  	%rs720, %rs677, %rs608;
	cvt.u32.u16 	%r2245, %rs715;
	cvt.u32.u16 	%r2246, %rs716;
	prmt.b32 	%r2247, %r2245, %r2246, 0x3340U;
	cvt.u32.u16 	%r2248, %rs719;
	cvt.u32.u16 	%r2249, %rs720;
	prmt.b32 	%r2250, %r2248, %r2249, 0x3340U;
	prmt.b32 	%r2251, %r2247, %r2250, 0x5410U;
	st.local.u32 	[%rd2+52], %r2251;
	xor.b16  	%rs721, %rs673, %rs604;
	xor.b16  	%rs722, %rs669, %rs600;
	{ .reg .b16 tmp; mov.b32 {tmp, %rs723}, %r2188; }
	{ .reg .b16 tmp; mov.b32 {tmp, %rs724}, %r2232; }
	xor.b16  	%rs725, %rs724, %rs723;
	xor.b16  	%rs726, %rs661, %rs592;
	cvt.u32.u16 	%r2252, %rs721;
	cvt.u32.u16 	%r2253, %rs722;
	prmt.b32 	%r2254, %r2252, %r2253, 0x3340U;
	cvt.u32.u16 	%r2255, %rs725;
	cvt.u32.u16 	%r2256, %rs726;
	prmt.b32 	%r2257, %r2255, %r2256, 0x3340U;
	prmt.b32 	%r2258, %r2254, %r2257, 0x5410U;
	st.local.u32 	[%rd2+56], %r2258;
	xor.b16  	%rs727, %rs657, %rs588;
	xor.b16  	%rs728, %rs652, %rs583;
	{ .reg .b16 tmp; mov.b32 {tmp, %rs729}, %r2155; }
	{ .reg .b16 tmp; mov.b32 {tmp, %rs730}, %r2199; }
	xor.b16  	%rs731, %rs730, %rs729;
	xor.b16  	%rs732, %rs644, %rs575;
	cvt.u32.u16 	%r2259, %rs727;
	cvt.u32.u16 	%r2260, %rs728;
	prmt.b32 	%r2261, %r2259, %r2260, 0x3340U;
	cvt.u32.u16 	%r2262, %rs731;
	cvt.u32.u16 	%r2263, %rs732;
	prmt.b32 	%r2264, %r2262, %r2263, 0x3340U;
	prmt.b32 	%r2265, %r2261, %r2264, 0x5410U;
	st.local.u32 	[%rd2+60], %r2265;
	xor.b16  	%rs733, %rs706, %rs568;
	xor.b16  	%rs734, %rs701, %rs565;
	{ .reg .b16 tmp; mov.b32 {tmp, %rs735}, %r2122; }
	xor.b16  	%rs736, %rs697, %rs735;
	xor.b16  	%rs737, %rs693, %rs557;
	cvt.u32.u16 	%r2266, %rs737;
	cvt.u32.u16 	%r2267, %rs736;
	prmt.b32 	%r2268, %r2267, %r2266, 0x3340U;
	cvt.u32.u16 	%r2269, %rs733;
	cvt.u32.u16 	%r2270, %rs734;
	prmt.b32 	%r2271, %r2269, %r2270, 0x3340U;
	prmt.b32 	%r2272, %r2271, %r2268, 0x5410U;
	st.local.u32 	[%rd2+80], %r2272;
	xor.b16  	%rs738, %rs689, %rs554;
	xor.b16  	%rs739, %rs685, %rs550;
	{ .reg .b16 tmp; mov.b32 {tmp, %rs740}, %r2133; }
	xor.b16  	%rs741, %rs718, %rs740;
	xor.b16  	%rs742, %rs677, %rs542;
	cvt.u32.u16 	%r2273, %rs738;
	cvt.u32.u16 	%r2274, %rs739;
	prmt.b32 	%r2275, %r2273, %r2274, 0x3340U;
	cvt.u32.u16 	%r2276, %rs741;
	cvt.u32.u16 	%r2277, %rs742;
	prmt.b32 	%r2278, %r2276, %r2277, 0x3340U;
	prmt.b32 	%r2279, %r2275, %r2278, 0x5410U;
	st.local.u32 	[%rd2+84], %r2279;
	xor.b16  	%rs743, %rs673, %rs539;
	xor.b16  	%rs744, %rs669, %rs535;
	{ .reg .b16 tmp; mov.b32 {tmp, %rs745}, %r2144; }
	xor.b16  	%rs746, %rs724, %rs745;
	xor.b16  	%rs747, %rs661, %rs527;
	cvt.u32.u16 	%r2280, %rs743;
	cvt.u32.u16 	%r2281, %rs744;
	prmt.b32 	%r2282, %r2280, %r2281, 0x3340U;
	cvt.u32.u16 	%r2283, %rs746;
	cvt.u32.u16 	%r2284, %rs747;
	prmt.b32 	%r2285, %r2283, %r2284, 0x3340U;
	prmt.b32 	%r2286, %r2282, %r2285, 0x5410U;
	st.local.u32 	[%rd2+88], %r2286;
	xor.b16  	%rs748, %rs657, %rs524;
	xor.b16  	%rs749, %rs652, %rs519;
	{ .reg .b16 tmp; mov.b32 {tmp, %rs750}, %r2107; }
	xor.b16  	%rs751, %rs730, %rs750;
	xor.b16  	%rs752, %rs644, %rs509;
	cvt.u32.u16 	%r2287, %rs748;
	cvt.u32.u16 	%r2288, %rs749;
	prmt.b32 	%r2289, %r2287, %r2288, 0x3340U;
	cvt.u32.u16 	%r2290, %rs751;
	cvt.u32.u16 	%r2291, %rs752;
	prmt.b32 	%r2292, %r2290, %r2291, 0x3340U;
	prmt.b32 	%r2293, %r2289, %r2292, 0x5410U;
	st.local.u32 	[%rd2+92], %r2293;
	xor.b16  	%rs753, %rs637, %rs568;
	xor.b16  	%rs754, %rs632, %rs565;
	xor.b16  	%rs755, %rs712, %rs735;
	xor.b16  	%rs756, %rs624, %rs557;
	cvt.u32.u16 	%r2294, %rs753;
	cvt.u32.u16 	%r2295, %rs754;
	prmt.b32 	%r2296, %r2294, %r2295, 0x3340U;
	cvt.u32.u16 	%r2297, %rs755;
	cvt.u32.u16 	%r2298, %rs756;
	prmt.b32 	%r2299, %r2297, %r2298, 0x3340U;
	prmt.b32 	%r2300, %r2296, %r2299, 0x5410U;
	st.local.u32 	[%rd2+96], %r2300;
	xor.b16  	%rs757, %rs620, %rs554;
	xor.b16  	%rs758, %rs616, %rs550;
	xor.b16  	%rs759, %rs717, %rs740;
	xor.b16  	%rs760, %rs608, %rs542;
	cvt.u32.u16 	%r2301, %rs757;
	cvt.u32.u16 	%r2302, %rs758;
	prmt.b32 	%r2303, %r2301, %r2302, 0x3340U;
	cvt.u32.u16 	%r2304, %rs759;
	cvt.u32.u16 	%r2305, %rs760;
	prmt.b32 	%r2306, %r2304, %r2305, 0x3340U;
	prmt.b32 	%r2307, %r2303, %r2306, 0x5410U;
	st.local.u32 	[%rd2+100], %r2307;
	xor.b16  	%rs761, %rs604, %rs539;
	xor.b16  	%rs762, %rs600, %rs535;
	xor.b16  	%rs763, %rs723, %rs745;
	xor.b16  	%rs764, %rs592, %rs527;
	cvt.u32.u16 	%r2308, %rs761;
	cvt.u32.u16 	%r2309, %rs762;
	prmt.b32 	%r2310, %r2308, %r2309, 0x3340U;
	cvt.u32.u16 	%r2311, %rs763;
	cvt.u32.u16 	%r2312, %rs764;
	prmt.b32 	%r2313, %r2311, %r2312, 0x3340U;
	prmt.b32 	%r2314, %r2310, %r2313, 0x5410U;
	st.local.u32 	[%rd2+104], %r2314;
	xor.b16  	%rs765, %rs588, %rs524;
	xor.b16  	%rs766, %rs583, %rs519;
	xor.b16  	%rs767, %rs729, %rs750;
	xor.b16  	%rs768, %rs575, %rs509;
	cvt.u32.u16 	%r2315, %rs765;
	cvt.u32.u16 	%r2316, %rs766;
	prmt.b32 	%r2317, %r2315, %r2316, 0x3340U;
	cvt.u32.u16 	%r2318, %rs767;
	cvt.u32.u16 	%r2319, %rs768;
	prmt.b32 	%r2320, %r2318, %r2319, 0x3340U;
	prmt.b32 	%r2321, %r2317, %r2320, 0x5410U;
	st.local.u32 	[%rd2+108], %r2321;
	xor.b16  	%rs769, %rs710, %rs568;
	xor.b16  	%rs770, %rs711, %rs565;
	xor.b16  	%rs771, %rs713, %rs735;
	xor.b16  	%rs772, %rs714, %rs557;
	cvt.u32.u16 	%r2322, %rs771;
	cvt.u32.u16 	%r2323, %rs772;
	prmt.b32 	%r2324, %r2322, %r2323, 0x3340U;
	cvt.u32.u16 	%r2325, %rs769;
	cvt.u32.u16 	%r2326, %rs770;
	prmt.b32 	%r2327, %r2325, %r2326, 0x3340U;
	prmt.b32 	%r2328, %r2327, %r2324, 0x5410U;
	st.local.u32 	[%rd2+112], %r2328;
	xor.b16  	%rs773, %rs715, %rs554;
	xor.b16  	%rs774, %rs716, %rs550;
	xor.b16  	%rs775, %rs719, %rs740;
	xor.b16  	%rs776, %rs720, %rs542;
	cvt.u32.u16 	%r2329, %rs773;
	cvt.u32.u16 	%r2330, %rs774;
	prmt.b32 	%r2331, %r2329, %r2330, 0x3340U;
	cvt.u32.u16 	%r2332, %rs775;
	cvt.u32.u16 	%r2333, %rs776;
	prmt.b32 	%r2334, %r2332, %r2333, 0x3340U;
	prmt.b32 	%r2335, %r2331, %r2334, 0x5410U;
	st.local.u32 	[%rd2+116], %r2335;
	xor.b16  	%rs777, %rs721, %rs539;
	xor.b16  	%rs778, %rs722, %rs535;
	xor.b16  	%rs779, %rs725, %rs745;
	xor.b16  	%rs780, %rs726, %rs527;
	cvt.u32.u16 	%r2336, %rs777;
	cvt.u32.u16 	%r2337, %rs778;
	prmt.b32 	%r2338, %r2336, %r2337, 0x3340U;
	cvt.u32.u16 	%r2339, %rs779;
	cvt.u32.u16 	%r2340, %rs780;
	prmt.b32 	%r2341, %r2339, %r2340, 0x3340U;
	prmt.b32 	%r2342, %r2338, %r2341, 0x5410U;
	st.local.u32 	[%rd2+120], %r2342;
	xor.b16  	%rs781, %rs727, %rs524;
	xor.b16  	%rs782, %rs728, %rs519;
	xor.b16  	%rs783, %rs731, %rs750;
	xor.b16  	%rs784, %rs732, %rs509;
	cvt.u32.u16 	%r2343, %rs781;
	cvt.u32.u16 	%r2344, %rs782;
	prmt.b32 	%r2345, %r2343, %r2344, 0x3340U;
	cvt.u32.u16 	%r2346, %rs783;
	cvt.u32.u16 	%r2347, %rs784;
	prmt.b32 	%r2348, %r2346, %r2347, 0x3340U;
	prmt.b32 	%r2349, %r2345, %r2348, 0x5410U;
	st.local.u32 	[%rd2+124], %r2349;
	xor.b16  	%rs785, %rs706, %rs492;
	xor.b16  	%rs786, %rs701, %rs494;
	xor.b16  	%rs787, %rs697, %rs495;
	xor.b16  	%rs788, %rs693, %rs496;
	cvt.u32.u16 	%r2350, %rs788;
	cvt.u32.u16 	%r2351, %rs787;
	prmt.b32 	%r2352, %r2351, %r2350, 0x3340U;
	cvt.u32.u16 	%r2353, %rs785;
	cvt.u32.u16 	%r2354, %rs786;
	prmt.b32 	%r2355, %r2353, %r2354, 0x3340U;
	prmt.b32 	%r2356, %r2355, %r2352, 0x5410U;
	st.local.u32 	[%rd2+144], %r2356;
	xor.b16  	%rs789, %rs689, %rs497;
	xor.b16  	%rs790, %rs685, %rs498;
	xor.b16  	%rs791, %rs718, %rs499;
	xor.b16  	%rs792, %rs677, %rs500;
	cvt.u32.u16 	%r2357, %rs789;
	cvt.u32.u16 	%r2358, %rs790;
	prmt.b32 	%r2359, %r2357, %r2358, 0x3340U;
	cvt.u32.u16 	%r2360, %rs791;
	cvt.u32.u16 	%r2361, %rs792;
	prmt.b32 	%r2362, %r2360, %r2361, 0x3340U;
	prmt.b32 	%r2363, %r2359, %r2362, 0x5410U;
	st.local.u32 	[%rd2+148], %r2363;
	xor.b16  	%rs793, %rs673, %rs501;
	xor.b16  	%rs794, %rs669, %rs502;
	xor.b16  	%rs795, %rs724, %rs503;
	xor.b16  	%rs796, %rs661, %rs504;
	cvt.u32.u16 	%r2364, %rs793;
	cvt.u32.u16 	%r2365, %rs794;
	prmt.b32 	%r2366, %r2364, %r2365, 0x3340U;
	cvt.u32.u16 	%r2367, %rs795;
	cvt.u32.u16 	%r2368, %rs796;
	prmt.b32 	%r2369, %r2367, %r2368, 0x3340U;
	prmt.b32 	%r2370, %r2366, %r2369, 0x5410U;
	st.local.u32 	[%rd2+152], %r2370;
	xor.b16  	%rs797, %rs657, %rs515;
	xor.b16  	%rs798, %rs652, %rs510;
	xor.b16  	%rs799, %rs730, %rs506;
	xor.b16  	%rs800, %rs644, %rs505;
	cvt.u32.u16 	%r2371, %rs797;
	cvt.u32.u16 	%r2372, %rs798;
	prmt.b32 	%r2373, %r2371, %r2372, 0x3340U;
	cvt.u32.u16 	%r2374, %rs799;
	cvt.u32.u16 	%r2375, %rs800;
	prmt.b32 	%r2376, %r2374, %r2375, 0x3340U;
	prmt.b32 	%r2377, %r2373, %r2376, 0x5410U;
	st.local.u32 	[%rd2+156], %r2377;
	xor.b16  	%rs801, %rs637, %rs492;
	xor.b16  	%rs802, %rs632, %rs494;
	xor.b16  	%rs803, %rs712, %rs495;
	xor.b16  	%rs804, %rs624, %rs496;
	cvt.u32.u16 	%r2378, %rs801;
	cvt.u32.u16 	%r2379, %rs802;
	prmt.b32 	%r2380, %r2378, %r2379, 0x3340U;
	cvt.u32.u16 	%r2381, %rs803;
	cvt.u32.u16 	%r2382, %rs804;
	prmt.b32 	%r2383, %r2381, %r2382, 0x3340U;
	prmt.b32 	%r2384, %r2380, %r2383, 0x5410U;
	st.local.u32 	[%rd2+160], %r2384;
	xor.b16  	%rs805, %rs620, %rs497;
	xor.b16  	%rs806, %rs616, %rs498;
	xor.b16  	%rs807, %rs717, %rs499;
	xor.b16  	%rs808, %rs608, %rs500;
	cvt.u32.u16 	%r2385, %rs805;
	cvt.u32.u16 	%r2386, %rs806;
	prmt.b32 	%r2387, %r2385, %r2386, 0x3340U;
	cvt.u32.u16 	%r2388, %rs807;
	cvt.u32.u16 	%r2389, %rs808;
	prmt.b32 	%r2390, %r2388, %r2389, 0x3340U;
	prmt.b32 	%r2391, %r2387, %r2390, 0x5410U;
	st.local.u32 	[%rd2+164], %r2391;
	xor.b16  	%rs809, %rs604, %rs501;
	xor.b16  	%rs810, %rs600, %rs502;
	xor.b16  	%rs811, %rs723, %rs503;
	xor.b16  	%rs812, %rs592, %rs504;
	cvt.u32.u16 	%r2392, %rs809;
	cvt.u32.u16 	%r2393, %rs810;
	prmt.b32 	%r2394, %r2392, %r2393, 0x3340U;
	cvt.u32.u16 	%r2395, %rs811;
	cvt.u32.u16 	%r2396, %rs812;
	prmt.b32 	%r2397, %r2395, %r2396, 0x3340U;
	prmt.b32 	%r2398, %r2394, %r2397, 0x5410U;
	st.local.u32 	[%rd2+168], %r2398;
	xor.b16  	%rs813, %rs588, %rs515;
	xor.b16  	%rs814, %rs583, %rs510;
	xor.b16  	%rs815, %rs729, %rs506;
	xor.b16  	%rs816, %rs575, %rs505;
	cvt.u32.u16 	%r2399, %rs813;
	cvt.u32.u16 	%r2400, %rs814;
	prmt.b32 	%r2401, %r2399, %r2400, 0x3340U;
	cvt.u32.u16 	%r2402, %rs815;
	cvt.u32.u16 	%r2403, %rs816;
	prmt.b32 	%r2404, %r2402, %r2403, 0x3340U;
	prmt.b32 	%r2405, %r2401, %r2404, 0x5410U;
	st.local.u32 	[%rd2+172], %r2405;
	xor.b16  	%rs817, %rs710, %rs492;
	xor.b16  	%rs818, %rs711, %rs494;
	xor.b16  	%rs819, %rs713, %rs495;
	xor.b16  	%rs820, %rs714, %rs496;
	cvt.u32.u16 	%r2406, %rs819;
	cvt.u32.u16 	%r2407, %rs820;
	prmt.b32 	%r2408, %r2406, %r2407, 0x3340U;
	cvt.u32.u16 	%r2409, %rs817;
	cvt.u32.u16 	%r2410, %rs818;
	prmt.b32 	%r2411, %r2409, %r2410, 0x3340U;
	prmt.b32 	%r2412, %r2411, %r2408, 0x5410U;
	st.local.u32 	[%rd2+176], %r2412;
	xor.b16  	%rs821, %rs715, %rs497;
	xor.b16  	%rs822, %rs716, %rs498;
	xor.b16  	%rs823, %rs719, %rs499;
	xor.b16  	%rs824, %rs720, %rs500;
	cvt.u32.u16 	%r2413, %rs821;
	cvt.u32.u16 	%r2414, %rs822;
	prmt.b32 	%r2415, %r2413, %r2414, 0x3340U;
	cvt.u32.u16 	%r2416, %rs823;
	cvt.u32.u16 	%r2417, %rs824;
	prmt.b32 	%r2418, %r2416, %r2417, 0x3340U;
	prmt.b32 	%r2419, %r2415, %r2418, 0x5410U;
	st.local.u32 	[%rd2+180], %r2419;
	xor.b16  	%rs825, %rs721, %rs501;
	xor.b16  	%rs826, %rs722, %rs502;
	xor.b16  	%rs827, %rs725, %rs503;
	xor.b16  	%rs828, %rs726, %rs504;
	cvt.u32.u16 	%r2420, %rs825;
	cvt.u32.u16 	%r2421, %rs826;
	prmt.b32 	%r2422, %r2420, %r2421, 0x3340U;
	cvt.u32.u16 	%r2423, %rs827;
	cvt.u32.u16 	%r2424, %rs828;
	prmt.b32 	%r2425, %r2423, %r2424, 0x3340U;
	prmt.b32 	%r2426, %r2422, %r2425, 0x5410U;
	st.local.u32 	[%rd2+184], %r2426;
	xor.b16  	%rs829, %rs727, %rs515;
	xor.b16  	%rs830, %rs728, %rs510;
	xor.b16  	%rs831, %rs731, %rs506;
	xor.b16  	%rs832, %rs732, %rs505;
	cvt.u32.u16 	%r2427, %rs829;
	cvt.u32.u16 	%r2428, %rs830;
	prmt.b32 	%r2429, %r2427, %r2428, 0x3340U;
	cvt.u32.u16 	%r2430, %rs831;
	cvt.u32.u16 	%r2431, %rs832;
	prmt.b32 	%r2432, %r2430, %r2431, 0x3340U;
	prmt.b32 	%r2433, %r2429, %r2432, 0x5410U;
	st.local.u32 	[%rd2+188], %r2433;
	xor.b16  	%rs833, %rs568, %rs492;
	xor.b16  	%rs834, %rs565, %rs494;
	xor.b16  	%rs835, %rs735, %rs495;
	xor.b16  	%rs836, %rs557, %rs496;
	cvt.u32.u16 	%r2434, %rs833;
	cvt.u32.u16 	%r2435, %rs834;
	prmt.b32 	%r2436, %r2434, %r2435, 0x3340U;
	cvt.u32.u16 	%r2437, %rs835;
	cvt.u32.u16 	%r2438, %rs836;
	prmt.b32 	%r2439, %r2437, %r2438, 0x3340U;
	prmt.b32 	%r2440, %r2436, %r2439, 0x5410U;
	st.local.u32 	[%rd2+192], %r2440;
	xor.b16  	%rs837, %rs554, %rs497;
	xor.b16  	%rs838, %rs550, %rs498;
	xor.b16  	%rs839, %rs740, %rs499;
	xor.b16  	%rs840, %rs542, %rs500;
	cvt.u32.u16 	%r2441, %rs837;
	cvt.u32.u16 	%r2442, %rs838;
	prmt.b32 	%r2443, %r2441, %r2442, 0x3340U;
	cvt.u32.u16 	%r2444, %rs839;
	cvt.u32.u16 	%r2445, %rs840;
	prmt.b32 	%r2446, %r2444, %r2445, 0x3340U;
	prmt.b32 	%r2447, %r2443, %r2446, 0x5410U;
	st.local.u32 	[%rd2+196], %r2447;
	xor.b16  	%rs841, %rs539, %rs501;
	xor.b16  	%rs842, %rs535, %rs502;
	xor.b16  	%rs843, %rs745, %rs503;
	xor.b16  	%rs844, %rs527, %rs504;
	cvt.u32.u16 	%r2448, %rs841;
	cvt.u32.u16 	%r2449, %rs842;
	prmt.b32 	%r2450, %r2448, %r2449, 0x3340U;
	cvt.u32.u16 	%r2451, %rs843;
	cvt.u32.u16 	%r2452, %rs844;
	prmt.b32 	%r2453, %r2451, %r2452, 0x3340U;
	prmt.b32 	%r2454, %r2450, %r2453, 0x5410U;
	st.local.u32 	[%rd2+200], %r2454;
	xor.b16  	%rs845, %rs524, %rs515;
	xor.b16  	%rs846, %rs519, %rs510;
	xor.b16  	%rs847, %rs750, %rs506;
	xor.b16  	%rs848, %rs509, %rs505;
	cvt.u32.u16 	%r2455, %rs845;
	cvt.u32.u16 	%r2456, %rs846;
	prmt.b32 	%r2457, %r2455, %r2456, 0x3340U;
	cvt.u32.u16 	%r2458, %rs847;
	cvt.u32.u16 	%r2459, %rs848;
	prmt.b32 	%r2460, %r2458, %r2459, 0x3340U;
	prmt.b32 	%r2461, %r2457, %r2460, 0x5410U;
	st.local.u32 	[%rd2+204], %r2461;
	xor.b16  	%rs849, %rs733, %rs492;
	xor.b16  	%rs850, %rs734, %rs494;
	xor.b16  	%rs851, %rs736, %rs495;
	xor.b16  	%rs852, %rs737, %rs496;
	cvt.u32.u16 	%r2462, %rs852;
	cvt.u32.u16 	%r2463, %rs851;
	prmt.b32 	%r2464, %r2463, %r2462, 0x3340U;
	cvt.u32.u16 	%r2465, %rs849;
	cvt.u32.u16 	%r2466, %rs850;
	prmt.b32 	%r2467, %r2465, %r2466, 0x3340U;
	prmt.b32 	%r2468, %r2467, %r2464, 0x5410U;
	st.local.u32 	[%rd2+208], %r2468;
	xor.b16  	%rs853, %rs738, %rs497;
	xor.b16  	%rs854, %rs739, %rs498;
	xor.b16  	%rs855, %rs741, %rs499;
	xor.b16  	%rs856, %rs742, %rs500;
	cvt.u32.u16 	%r2469, %rs853;
	cvt.u32.u16 	%r2470, %rs854;
	prmt.b32 	%r2471, %r2469, %r2470, 0x3340U;
	cvt.u32.u16 	%r2472, %rs855;
	cvt.u32.u16 	%r2473, %rs856;
	prmt.b32 	%r2474, %r2472, %r2473, 0x3340U;
	prmt.b32 	%r2475, %r2471, %r2474, 0x5410U;
	st.local.u32 	[%rd2+212], %r2475;
	xor.b16  	%rs857, %rs743, %rs501;
	xor.b16  	%rs858, %rs744, %rs502;
	xor.b16  	%rs859, %rs746, %rs503;
	xor.b16  	%rs860, %rs747, %rs504;
	cvt.u32.u16 	%r2476, %rs857;
	cvt.u32.u16 	%r2477, %rs858;
	prmt.b32 	%r2478, %r2476, %r2477, 0x3340U;
	cvt.u32.u16 	%r2479, %rs859;
	cvt.u32.u16 	%r2480, %rs860;
	prmt.b32 	%r2481, %r2479, %r2480, 0x3340U;
	prmt.b32 	%r2482, %r2478, %r2481, 0x5410U;
	st.local.u32 	[%rd2+216], %r2482;
	xor.b16  	%rs861, %rs748, %rs515;
	xor.b16  	%rs862, %rs749, %rs510;
	xor.b16  	%rs863, %rs751, %rs506;
	xor.b16  	%rs864, %rs752, %rs505;
	cvt.u32.u16 	%r2483, %rs861;
	cvt.u32.u16 	%r2484, %rs862;
	prmt.b32 	%r2485, %r2483, %r2484, 0x3340U;
	cvt.u32.u16 	%r2486, %rs863;
	cvt.u32.u16 	%r2487, %rs864;
	prmt.b32 	%r2488, %r2486, %r2487, 0x3340U;
	prmt.b32 	%r2489, %r2485, %r2488, 0x5410U;
	st.local.u32 	[%rd2+220], %r2489;
	xor.b16  	%rs865, %rs753, %rs492;
	xor.b16  	%rs866, %rs754, %rs494;
	xor.b16  	%rs867, %rs755, %rs495;
	xor.b16  	%rs868, %rs756, %rs496;
	cvt.u32.u16 	%r2490, %rs865;
	cvt.u32.u16 	%r2491, %rs866;
	prmt.b32 	%r2492, %r2490, %r2491, 0x3340U;
	cvt.u32.u16 	%r2493, %rs867;
	cvt.u32.u16 	%r2494, %rs868;
	prmt.b32 	%r2495, %r2493, %r2494, 0x3340U;
	prmt.b32 	%r2496, %r2492, %r2495, 0x5410U;
	st.local.u32 	[%rd2+224], %r2496;
	xor.b16  	%rs869, %rs757, %rs497;
	xor.b16  	%rs870, %rs758, %rs498;
	xor.b16  	%rs871, %rs759, %rs499;
	xor.b16  	%rs872, %rs760, %rs500;
	cvt.u32.u16 	%r2497, %rs869;
	cvt.u32.u16 	%r2498, %rs870;
	prmt.b32 	%r2499, %r2497, %r2498, 0x3340U;
	cvt.u32.u16 	%r2500, %rs871;
	cvt.u32.u16 	%r2501, %rs872;
	prmt.b32 	%r2502, %r2500, %r2501, 0x3340U;
	prmt.b32 	%r2503, %r2499, %r2502, 0x5410U;
	st.local.u32 	[%rd2+228], %r2503;
	xor.b16  	%rs873, %rs761, %rs501;
	xor.b16  	%rs874, %rs762, %rs502;
	xor.b16  	%rs875, %rs763, %rs503;
	xor.b16  	%rs876, %rs764, %rs504;
	cvt.u32.u16 	%r2504, %rs873;
	cvt.u32.u16 	%r2505, %rs874;
	prmt.b32 	%r2506, %r2504, %r2505, 0x3340U;
	cvt.u32.u16 	%r2507, %rs875;
	cvt.u32.u16 	%r2508, %rs876;
	prmt.b32 	%r2509, %r2507, %r2508, 0x3340U;
	prmt.b32 	%r2510, %r2506, %r2509, 0x5410U;
	st.local.u32 	[%rd2+232], %r2510;
	xor.b16  	%rs877, %rs765, %rs515;
	xor.b16  	%rs878, %rs766, %rs510;
	xor.b16  	%rs879, %rs767, %rs506;
	xor.b16  	%rs880, %rs768, %rs505;
	cvt.u32.u16 	%r2511, %rs877;
	cvt.u32.u16 	%r2512, %rs878;
	prmt.b32 	%r2513, %r2511, %r2512, 0x3340U;
	cvt.u32.u16 	%r2514, %rs879;
	cvt.u32.u16 	%r2515, %rs880;
	prmt.b32 	%r2516, %r2514, %r2515, 0x3340U;
	prmt.b32 	%r2517, %r2513, %r2516, 0x5410U;
	st.local.u32 	[%rd2+236], %r2517;
	xor.b16  	%rs881, %rs769, %rs492;
	xor.b16  	%rs882, %rs770, %rs494;
	xor.b16  	%rs883, %rs771, %rs495;
	xor.b16  	%rs884, %rs772, %rs496;
	cvt.u32.u16 	%r2518, %rs883;
	cvt.u32.u16 	%r2519, %rs884;
	prmt.b32 	%r2520, %r2518, %r2519, 0x3340U;
	cvt.u32.u16 	%r2521, %rs881;
	cvt.u32.u16 	%r2522, %rs882;
	prmt.b32 	%r2523, %r2521, %r2522, 0x3340U;
	prmt.b32 	%r2524, %r2523, %r2520, 0x5410U;
	st.local.u32 	[%rd2+240], %r2524;
	xor.b16  	%rs885, %rs773, %rs497;
	xor.b16  	%rs886, %rs774, %rs498;
	xor.b16  	%rs887, %rs775, %rs499;
	xor.b16  	%rs888, %rs776, %rs500;
	cvt.u32.u16 	%r2525, %rs885;
	cvt.u32.u16 	%r2526, %rs886;
	prmt.b32 	%r2527, %r2525, %r2526, 0x3340U;
	cvt.u32.u16 	%r2528, %rs887;
	cvt.u32.u16 	%r2529, %rs888;
	prmt.b32 	%r2530, %r2528, %r2529, 0x3340U;
	prmt.b32 	%r2531, %r2527, %r2530, 0x5410U;
	st.local.u32 	[%rd2+244], %r2531;
	xor.b16  	%rs889, %rs777, %rs501;
	xor.b16  	%rs890, %rs778, %rs502;
	xor.b16  	%rs891, %rs779, %rs503;
	xor.b16  	%rs892, %rs780, %rs504;
	cvt.u32.u16 	%r2532, %rs889;
	cvt.u32.u16 	%r2533, %rs890;
	prmt.b32 	%r2534, %r2532, %r2533, 0x3340U;
	cvt.u32.u16 	%r2535, %rs891;
	cvt.u32.u16 	%r2536, %rs892;
	prmt.b32 	%r2537, %r2535, %r2536, 0x3340U;
	prmt.b32 	%r2538, %r2534, %r2537, 0x5410U;
	st.local.u32 	[%rd2+248], %r2538;
	xor.b16  	%rs893, %rs781, %rs515;
	xor.b16  	%rs894, %rs782, %rs510;
	xor.b16  	%rs895, %rs783, %rs506;
	xor.b16  	%rs896, %rs784, %rs505;
	cvt.u32.u16 	%r2539, %rs893;
	cvt.u32.u16 	%r2540, %rs894;
	prmt.b32 	%r2541, %r2539, %r2540, 0x3340U;
	cvt.u32.u16 	%r2542, %rs895;
	cvt.u32.u16 	%r2543, %rs896;
	prmt.b32 	%r2544, %r2542, %r2543, 0x3340U;
	prmt.b32 	%r2545, %r2541, %r2544, 0x5410U;
	st.local.u32 	[%rd2+252], %r2545;
	setp.eq.s64 	%p11, %rd439, 0;
	setp.lt.s32 	%p12, %r5667, 0;
	or.pred  	%p13, %p11, %p12;
	@%p13 bra 	$L__BB2_43;
	ld.param.u32 	%r5668, [_Z14GCM_4bit_tablePhiS_iS_iS_S_iS_i_param_3];
	ld.param.u64 	%rd440, [_Z14GCM_4bit_tablePhiS_iS_iS_S_iS_i_param_2];
	cvta.to.global.u64 	%rd137, %rd440;
	mov.u32 	%r2546, %ctaid.x;
	mov.u32 	%r2547, %ntid.x;
	mov.u32 	%r2548, %tid.x;
	mad.lo.s32 	%r2549, %r2546, %r2547, %r2548;
	mul.lo.s32 	%r2550, %r2549, 12;
	cvt.s64.s32 	%rd138, %r2550;
	add.s64 	%rd450, %rd137, %rd138;
	mov.b32 	%r2551, 0;
	st.local.u32 	[%rd2+4940], %r2551;
	setp.eq.s32 	%p14, %r5668, 12;
	@%p14 bra 	$L__BB2_134;
	ld.param.u32 	%r6083, [_Z14GCM_4bit_tablePhiS_iS_iS_S_iS_i_param_3];
	setp.lt.u32 	%p15, %r6083, 16;
	@%p15 bra 	$L__BB2_21;
	ld.param.u32 	%r6081, [_Z14GCM_4bit_tablePhiS_iS_iS_S_iS_i_param_3];
	ld.local.u32 	%r6080, [%rd2+4096];
	ld.local.u32 	%r6079, [%rd2+4100];
	ld.local.u32 	%r6078, [%rd2+4104];
	ld.local.u32 	%r6077, [%rd2+4108];
	add.s64 	%rd7, %rd1, 15;
	mov.u64 	%rd145, reduction_4bit;
$L__BB2_18:
	bfe.u32 	%r2553, %r6077, 8, 8;
	cvt.u16.u32 	%rs898, %r2553;
	bfe.u32 	%r2554, %r6077, 16, 8;
	cvt.u16.u32 	%rs899, %r2554;
	bfe.u32 	%r2555, %r6077, 24, 8;
	cvt.u16.u32 	%rs900, %r2555;
	st.local.v4.b32 	[%rd1], {%r6080, %r6079, %r6078, %r6077};
	bfe.u32 	%r2556, %r6080, 0, 8;
	cvt.u16.u32 	%rs901, %r2556;
	bfe.u32 	%r2557, %r6080, 8, 8;
	cvt.u16.u32 	%rs902, %r2557;
	bfe.u32 	%r2558, %r6080, 16, 8;
	cvt.u16.u32 	%rs903, %r2558;
	bfe.u32 	%r2559, %r6080, 24, 8;
	cvt.u16.u32 	%rs904, %r2559;
	bfe.u32 	%r2560, %r6079, 0, 8;
	cvt.u16.u32 	%rs905, %r2560;
	bfe.u32 	%r2561, %r6079, 8, 8;
	cvt.u16.u32 	%rs906, %r2561;
	bfe.u32 	%r2562, %r6079, 16, 8;
	cvt.u16.u32 	%rs907, %r2562;
	bfe.u32 	%r2563, %r6079, 24, 8;
	cvt.u16.u32 	%rs908, %r2563;
	bfe.u32 	%r2564, %r6078, 0, 8;
	cvt.u16.u32 	%rs909, %r2564;
	bfe.u32 	%r2565, %r6078, 8, 8;
	cvt.u16.u32 	%rs910, %r2565;
	bfe.u32 	%r2566, %r6078, 16, 8;
	cvt.u16.u32 	%rs911, %r2566;
	bfe.u32 	%r2567, %r6078, 24, 8;
	cvt.u16.u32 	%rs912, %r2567;
	bfe.u32 	%r2568, %r6077, 0, 8;
	cvt.u16.u32 	%rs913, %r2568;
	ld.global.u8 	%rs914, [%rd450];
	xor.b16  	%rs1, %rs914, %rs901;
	ld.global.u8 	%rs915, [%rd450+1];
	xor.b16  	%rs916, %rs915, %rs902;
	ld.global.u8 	%rs917, [%rd450+2];
	xor.b16  	%rs918, %rs917, %rs903;
	ld.global.u8 	%rs919, [%rd450+3];
	xor.b16  	%rs920, %rs919, %rs904;
	ld.global.u8 	%rs921, [%rd450+4];
	xor.b16  	%rs922, %rs921, %rs905;
	ld.global.u8 	%rs923, [%rd450+5];
	xor.b16  	%rs924, %rs923, %rs906;
	ld.global.u8 	%rs925, [%rd450+6];
	xor.b16  	%rs926, %rs925, %rs907;
	ld.global.u8 	%rs927, [%rd450+7];
	xor.b16  	%rs928, %rs927, %rs908;
	ld.global.u8 	%rs929, [%rd450+8];
	xor.b16  	%rs930, %rs929, %rs909;
	ld.global.u8 	%rs931, [%rd450+9];
	xor.b16  	%rs932, %rs931, %rs910;
	ld.global.u8 	%rs933, [%rd450+10];
	xor.b16  	%rs934, %rs933, %rs911;
	ld.global.u8 	%rs935, [%rd450+11];
	xor.b16  	%rs936, %rs935, %rs912;
	ld.global.u8 	%rs937, [%rd450+12];
	xor.b16  	%rs938, %rs937, %rs913;
	ld.global.u8 	%rs939, [%rd450+13];
	xor.b16  	%rs940, %rs939, %rs898;
	ld.global.u8 	%rs941, [%rd450+14];
	xor.b16  	%rs942, %rs941, %rs899;
	ld.global.u8 	%rs943, [%rd450+15];
	xor.b16  	%rs944, %rs943, %rs900;
	cvt.u32.u16 	%r2569, %rs944;
	cvt.u32.u16 	%r2570, %rs942;
	prmt.b32 	%r2571, %r2570, %r2569, 0x3340U;
	cvt.u32.u16 	%r2572, %rs940;
	cvt.u32.u16 	%r2573, %rs938;
	prmt.b32 	%r2574, %r2573, %r2572, 0x3340U;
	prmt.b32 	%r2575, %r2574, %r2571, 0x5410U;
	cvt.u32.u16 	%r2576, %rs936;
	cvt.u32.u16 	%r2577, %rs934;
	prmt.b32 	%r2578, %r2577, %r2576, 0x3340U;
	cvt.u32.u16 	%r2579, %rs932;
	cvt.u32.u16 	%r2580, %rs930;
	prmt.b32 	%r2581, %r2580, %r2579, 0x3340U;
	prmt.b32 	%r2582, %r2581, %r2578, 0x5410U;
	cvt.u32.u16 	%r2583, %rs928;
	cvt.u32.u16 	%r2584, %rs926;
	prmt.b32 	%r2585, %r2584, %r2583, 0x3340U;
	cvt.u32.u16 	%r2586, %rs924;
	cvt.u32.u16 	%r2587, %rs922;
	prmt.b32 	%r2588, %r2587, %r2586, 0x3340U;
	prmt.b32 	%r2589, %r2588, %r2585, 0x5410U;
	cvt.u32.u16 	%r2590, %rs920;
	cvt.u32.u16 	%r2591, %rs918;
	prmt.b32 	%r2592, %r2591, %r2590, 0x3340U;
	cvt.u32.u16 	%r2593, %rs916;
	cvt.u32.u16 	%r2594, %rs1;
	prmt.b32 	%r2595, %r2594, %r2593, 0x3340U;
	prmt.b32 	%r2596, %r2595, %r2592, 0x5410U;
	st.local.v4.b32 	[%rd1], {%r2596, %r2589, %r2582, %r2575};
	mov.b16 	%rs4381, 0;
	mov.b32 	%r6082, 0;
	mov.u64 	%rd449, %rd7;
	mov.u16 	%rs4382, %rs4381;
	mov.u16 	%rs4383, %rs4381;
	mov.u16 	%rs4384, %rs4381;
	mov.u16 	%rs4385, %rs4381;
	mov.u16 	%rs4386, %rs4381;
	mov.u16 	%rs4387, %rs4381;
	mov.u16 	%rs4388, %rs4381;
	mov.u16 	%rs4389, %rs4381;
	mov.u16 	%rs4390, %rs4381;
	mov.u16 	%rs4391, %rs4381;
	mov.u16 	%rs4392, %rs4381;
	mov.u16 	%rs4393, %rs4381;
	mov.u16 	%rs4394, %rs4381;
	mov.u16 	%rs4395, %rs4381;
	mov.u16 	%rs4396, %rs4381;
$L__BB2_19:
	ld.local.u8 	%rs945, [%rd449];
	shl.b16 	%rs946, %rs945, 4;
	cvt.u64.u16 	%rd139, %rs946;
	and.b64  	%rd140, %rd139, 240;
	add.s64 	%rd141, %rd2, %rd140;
	cvt.u64.u16 	%rd142, %rs945;
	ld.local.u32 	%r2597, [%rd141];
	bfe.u32 	%r2598, %r2597, 0, 8;
	cvt.u16.u32 	%rs947, %r2598;
	bfe.u32 	%r2599, %r2597, 8, 8;
	cvt.u16.u32 	%rs948, %r2599;
	bfe.u32 	%r2600, %r2597, 16, 8;
	cvt.u16.u32 	%rs949, %r2600;
	bfe.u32 	%r2601, %r2597, 24, 8;
	cvt.u16.u32 	%rs950, %r2601;
	xor.b16  	%rs951, %rs947, %rs4396;
	and.b16  	%rs952, %rs951, 240;
	xor.b16  	%rs953, %rs948, %rs4395;
	xor.b16  	%rs954, %rs949, %rs4394;
	xor.b16  	%rs955, %rs950, %rs4393;
	ld.local.u32 	%r2602, [%rd141+4];
	bfe.u32 	%r2603, %r2602, 0, 8;
	cvt.u16.u32 	%rs956, %r2603;
	bfe.u32 	%r2604, %r2602, 8, 8;
	cvt.u16.u32 	%rs957, %r2604;
	bfe.u32 	%r2605, %r2602, 16, 8;
	cvt.u16.u32 	%rs958, %r2605;
	bfe.u32 	%r2606, %r2602, 24, 8;
	cvt.u16.u32 	%rs959, %r2606;
	xor.b16  	%rs960, %rs956, %rs4392;
	xor.b16  	%rs961, %rs957, %rs4391;
	xor.b16  	%rs962, %rs958, %rs4390;
	xor.b16  	%rs963, %rs959, %rs4389;
	ld.local.u32 	%r2607, [%rd141+8];
	bfe.u32 	%r2608, %r2607, 0, 8;
	cvt.u16.u32 	%rs964, %r2608;
	bfe.u32 	%r2609, %r2607, 8, 8;
	cvt.u16.u32 	%rs965, %r2609;
	bfe.u32 	%r2610, %r2607, 16, 8;
	cvt.u16.u32 	%rs966, %r2610;
	bfe.u32 	%r2611, %r2607, 24, 8;
	cvt.u16.u32 	%rs967, %r2611;
	xor.b16  	%rs968, %rs964, %rs4388;
	xor.b16  	%rs969, %rs965, %rs4387;
	xor.b16  	%rs970, %rs966, %rs4386;
	xor.b16  	%rs971, %rs967, %rs4385;
	ld.local.u32 	%r2612, [%rd141+12];
	bfe.u32 	%r2613, %r2612, 0, 8;
	cvt.u16.u32 	%rs972, %r2613;
	bfe.u32 	%r2614, %r2612, 8, 8;
	cvt.u16.u32 	%rs973, %r2614;
	bfe.u32 	%r2615, %r2612, 16, 8;
	cvt.u16.u32 	%rs974, %r2615;
	bfe.u32 	%r2616, %r2612, 24, 8;
	cvt.u16.u32 	%rs975, %r2616;
	xor.b16  	%rs976, %rs972, %rs4384;
	xor.b16  	%rs977, %rs973, %rs4383;
	xor.b16  	%rs978, %rs974, %rs4382;
	xor.b16  	%rs979, %rs975, %rs4381;
	shl.b16 	%rs980, %rs978, 4;
	shr.u16 	%rs981, %rs979, 4;
	and.b16  	%rs982, %rs981, 15;
	or.b16  	%rs983, %rs980, %rs982;
	shl.b16 	%rs984, %rs977, 4;
	shr.u16 	%rs985, %rs978, 4;
	and.b16  	%rs986, %rs985, 15;
	or.b16  	%rs987, %rs984, %rs986;
	shl.b16 	%rs988, %rs976, 4;
	shr.u16 	%rs989, %rs977, 4;
	and.b16  	%rs990, %rs989, 15;
	or.b16  	%rs991, %rs988, %rs990;
	shl.b16 	%rs992, %rs971, 4;
	shr.u16 	%rs993, %rs976, 4;
	and.b16  	%rs994, %rs993, 15;
	or.b16  	%rs995, %rs992, %rs994;
	shl.b16 	%rs996, %rs970, 4;
	shr.u16 	%rs997, %rs971, 4;
	and.b16  	%rs998, %rs997, 15;
	or.b16  	%rs999, %rs996, %rs998;
	shl.b16 	%rs1000, %rs969, 4;
	shr.u16 	%rs1001, %rs970, 4;
	and.b16  	%rs1002, %rs1001, 15;
	or.b16  	%rs1003, %rs1000, %rs1002;
	shl.b16 	%rs1004, %rs968, 4;
	shr.u16 	%rs1005, %rs969, 4;
	and.b16  	%rs1006, %rs1005, 15;
	or.b16  	%rs1007, %rs1004, %rs1006;
	shl.b16 	%rs1008, %rs963, 4;
	shr.u16 	%rs1009, %rs968, 4;
	and.b16  	%rs1010, %rs1009, 15;
	or.b16  	%rs1011, %rs1008, %rs1010;
	shl.b16 	%rs1012, %rs962, 4;
	shr.u16 	%rs1013, %rs963, 4;
	and.b16  	%rs1014, %rs1013, 15;
	or.b16  	%rs1015, %rs1012, %rs1014;
	shl.b16 	%rs1016, %rs961, 4;
	shr.u16 	%rs1017, %rs962, 4;
	and.b16  	%rs1018, %rs1017, 15;
	or.b16  	%rs1019, %rs1016, %rs1018;
	shl.b16 	%rs1020, %rs960, 4;
	shr.u16 	%rs1021, %rs961, 4;
	and.b16  	%rs1022, %rs1021, 15;
	or.b16  	%rs1023, %rs1020, %rs1022;
	shl.b16 	%rs1024, %rs955, 4;
	shr.u16 	%rs1025, %rs960, 4;
	and.b16  	%rs1026, %rs1025, 15;
	or.b16  	%rs1027, %rs1024, %rs1026;
	shl.b16 	%rs1028, %rs954, 4;
	shr.u16 	%rs1029, %rs955, 4;
	and.b16  	%rs1030, %rs1029, 15;
	or.b16  	%rs1031, %rs1028, %rs1030;
	shl.b16 	%rs1032, %rs953, 4;
	shr.u16 	%rs1033, %rs954, 4;
	and.b16  	%rs1034, %rs1033, 15;
	or.b16  	%rs1035, %rs1032, %rs1034;
	shl.b16 	%rs1036, %rs951, 4;
	shr.u16 	%rs1037, %rs953, 4;
	and.b16  	%rs1038, %rs1037, 15;
	or.b16  	%rs1039, %rs1036, %rs1038;
	shr.u16 	%rs1040, %rs952, 4;
	shl.b16 	%rs1041, %rs979, 1;
	cvt.u64.u16 	%rd143, %rs1041;
	and.b64  	%rd144, %rd143, 30;
	add.s64 	%rd146, %rd145, %rd144;
	ld.const.u8 	%rs1042, [%rd146];
	xor.b16  	%rs1043, %rs1042, %rs1040;
	ld.const.u8 	%rs1044, [%rd146+1];
	xor.b16  	%rs1045, %rs1044, %rs1039;
	and.b64  	%rd147, %rd142, 240;
	add.s64 	%rd148, %rd2, %rd147;
	ld.local.u32 	%r2617, [%rd148];
	bfe.u32 	%r2618, %r2617, 0, 8;
	cvt.u16.u32 	%rs1046, %r2618;
	bfe.u32 	%r2619, %r2617, 8, 8;
	cvt.u16.u32 	%rs1047, %r2619;
	bfe.u32 	%r2620, %r2617, 16, 8;
	cvt.u16.u32 	%rs1048, %r2620;
	bfe.u32 	%r2621, %r2617, 24, 8;
	cvt.u16.u32 	%rs1049, %r2621;
	xor.b16  	%rs1050, %rs1043, %rs1046;
	and.b16  	%rs1051, %rs1050, 240;
	xor.b16  	%rs1052, %rs1045, %rs1047;
	xor.b16  	%rs1053, %rs1048, %rs1035;
	xor.b16  	%rs1054, %rs1049, %rs1031;
	ld.local.u32 	%r2622, [%rd148+4];
	bfe.u32 	%r2623, %r2622, 0, 8;
	cvt.u16.u32 	%rs1055, %r2623;
	bfe.u32 	%r2624, %r2622, 8, 8;
	cvt.u16.u32 	%rs1056, %r2624;
	bfe.u32 	%r2625, %r2622, 16, 8;
	cvt.u16.u32 	%rs1057, %r2625;
	bfe.u32 	%r2626, %r2622, 24, 8;
	cvt.u16.u32 	%rs1058, %r2626;
	xor.b16  	%rs1059, %rs1055, %rs1027;
	xor.b16  	%rs1060, %rs1056, %rs1023;
	xor.b16  	%rs1061, %rs1057, %rs1019;
	xor.b16  	%rs1062, %rs1058, %rs1015;
	ld.local.u32 	%r2627, [%rd148+8];
	bfe.u32 	%r2628, %r2627, 0, 8;
	cvt.u16.u32 	%rs1063, %r2628;
	bfe.u32 	%r2629, %r2627, 8, 8;
	cvt.u16.u32 	%rs1064, %r2629;
	bfe.u32 	%r2630, %r2627, 16, 8;
	cvt.u16.u32 	%rs1065, %r2630;
	bfe.u32 	%r2631, %r2627, 24, 8;
	cvt.u16.u32 	%rs1066, %r2631;
	xor.b16  	%rs1067, %rs1063, %rs1011;
	xor.b16  	%rs1068, %rs1064, %rs1007;
	xor.b16  	%rs1069, %rs1065, %rs1003;
	xor.b16  	%rs1070, %rs1066, %rs999;
	ld.local.u32 	%r2632, [%rd148+12];
	bfe.u32 	%r2633, %r2632, 0, 8;
	cvt.u16.u32 	%rs1071, %r2633;
	bfe.u32 	%r2634, %r2632, 8, 8;
	cvt.u16.u32 	%rs1072, %r2634;
	bfe.u32 	%r2635, %r2632, 16, 8;
	cvt.u16.u32 	%rs1073, %r2635;
	bfe.u32 	%r2636, %r2632, 24, 8;
	cvt.u16.u32 	%rs1074, %r2636;
	xor.b16  	%rs1075, %rs1071, %rs995;
	xor.b16  	%rs1076, %rs1072, %rs991;
	xor.b16  	%rs1077, %rs1073, %rs987;
	xor.b16  	%rs1078, %rs1074, %rs983;
	shl.b16 	%rs1079, %rs1077, 4;
	shr.u16 	%rs1080, %rs1078, 4;
	and.b16  	%rs1081, %rs1080, 15;
	or.b16  	%rs4381, %rs1079, %rs1081;
	shl.b16 	%rs1082, %rs1076, 4;
	shr.u16 	%rs1083, %rs1077, 4;
	and.b16  	%rs1084, %rs1083, 15;
	or.b16  	%rs4382, %rs1082, %rs1084;
	shl.b16 	%rs1085, %rs1075, 4;
	shr.u16 	%rs1086, %rs1076, 4;
	and.b16  	%rs1087, %rs1086, 15;
	or.b16  	%rs4383, %rs1085, %rs1087;
	shl.b16 	%rs1088, %rs1070, 4;
	shr.u16 	%rs1089, %rs1075, 4;
	and.b16  	%rs1090, %rs1089, 15;
	or.b16  	%rs4384, %rs1088, %rs1090;
	shl.b16 	%rs1091, %rs1069, 4;
	shr.u16 	%rs1092, %rs1070, 4;
	and.b16  	%rs1093, %rs1092, 15;
	or.b16  	%rs4385, %rs1091, %rs1093;
	shl.b16 	%rs1094, %rs1068, 4;
	shr.u16 	%rs1095, %rs1069, 4;
	and.b16  	%rs1096, %rs1095, 15;
	or.b16  	%rs4386, %rs1094, %rs1096;
	shl.b16 	%rs1097, %rs1067, 4;
	shr.u16 	%rs1098, %rs1068, 4;
	and.b16  	%rs1099, %rs1098, 15;
	or.b16  	%rs4387, %rs1097, %rs1099;
	shl.b16 	%rs1100, %rs1062, 4;
	shr.u16 	%rs1101, %rs1067, 4;
	and.b16  	%rs1102, %rs1101, 15;
	or.b16  	%rs4388, %rs1100, %rs1102;
	shl.b16 	%rs1103, %rs1061, 4;
	shr.u16 	%rs1104, %rs1062, 4;
	and.b16  	%rs1105, %rs1104, 15;
	or.b16  	%rs4389, %rs1103, %rs1105;
	shl.b16 	%rs1106, %rs1060, 4;
	shr.u16 	%rs1107, %rs1061, 4;
	and.b16  	%rs1108, %rs1107, 15;
	or.b16  	%rs4390, %rs1106, %rs1108;
	shl.b16 	%rs1109, %rs1059, 4;
	shr.u16 	%rs1110, %rs1060, 4;
	and.b16  	%rs1111, %rs1110, 15;
	or.b16  	%rs4391, %rs1109, %rs1111;
	shl.b16 	%rs1112, %rs1054, 4;
	shr.u16 	%rs1113, %rs1059, 4;
	and.b16  	%rs1114, %rs1113, 15;
	or.b16  	%rs4392, %rs1112, %rs1114;
	shl.b16 	%rs1115, %rs1053, 4;
	shr.u16 	%rs1116, %rs1054, 4;
	and.b16  	%rs1117, %rs1116, 15;
	or.b16  	%rs4393, %rs1115, %rs1117;
	shr.u16 	%rs1118, %rs1053, 4;
	and.b16  	%rs1119, %rs1118, 15;
	shl.b16 	%rs1120, %rs1052, 4;
	or.b16  	%rs4394, %rs1120, %rs1119;
	shl.b16 	%rs1121, %rs1050, 4;
	shr.u16 	%rs1122, %rs1052, 4;
	and.b16  	%rs1123, %rs1122, 15;
	or.b16  	%rs1124, %rs1121, %rs1123;
	shr.u16 	%rs1125, %rs1051, 4;
	shl.b16 	%rs1126, %rs1078, 1;
	cvt.u64.u16 	%rd149, %rs1126;
	and.b64  	%rd150, %rd149, 30;
	add.s64 	%rd151, %rd145, %rd150;
	ld.const.u8 	%rs1127, [%rd151];
	xor.b16  	%rs4396, %rs1127, %rs1125;
	ld.const.u8 	%rs1128, [%rd151+1];
	xor.b16  	%rs4395, %rs1128, %rs1124;
	add.s32 	%r878, %r6082, -1;
	add.s32 	%r2637, %r6082, 15;
	add.s64 	%rd449, %rd449, -1;
	setp.gt.u32 	%p16, %r2637, 1;
	mov.u32 	%r6082, %r878;
	@%p16 bra 	$L__BB2_19;
	cvt.u64.u16 	%rd152, %rs1;
	shl.b16 	%rs1129, %rs1, 4;
	cvt.u64.u16 	%rd153, %rs1129;
	and.b64  	%rd154, %rd153, 240;
	add.s64 	%rd155, %rd2, %rd154;
	ld.local.u32 	%r2638, [%rd155];
	bfe.u32 	%r2639, %r2638, 0, 8;
	cvt.u16.u32 	%rs1130, %r2639;
	bfe.u32 	%r2640, %r2638, 8, 8;
	cvt.u16.u32 	%rs1131, %r2640;
	bfe.u32 	%r2641, %r2638, 16, 8;
	cvt.u16.u32 	%rs1132, %r2641;
	bfe.u32 	%r2642, %r2638, 24, 8;
	cvt.u16.u32 	%rs1133, %r2642;
	xor.b16  	%rs1134, %rs1130, %rs4396;
	and.b16  	%rs1135, %rs1134, 240;
	xor.b16  	%rs1136, %rs1131, %rs4395;
	xor.b16  	%rs1137, %rs1132, %rs4394;
	xor.b16  	%rs1138, %rs1133, %rs4393;
	ld.local.u32 	%r2643, [%rd155+4];
	bfe.u32 	%r2644, %r2643, 0, 8;
	cvt.u16.u32 	%rs1139, %r2644;
	bfe.u32 	%r2645, %r2643, 8, 8;
	cvt.u16.u32 	%rs1140, %r2645;
	bfe.u32 	%r2646, %r2643, 16, 8;
	cvt.u16.u32 	%rs1141, %r2646;
	bfe.u32 	%r2647, %r2643, 24, 8;
	cvt.u16.u32 	%rs1142, %r2647;
	xor.b16  	%rs1143, %rs1139, %rs4392;
	xor.b16  	%rs1144, %rs1140, %rs4391;
	xor.b16  	%rs1145, %rs1141, %rs4390;
	xor.b16  	%rs1146, %rs1142, %rs4389;
	ld.local.u32 	%r2648, [%rd155+8];
	bfe.u32 	%r2649, %r2648, 0, 8;
	cvt.u16.u32 	%rs1147, %r2649;
	bfe.u32 	%r2650, %r2648, 8, 8;
	cvt.u16.u32 	%rs1148, %r2650;
	bfe.u32 	%r2651, %r2648, 16, 8;
	cvt.u16.u32 	%rs1149, %r2651;
	bfe.u32 	%r2652, %r2648, 24, 8;
	cvt.u16.u32 	%rs1150, %r2652;
	xor.b16  	%rs1151, %rs1147, %rs4388;
	xor.b16  	%rs1152, %rs1148, %rs4387;
	xor.b16  	%rs1153, %rs1149, %rs4386;
	xor.b16  	%rs1154, %rs1150, %rs4385;
	ld.local.u32 	%r2653, [%rd155+12];
	bfe.u32 	%r2654, %r2653, 0, 8;
	cvt.u16.u32 	%rs1155, %r2654;
	bfe.u32 	%r2655, %r2653, 8, 8;
	cvt.u16.u32 	%rs1156, %r2655;
	bfe.u32 	%r2656, %r2653, 16, 8;
	cvt.u16.u32 	%rs1157, %r2656;
	bfe.u32 	%r2657, %r2653, 24, 8;
	cvt.u16.u32 	%rs1158, %r2657;
	xor.b16  	%rs1159, %rs1155, %rs4384;
	xor.b16  	%rs1160, %rs1156, %rs4383;
	xor.b16  	%rs1161, %rs1157, %rs4382;
	xor.b16  	%rs1162, %rs1158, %rs4381;
	shl.b16 	%rs1163, %rs1161, 4;
	shr.u16 	%rs1164, %rs1162, 4;
	and.b16  	%rs1165, %rs1164, 15;
	or.b16  	%rs1166, %rs1163, %rs1165;
	shl.b16 	%rs1167, %rs1160, 4;
	shr.u16 	%rs1168, %rs1161, 4;
	and.b16  	%rs1169, %rs1168, 15;
	or.b16  	%rs1170, %rs1167, %rs1169;
	shl.b16 	%rs1171, %rs1159, 4;
	shr.u16 	%rs1172, %rs1160, 4;
	and.b16  	%rs1173, %rs1172, 15;
	or.b16  	%rs1174, %rs1171, %rs1173;
	shl.b16 	%rs1175, %rs1154, 4;
	shr.u16 	%rs1176, %rs1159, 4;
	and.b16  	%rs1177, %rs1176, 15;
	or.b16  	%rs1178, %rs1175, %rs1177;
	shl.b16 	%rs1179, %rs1153, 4;
	shr.u16 	%rs1180, %rs1154, 4;
	and.b16  	%rs1181, %rs1180, 15;
	or.b16  	%rs1182, %rs1179, %rs1181;
	shl.b16 	%rs1183, %rs1152, 4;
	shr.u16 	%rs1184, %rs1153, 4;
	and.b16  	%rs1185, %rs1184, 15;
	or.b16  	%rs1186, %rs1183, %rs1185;
	shl.b16 	%rs1187, %rs1151, 4;
	shr.u16 	%rs1188, %rs1152, 4;
	and.b16  	%rs1189, %rs1188, 15;
	or.b16  	%rs1190, %rs1187, %rs1189;
	shl.b16 	%rs1191, %rs1146, 4;
	shr.u16 	%rs1192, %rs1151, 4;
	and.b16  	%rs1193, %rs1192, 15;
	or.b16  	%rs1194, %rs1191, %rs1193;
	shl.b16 	%rs1195, %rs1145, 4;
	shr.u16 	%rs1196, %rs1146, 4;
	and.b16  	%rs1197, %rs1196, 15;
	or.b16  	%rs1198, %rs1195, %rs1197;
	shl.b16 	%rs1199, %rs1144, 4;
	shr.u16 	%rs1200, %rs1145, 4;
	and.b16  	%rs1201, %rs1200, 15;
	or.b16  	%rs1202, %rs1199, %rs1201;
	shl.b16 	%rs1203, %rs1143, 4;
	shr.u16 	%rs1204, %rs1144, 4;
	and.b16  	%rs1205, %rs1204, 15;
	or.b16  	%rs1206, %rs1203, %rs1205;
	shl.b16 	%rs1207, %rs1138, 4;
	shr.u16 	%rs1208, %rs1143, 4;
	and.b16  	%rs1209, %rs1208, 15;
	or.b16  	%rs1210, %rs1207, %rs1209;
	shl.b16 	%rs1211, %rs1137, 4;
	shr.u16 	%rs1212, %rs1138, 4;
	and.b16  	%rs1213, %rs1212, 15;
	or.b16  	%rs1214, %rs1211, %rs1213;
	shl.b16 	%rs1215, %rs1136, 4;
	shr.u16 	%rs1216, %rs1137, 4;
	and.b16  	%rs1217, %rs1216, 15;
	or.b16  	%rs1218, %rs1215, %rs1217;
	shl.b16 	%rs1219, %rs1134, 4;
	shr.u16 	%rs1220, %rs1136, 4;
	and.b16  	%rs1221, %rs1220, 15;
	or.b16  	%rs1222, %rs1219, %rs1221;
	shr.u16 	%rs1223, %rs1135, 4;
	shl.b16 	%rs1224, %rs1162, 1;
	cvt.u64.u16 	%rd156, %rs1224;
	and.b64  	%rd157, %rd156, 30;
	add.s64 	%rd159, %rd145, %rd157;
	ld.const.u8 	%rs1225, [%rd159];
	xor.b16  	%rs1226, %rs1225, %rs1223;
	ld.const.u8 	%rs1227, [%rd159+1];
	xor.b16  	%rs1228, %rs1227, %rs1222;
	and.b64  	%rd160, %rd152, 240;
	add.s64 	%rd161, %rd2, %rd160;
	ld.local.u32 	%r2658, [%rd161];
	bfe.u32 	%r2659, %r2658, 0, 8;
	cvt.u16.u32 	%rs1229, %r2659;
	bfe.u32 	%r2660, %r2658, 8, 8;
	cvt.u16.u32 	%rs1230, %r2660;
	bfe.u32 	%r2661, %r2658, 16, 8;
	cvt.u16.u32 	%rs1231, %r2661;
	bfe.u32 	%r2662, %r2658, 24, 8;
	cvt.u16.u32 	%rs1232, %r2662;
	xor.b16  	%rs1233, %rs1226, %rs1229;
	xor.b16  	%rs1234, %rs1228, %rs1230;
	xor.b16  	%rs1235, %rs1231, %rs1218;
	xor.b16  	%rs1236, %rs1232, %rs1214;
	ld.local.u32 	%r2663, [%rd161+4];
	bfe.u32 	%r2664, %r2663, 0, 8;
	cvt.u16.u32 	%rs1237, %r2664;
	bfe.u32 	%r2665, %r2663, 8, 8;
	cvt.u16.u32 	%rs1238, %r2665;
	bfe.u32 	%r2666, %r2663, 16, 8;
	cvt.u16.u32 	%rs1239, %r2666;
	bfe.u32 	%r2667, %r2663, 24, 8;
	cvt.u16.u32 	%rs1240, %r2667;
	xor.b16  	%rs1241, %rs1237, %rs1210;
	xor.b16  	%rs1242, %rs1238, %rs1206;
	xor.b16  	%rs1243, %rs1239, %rs1202;
	xor.b16  	%rs1244, %rs1240, %rs1198;
	ld.local.u32 	%r2668, [%rd161+8];
	bfe.u32 	%r2669, %r2668, 0, 8;
	cvt.u16.u32 	%rs1245, %r2669;
	bfe.u32 	%r2670, %r2668, 8, 8;
	cvt.u16.u32 	%rs1246, %r2670;
	bfe.u32 	%r2671, %r2668, 16, 8;
	cvt.u16.u32 	%rs1247, %r2671;
	bfe.u32 	%r2672, %r2668, 24, 8;
	cvt.u16.u32 	%rs1248, %r2672;
	xor.b16  	%rs1249, %rs1245, %rs1194;
	xor.b16  	%rs1250, %rs1246, %rs1190;
	xor.b16  	%rs1251, %rs1247, %rs1186;
	xor.b16  	%rs1252, %rs1248, %rs1182;
	ld.local.u32 	%r2673, [%rd161+12];
	bfe.u32 	%r2674, %r2673, 0, 8;
	cvt.u16.u32 	%rs1253, %r2674;
	bfe.u32 	%r2675, %r2673, 8, 8;
	cvt.u16.u32 	%rs1254, %r2675;
	bfe.u32 	%r2676, %r2673, 16, 8;
	cvt.u16.u32 	%rs1255, %r2676;
	bfe.u32 	%r2677, %r2673, 24, 8;
	cvt.u16.u32 	%rs1256, %r2677;
	xor.b16  	%rs1257, %rs1253, %rs1178;
	xor.b16  	%rs1258, %rs1254, %rs1174;
	xor.b16  	%rs1259, %rs1255, %rs1170;
	xor.b16  	%rs1260, %rs1256, %rs1166;
	cvt.u32.u16 	%r2678, %rs1236;
	cvt.u32.u16 	%r2679, %rs1235;
	prmt.b32 	%r2680, %r2679, %r2678, 0x3340U;
	cvt.u32.u16 	%r2681, %rs1234;
	cvt.u32.u16 	%r2682, %rs1233;
	prmt.b32 	%r2683, %r2682, %r2681, 0x3340U;
	prmt.b32 	%r6080, %r2683, %r2680, 0x5410U;
	cvt.u32.u16 	%r2684, %rs1244;
	cvt.u32.u16 	%r2685, %rs1243;
	prmt.b32 	%r2686, %r2685, %r2684, 0x3340U;
	cvt.u32.u16 	%r2687, %rs1242;
	cvt.u32.u16 	%r2688, %rs1241;
	prmt.b32 	%r2689, %r2688, %r2687, 0x3340U;
	prmt.b32 	%r6079, %r2689, %r2686, 0x5410U;
	cvt.u32.u16 	%r2690, %rs1252;
	cvt.u32.u16 	%r2691, %rs1251;
	prmt.b32 	%r2692, %r2691, %r2690, 0x3340U;
	cvt.u32.u16 	%r2693, %rs1250;
	cvt.u32.u16 	%r2694, %rs1249;
	prmt.b32 	%r2695, %r2694, %r2693, 0x3340U;
	prmt.b32 	%r6078, %r2695, %r2692, 0x5410U;
	cvt.u32.u16 	%r2696, %rs1260;
	cvt.u32.u16 	%r2697, %rs1259;
	prmt.b32 	%r2698, %r2697, %r2696, 0x3340U;
	cvt.u32.u16 	%r2699, %rs1258;
	cvt.u32.u16 	%r2700, %rs1257;
	prmt.b32 	%r2701, %r2700, %r2699, 0x3340U;
	prmt.b32 	%r6077, %r2701, %r2698, 0x5410U;
	st.local.v4.b32 	[%rd1], {%r6080, %r6079, %r6078, %r6077};
	st.local.u32 	[%rd2+4096], %r6080;
	st.local.u32 	[%rd2+4100], %r6079;
	st.local.u32 	[%rd2+4104], %r6078;
	st.local.u32 	[%rd2+4108], %r6077;
	add.s32 	%r6083, %r6081, -16;
	add.s64 	%rd450, %rd450, 16;
	setp.gt.u32 	%p17, %r6081, 31;
	mov.u32 	%r6081, %r6083;
	@%p17 bra 	$L__BB2_18;
$L__BB2_21:
	setp.ne.s32 	%p18, %r6083, 0;
	@%p18 bra 	$L__BB2_23;
	ld.local.u32 	%r6091, [%rd2+4096];
	ld.local.u32 	%r6090, [%rd2+4100];
	ld.local.u32 	%r6089, [%rd2+4104];
	ld.local.u32 	%r6088, [%rd2+4108];
	bra.uni 	$L__BB2_34;
$L__BB2_23:
	ld.local.u32 	%r2703, [%rd2+4096];
	ld.local.u32 	%r2704, [%rd2+4100];
	mov.b64 	%rd13, {%r2703, %r2704};
	ld.local.u32 	%r2705, [%rd2+4104];
	ld.local.u32 	%r2706, [%rd2+4108];
	st.local.v4.b32 	[%rd1], {%r2703, %r2704, %r2705, %r2706};
	and.b32  	%r889, %r6083, 7;
	setp.lt.u32 	%p19, %r6083, 8;
	mov.b32 	%r6085, 0;
	@%p19 bra 	$L__BB2_25;
	mov.b64 	{%r2708, %r2709}, %rd13;
	bfe.u32 	%r2710, %r2708, 0, 8;
	cvt.u16.u32 	%rs1261, %r2710;
	bfe.u32 	%r2711, %r2708, 8, 8;
	cvt.u16.u32 	%rs1262, %r2711;
	bfe.u32 	%r2712, %r2708, 16, 8;
	cvt.u16.u32 	%rs1263, %r2712;
	bfe.u32 	%r2713, %r2708, 24, 8;
	cvt.u16.u32 	%rs1264, %r2713;
	bfe.u32 	%r2714, %r2709, 0, 8;
	cvt.u16.u32 	%rs1265, %r2714;
	bfe.u32 	%r2715, %r2709, 8, 8;
	cvt.u16.u32 	%rs1266, %r2715;
	bfe.u32 	%r2716, %r2709, 16, 8;
	cvt.u16.u32 	%rs1267, %r2716;
	bfe.u32 	%r2717, %r2709, 24, 8;
	cvt.u16.u32 	%rs1268, %r2717;
	ld.global.u8 	%rs1269, [%rd450];
	xor.b16  	%rs1270, %rs1269, %rs1261;
	ld.global.u8 	%rs1271, [%rd450+1];
	xor.b16  	%rs1272, %rs1271, %rs1262;
	ld.global.u8 	%rs1273, [%rd450+2];
	xor.b16  	%rs1274, %rs1273, %rs1263;
	ld.global.u8 	%rs1275, [%rd450+3];
	xor.b16  	%rs1276, %rs1275, %rs1264;
	ld.global.u8 	%rs1277, [%rd450+4];
	xor.b16  	%rs1278, %rs1277, %rs1265;
	ld.global.u8 	%rs1279, [%rd450+5];
	xor.b16  	%rs1280, %rs1279, %rs1266;
	ld.global.u8 	%rs1281, [%rd450+6];
	xor.b16  	%rs1282, %rs1281, %rs1267;
	ld.global.u8 	%rs1283, [%rd450+7];
	xor.b16  	%rs1284, %rs1283, %rs1268;
	cvt.u32.u16 	%r2718, %rs1284;
	cvt.u32.u16 	%r2719, %rs1282;
	prmt.b32 	%r2720, %r2719, %r2718, 0x3340U;
	cvt.u32.u16 	%r2721, %rs1280;
	cvt.u32.u16 	%r2722, %rs1278;
	prmt.b32 	%r2723, %r2722, %r2721, 0x3340U;
	prmt.b32 	%r2724, %r2723, %r2720, 0x5410U;
	cvt.u32.u16 	%r2725, %rs1276;
	cvt.u32.u16 	%r2726, %rs1274;
	prmt.b32 	%r2727, %r2726, %r2725, 0x3340U;
	cvt.u32.u16 	%r2728, %rs1272;
	cvt.u32.u16 	%r2729, %rs1270;
	prmt.b32 	%r2730, %r2729, %r2728, 0x3340U;
	prmt.b32 	%r2731, %r2730, %r2727, 0x5410U;
	st.local.v2.b32 	[%rd1], {%r2731, %r2724};
	mov.b32 	%r6085, 8;
$L__BB2_25:
	setp.eq.s32 	%p20, %r889, 0;
	@%p20 bra 	$L__BB2_31;
	and.b32  	%r891, %r6083, 3;
	setp.lt.u32 	%p21, %r889, 4;
	@%p21 bra 	$L__BB2_28;
	cvt.u64.u32 	%rd162, %r6085;
	add.s64 	%rd163, %rd1, %rd162;
	ld.local.u8 	%rs1285, [%rd163];
	add.s64 	%rd164, %rd450, %rd162;
	ld.global.u8 	%rs1286, [%rd164];
	xor.b16  	%rs1287, %rs1286, %rs1285;
	st.local.u8 	[%rd163], %rs1287;
	ld.local.u8 	%rs1288, [%rd163+1];
	ld.global.u8 	%rs1289, [%rd164+1];
	xor.b16  	%rs1290, %rs1289, %rs1288;
	st.local.u8 	[%rd163+1], %rs1290;
	ld.local.u8 	%rs1291, [%rd163+2];
	ld.global.u8 	%rs1292, [%rd164+2];
	xor.b16  	%rs1293, %rs1292, %rs1291;
	st.local.u8 	[%rd163+2], %rs1293;
	ld.local.u8 	%rs1294, [%rd163+3];
	ld.global.u8 	%rs1295, [%rd164+3];
	xor.b16  	%rs1296, %rs1295, %rs1294;
	st.local.u8 	[%rd163+3], %rs1296;
	add.s32 	%r6085, %r6085, 4;
$L__BB2_28:
	setp.eq.s32 	%p22, %r891, 0;
	@%p22 bra 	$L__BB2_31;
	cvt.u64.u32 	%rd165, %r6085;
	add.s64 	%rd452, %rd450, %rd165;
	add.s64 	%rd451, %rd1, %rd165;
	neg.s32 	%r6086, %r891;
$L__BB2_30:
	.pragma "nounroll";
	ld.local.u8 	%rs1297, [%rd451];
	ld.global.u8 	%rs1298, [%rd452];
	xor.b16  	%rs1299, %rs1298, %rs1297;
	st.local.u8 	[%rd451], %rs1299;
	add.s64 	%rd452, %rd452, 1;
	add.s64 	%rd451, %rd451, 1;
	add.s32 	%r6086, %r6086, 1;
	setp.ne.s32 	%p23, %r6086, 0;
	@%p23 bra 	$L__BB2_30;
$L__BB2_31:
	add.s64 	%rd453, %rd1, 15;
	mov.b16 	%rs4397, 0;
	mov.b32 	%r6087, 0;
	mov.u64 	%rd172, reduction_4bit;
	mov.u16 	%rs4398, %rs4397;
	mov.u16 	%rs4399, %rs4397;
	mov.u16 	%rs4400, %rs4397;
	mov.u16 	%rs4401, %rs4397;
	mov.u16 	%rs4402, %rs4397;
	mov.u16 	%rs4403, %rs4397;
	mov.u16 	%rs4404, %rs4397;
	mov.u16 	%rs4405, %rs4397;
	mov.u16 	%rs4406, %rs4397;
	mov.u16 	%rs4407, %rs4397;
	mov.u16 	%rs4408, %rs4397;
	mov.u16 	%rs4409, %rs4397;
	mov.u16 	%rs4410, %rs4397;
	mov.u16 	%rs4411, %rs4397;
	mov.u16 	%rs4412, %rs4397;
$L__BB2_32:
	ld.local.u8 	%rs1301, [%rd453];
	shl.b16 	%rs1302, %rs1301, 4;
	cvt.u64.u16 	%rd166, %rs1302;
	and.b64  	%rd167, %rd166, 240;
	add.s64 	%rd168, %rd2, %rd167;
	cvt.u64.u16 	%rd169, %rs1301;
	ld.local.u32 	%r2733, [%rd168];
	bfe.u32 	%r2734, %r2733, 0, 8;
	cvt.u16.u32 	%rs1303, %r2734;
	bfe.u32 	%r2735, %r2733, 8, 8;
	cvt.u16.u32 	%rs1304, %r2735;
	bfe.u32 	%r2736, %r2733, 16, 8;
	cvt.u16.u32 	%rs1305, %r2736;
	bfe.u32 	%r2737, %r2733, 24, 8;
	cvt.u16.u32 	%rs1306, %r2737;
	xor.b16  	%rs1307, %rs1303, %rs4412;
	and.b16  	%rs1308, %rs1307, 240;
	xor.b16  	%rs1309, %rs1304, %rs4411;
	xor.b16  	%rs1310, %rs1305, %rs4410;
	xor.b16  	%rs1311, %rs1306, %rs4409;
	ld.local.u32 	%r2738, [%rd168+4];
	bfe.u32 	%r2739, %r2738, 0, 8;
	cvt.u16.u32 	%rs1312, %r2739;
	bfe.u32 	%r2740, %r2738, 8, 8;
	cvt.u16.u32 	%rs1313, %r2740;
	bfe.u32 	%r2741, %r2738, 16, 8;
	cvt.u16.u32 	%rs1314, %r2741;
	bfe.u32 	%r2742, %r2738, 24, 8;
	cvt.u16.u32 	%rs1315, %r2742;
	xor.b16  	%rs1316, %rs1312, %rs4408;
	xor.b16  	%rs1317, %rs1313, %rs4407;
	xor.b16  	%rs1318, %rs1314, %rs4406;
	xor.b16  	%rs1319, %rs1315, %rs4405;
	ld.local.u32 	%r2743, [%rd168+8];
	bfe.u32 	%r2744, %r2743, 0, 8;
	cvt.u16.u32 	%rs1320, %r2744;
	bfe.u32 	%r2745, %r2743, 8, 8;
	cvt.u16.u32 	%rs1321, %r2745;
	bfe.u32 	%r2746, %r2743, 16, 8;
	cvt.u16.u32 	%rs1322, %r2746;
	bfe.u32 	%r2747, %r2743, 24, 8;
	cvt.u16.u32 	%rs1323, %r2747;
	xor.b16  	%rs1324, %rs1320, %rs4404;
	xor.b16  	%rs1325, %rs1321, %rs4403;
	xor.b16  	%rs1326, %rs1322, %rs4402;
	xor.b16  	%rs1327, %rs1323, %rs4401;
	ld.local.u32 	%r2748, [%rd168+12];
	bfe.u32 	%r2749, %r2748, 0, 8;
	cvt.u16.u32 	%rs1328, %r2749;
	bfe.u32 	%r2750, %r2748, 8, 8;
	cvt.u16.u32 	%rs1329, %r2750;
	bfe.u32 	%r2751, %r2748, 16, 8;
	cvt.u16.u32 	%rs1330, %r2751;
	bfe.u32 	%r2752, %r2748, 24, 8;
	cvt.u16.u32 	%rs1331, %r2752;
	xor.b16  	%rs1332, %rs1328, %rs4400;
	xor.b16  	%rs1333, %rs1329, %rs4399;
	xor.b16  	%rs1334, %rs1330, %rs4398;
	xor.b16  	%rs1335, %rs1331, %rs4397;
	shl.b16 	%rs1336, %rs1334, 4;
	shr.u16 	%rs1337, %rs1335, 4;
	and.b16  	%rs1338, %rs1337, 15;
	or.b16  	%rs1339, %rs1336, %rs1338;
	shl.b16 	%rs1340, %rs1333, 4;
	shr.u16 	%rs1341, %rs1334, 4;
	and.b16  	%rs1342, %rs1341, 15;
	or.b16  	%rs1343, %rs1340, %rs1342;
	shl.b16 	%rs1344, %rs1332, 4;
	shr.u16 	%rs1345, %rs1333, 4;
	and.b16  	%rs1346, %rs1345, 15;
	or.b16  	%rs1347, %rs1344, %rs1346;
	shl.b16 	%rs1348, %rs1327, 4;
	shr.u16 	%rs1349, %rs1332, 4;
	and.b16  	%rs1350, %rs1349, 15;
	or.b16  	%rs1351, %rs1348, %rs1350;
	shl.b16 	%rs1352, %rs1326, 4;
	shr.u16 	%rs1353, %rs1327, 4;
	and.b16  	%rs1354, %rs1353, 15;
	or.b16  	%rs1355, %rs1352, %rs1354;
	shl.b16 	%rs1356, %rs1325, 4;
	shr.u16 	%rs1357, %rs1326, 4;
	and.b16  	%rs1358, %rs1357, 15;
	or.b16  	%rs1359, %rs1356, %rs1358;
	shl.b16 	%rs1360, %rs1324, 4;
	shr.u16 	%rs1361, %rs1325, 4;
	and.b16  	%rs1362, %rs1361, 15;
	or.b16  	%rs1363, %rs1360, %rs1362;
	shl.b16 	%rs1364, %rs1319, 4;
	shr.u16 	%rs1365, %rs1324, 4;
	and.b16  	%rs1366, %rs1365, 15;
	or.b16  	%rs1367, %rs1364, %rs1366;
	shl.b16 	%rs1368, %rs1318, 4;
	shr.u16 	%rs1369, %rs1319, 4;
	and.b16  	%rs1370, %rs1369, 15;
	or.b16  	%rs1371, %rs1368, %rs1370;
	shl.b16 	%rs1372, %rs1317, 4;
	shr.u16 	%rs1373, %rs1318, 4;
	and.b16  	%rs1374, %rs1373, 15;
	or.b16  	%rs1375, %rs1372, %rs1374;
	shl.b16 	%rs1376, %rs1316, 4;
	shr.u16 	%rs1377, %rs1317, 4;
	and.b16  	%rs1378, %rs1377, 15;
	or.b16  	%rs1379, %rs1376, %rs1378;
	shl.b16 	%rs1380, %rs1311, 4;
	shr.u16 	%rs1381, %rs1316, 4;
	and.b16  	%rs1382, %rs1381, 15;
	or.b16  	%rs1383, %rs1380, %rs1382;
	shl.b16 	%rs1384, %rs1310, 4;
	shr.u16 	%rs1385, %rs1311, 4;
	and.b16  	%rs1386, %rs1385, 15;
	or.b16  	%rs1387, %rs1384, %rs1386;
	shl.b16 	%rs1388, %rs1309, 4;
	shr.u16 	%rs1389, %rs1310, 4;
	and.b16  	%rs1390, %rs1389, 15;
	or.b16  	%rs1391, %rs1388, %rs1390;
	shl.b16 	%rs1392, %rs1307, 4;
	shr.u16 	%rs1393, %rs1309, 4;
	and.b16  	%rs1394, %rs1393, 15;
	or.b16  	%rs1395, %rs1392, %rs1394;
	shr.u16 	%rs1396, %rs1308, 4;
	shl.b16 	%rs1397, %rs1335, 1;
	cvt.u64.u16 	%rd170, %rs1397;
	and.b64  	%rd171, %rd170, 30;
	add.s64 	%rd173, %rd172, %rd171;
	ld.const.u8 	%rs1398, [%rd173];
	xor.b16  	%rs1399, %rs1398, %rs1396;
	ld.const.u8 	%rs1400, [%rd173+1];
	xor.b16  	%rs1401, %rs1400, %rs1395;
	and.b64  	%rd174, %rd169, 240;
	add.s64 	%rd175, %rd2, %rd174;
	ld.local.u32 	%r2753, [%rd175];
	bfe.u32 	%r2754, %r2753, 0, 8;
	cvt.u16.u32 	%rs1402, %r2754;
	bfe.u32 	%r2755, %r2753, 8, 8;
	cvt.u16.u32 	%rs1403, %r2755;
	bfe.u32 	%r2756, %r2753, 16, 8;
	cvt.u16.u32 	%rs1404, %r2756;
	bfe.u32 	%r2757, %r2753, 24, 8;
	cvt.u16.u32 	%rs1405, %r2757;
	xor.b16  	%rs1406, %rs1399, %rs1402;
	and.b16  	%rs1407, %rs1406, 240;
	xor.b16  	%rs1408, %rs1401, %rs1403;
	xor.b16  	%rs1409, %rs1404, %rs1391;
	xor.b16  	%rs1410, %rs1405, %rs1387;
	ld.local.u32 	%r2758, [%rd175+4];
	bfe.u32 	%r2759, %r2758, 0, 8;
	cvt.u16.u32 	%rs1411, %r2759;
	bfe.u32 	%r2760, %r2758, 8, 8;
	cvt.u16.u32 	%rs1412, %r2760;
	bfe.u32 	%r2761, %r2758, 16, 8;
	cvt.u16.u32 	%rs1413, %r2761;
	bfe.u32 	%r2762, %r2758, 24, 8;
	cvt.u16.u32 	%rs1414, %r2762;
	xor.b16  	%rs1415, %rs1411, %rs1383;
	xor.b16  	%rs1416, %rs1412, %rs1379;
	xor.b16  	%rs1417, %rs1413, %rs1375;
	xor.b16  	%rs1418, %rs1414, %rs1371;
	ld.local.u32 	%r2763, [%rd175+8];
	bfe.u32 	%r2764, %r2763, 0, 8;
	cvt.u16.u32 	%rs1419, %r2764;
	bfe.u32 	%r2765, %r2763, 8, 8;
	cvt.u16.u32 	%rs1420, %r2765;
	bfe.u32 	%r2766, %r2763, 16, 8;
	cvt.u16.u32 	%rs1421, %r2766;
	bfe.u32 	%r2767, %r2763, 24, 8;
	cvt.u16.u32 	%rs1422, %r2767;
	xor.b16  	%rs1423, %rs1419, %rs1367;
	xor.b16  	%rs1424, %rs1420, %rs1363;
	xor.b16  	%rs1425, %rs1421, %rs1359;
	xor.b16  	%rs1426, %rs1422, %rs1355;
	ld.local.u32 	%r2768, [%rd175+12];
	bfe.u32 	%r2769, %r2768, 0, 8;
	cvt.u16.u32 	%rs1427, %r2769;
	bfe.u32 	%r2770, %r2768, 8, 8;
	cvt.u16.u32 	%rs1428, %r2770;
	bfe.u32 	%r2771, %r2768, 16, 8;
	cvt.u16.u32 	%rs1429, %r2771;
	bfe.u32 	%r2772, %r2768, 24, 8;
	cvt.u16.u32 	%rs1430, %r2772;
	xor.b16  	%rs1431, %rs1427, %rs1351;
	xor.b16  	%rs1432, %rs1428, %rs1347;
	xor.b16  	%rs1433, %rs1429, %rs1343;
	xor.b16  	%rs1434, %rs1430, %rs1339;
	shl.b16 	%rs1435, %rs1433, 4;
	shr.u16 	%rs1436, %rs1434, 4;
	and.b16  	%rs1437, %rs1436, 15;
	or.b16  	%rs4397, %rs1435, %rs1437;
	shl.b16 	%rs1438, %rs1432, 4;
	shr.u16 	%rs1439, %rs1433, 4;
	and.b16  	%rs1440, %rs1439, 15;
	or.b16  	%rs4398, %rs1438, %rs1440;
	shl.b16 	%rs1441, %rs1431, 4;
	shr.u16 	%rs1442, %rs1432, 4;
	and.b16  	%rs1443, %rs1442, 15;
	or.b16  	%rs4399, %rs1441, %rs1443;
	shl.b16 	%rs1444, %rs1426, 4;
	shr.u16 	%rs1445, %rs1431, 4;
	and.b16  	%rs1446, %rs1445, 15;
	or.b16  	%rs4400, %rs1444, %rs1446;
	shl.b16 	%rs1447, %rs1425, 4;
	shr.u16 	%rs1448, %rs1426, 4;
	and.b16  	%rs1449, %rs1448, 15;
	or.b16  	%rs4401, %rs1447, %rs1449;
	shl.b16 	%rs1450, %rs1424, 4;
	shr.u16 	%rs1451, %rs1425, 4;
	and.b16  	%rs1452, %rs1451, 15;
	or.b16  	%rs4402, %rs1450, %rs1452;
	shl.b16 	%rs1453, %rs1423, 4;
	shr.u16 	%rs1454, %rs1424, 4;
	and.b16  	%rs1455, %rs1454, 15;
	or.b16  	%rs4403, %rs1453, %rs1455;
	shl.b16 	%rs1456, %rs1418, 4;
	shr.u16 	%rs1457, %rs1423, 4;
	and.b16  	%rs1458, %rs1457, 15;
	or.b16  	%rs4404, %rs1456, %rs1458;
	shl.b16 	%rs1459, %rs1417, 4;
	shr.u16 	%rs1460, %rs1418, 4;
	and.b16  	%rs1461, %rs1460, 15;
	or.b16  	%rs4405, %rs1459, %rs1461;
	shl.b16 	%rs1462, %rs1416, 4;
	shr.u16 	%rs1463, %rs1417, 4;
	and.b16  	%rs1464, %rs1463, 15;
	or.b16  	%rs4406, %rs1462, %rs1464;
	shl.b16 	%rs1465, %rs1415, 4;
	shr.u16 	%rs1466, %rs1416, 4;
	and.b16  	%rs1467, %rs1466, 15;
	or.b16  	%rs4407, %rs1465, %rs1467;
	shl.b16 	%rs1468, %rs1410, 4;
	shr.u16 	%rs1469, %rs1415, 4;
	and.b16  	%rs1470, %rs1469, 15;
	or.b16  	%rs4408, %rs1468, %rs1470;
	shl.b16 	%rs1471, %rs1409, 4;
	shr.u16 	%rs1472, %rs1410, 4;
	and.b16  	%rs1473, %rs1472, 15;
	or.b16  	%rs4409, %rs1471, %rs1473;
	shr.u16 	%rs1474, %rs1409, 4;
	and.b16  	%rs1475, %rs1474, 15;
	shl.b16 	%rs1476, %rs1408, 4;
	or.b16  	%rs4410, %rs1476, %rs1475;
	shl.b16 	%rs1477, %rs1406, 4;
	shr.u16 	%rs1478, %rs1408, 4;
	and.b16  	%rs1479, %rs1478, 15;
	or.b16  	%rs1480, %rs1477, %rs1479;
	shr.u16 	%rs1481, %rs1407, 4;
	shl.b16 	%rs1482, %rs1434, 1;
	cvt.u64.u16 	%rd176, %rs1482;
	and.b64  	%rd177, %rd176, 30;
	add.s64 	%rd178, %rd172, %rd177;
	ld.const.u8 	%rs1483, [%rd178];
	xor.b16  	%rs4412, %rs1483, %rs1481;
	ld.const.u8 	%rs1484, [%rd178+1];
	xor.b16  	%rs4411, %rs1484, %rs1480;
	add.s32 	%r898, %r6087, -1;
	add.s32 	%r2773, %r6087, 15;
	add.s64 	%rd453, %rd453, -1;
	setp.gt.u32 	%p24, %r2773, 1;
	mov.u32 	%r6087, %r898;
	@%p24 bra 	$L__BB2_32;
	ld.local.u8 	%rs1485, [%rd1];
	shl.b16 	%rs1486, %rs1485, 4;
	cvt.u64.u16 	%rd179, %rs1486;
	and.b64  	%rd180, %rd179, 240;
	add.s64 	%rd181, %rd2, %rd180;
	cvt.u64.u16 	%rd182, %rs1485;
	ld.local.u32 	%r2774, [%rd181];
	bfe.u32 	%r2775, %r2774, 0, 8;
	cvt.u16.u32 	%rs1487, %r2775;
	bfe.u32 	%r2776, %r2774, 8, 8;
	cvt.u16.u32 	%rs1488, %r2776;
	bfe.u32 	%r2777, %r2774, 16, 8;
	cvt.u16.u32 	%rs1489, %r2777;
	bfe.u32 	%r2778, %r2774, 24, 8;
	cvt.u16.u32 	%rs1490, %r2778;
	xor.b16  	%rs1491, %rs1487, %rs4412;
	and.b16  	%rs1492, %rs1491, 240;
	xor.b16  	%rs1493, %rs1488, %rs4411;
	xor.b16  	%rs1494, %rs1489, %rs4410;
	xor.b16  	%rs1495, %rs1490, %rs4409;
	ld.local.u32 	%r2779, [%rd181+4];
	bfe.u32 	%r2780, %r2779, 0, 8;
	cvt.u16.u32 	%rs1496, %r2780;
	bfe.u32 	%r2781, %r2779, 8, 8;
	cvt.u16.u32 	%rs1497, %r2781;
	bfe.u32 	%r2782, %r2779, 16, 8;
	cvt.u16.u32 	%rs1498, %r2782;
	bfe.u32 	%r2783, %r2779, 24, 8;
	cvt.u16.u32 	%rs1499, %r2783;
	xor.b16  	%rs1500, %rs1496, %rs4408;
	xor.b16  	%rs1501, %rs1497, %rs4407;
	xor.b16  	%rs1502, %rs1498, %rs4406;
	xor.b16  	%rs1503, %rs1499, %rs4405;
	ld.local.u32 	%r2784, [%rd181+8];
	bfe.u32 	%r2785, %r2784, 0, 8;
	cvt.u16.u32 	%rs1504, %r2785;
	bfe.u32 	%r2786, %r2784, 8, 8;
	cvt.u16.u32 	%rs1505, %r2786;
	bfe.u32 	%r2787, %r2784, 16, 8;
	cvt.u16.u32 	%rs1506, %r2787;
	bfe.u32 	%r2788, %r2784, 24, 8;
	cvt.u16.u32 	%rs1507, %r2788;
	xor.b16  	%rs1508, %rs1504, %rs4404;
	xor.b16  	%rs1509, %rs1505, %rs4403;
	xor.b16  	%rs1510, %rs1506, %rs4402;
	xor.b16  	%rs1511, %rs1507, %rs4401;
	ld.local.u32 	%r2789, [%rd181+12];
	bfe.u32 	%r2790, %r2789, 0, 8;
	cvt.u16.u32 	%rs1512, %r2790;
	bfe.u32 	%r2791, %r2789, 8, 8;
	cvt.u16.u32 	%rs1513, %r2791;
	bfe.u32 	%r2792, %r2789, 16, 8;
	cvt.u16.u32 	%rs1514, %r2792;
	bfe.u32 	%r2793, %r2789, 24, 8;
	cvt.u16.u32 	%rs1515, %r2793;
	xor.b16  	%rs1516, %rs1512, %rs4400;
	xor.b16  	%rs1517, %rs1513, %rs4399;
	xor.b16  	%rs1518, %rs1514, %rs4398;
	xor.b16  	%rs1519, %rs1515, %rs4397;
	shl.b16 	%rs1520, %rs1518, 4;
	shr.u16 	%rs1521, %rs1519, 4;
	and.b16  	%rs1522, %rs1521, 15;
	or.b16  	%rs1523, %rs1520, %rs1522;
	shl.b16 	%rs1524, %rs1517, 4;
	shr.u16 	%rs1525, %rs1518, 4;
	and.b16  	%rs1526, %rs1525, 15;
	or.b16  	%rs1527, %rs1524, %rs1526;
	shl.b16 	%rs1528, %rs1516, 4;
	shr.u16 	%rs1529, %rs1517, 4;
	and.b16  	%rs1530, %rs1529, 15;
	or.b16  	%rs1531, %rs1528, %rs1530;
	shl.b16 	%rs1532, %rs1511, 4;
	shr.u16 	%rs1533, %rs1516, 4;
	and.b16  	%rs1534, %rs1533, 15;
	or.b16  	%rs1535, %rs1532, %rs1534;
	shl.b16 	%rs1536, %rs1510, 4;
	shr.u16 	%rs1537, %rs1511, 4;
	and.b16  	%rs1538, %rs1537, 15;
	or.b16  	%rs1539, %rs1536, %rs1538;
	shl.b16 	%rs1540, %rs1509, 4;
	shr.u16 	%rs1541, %rs1510, 4;
	and.b16  	%rs1542, %rs1541, 15;
	or.b16  	%rs1543, %rs1540, %rs1542;
	shl.b16 	%rs1544, %rs1508, 4;
	shr.u16 	%rs1545, %rs1509, 4;
	and.b16  	%rs1546, %rs1545, 15;
	or.b16  	%rs1547, %rs1544, %rs1546;
	shl.b16 	%rs1548, %rs1503, 4;
	shr.u16 	%rs1549, %rs1508, 4;
	and.b16  	%rs1550, %rs1549, 15;
	or.b16  	%rs1551, %rs1548, %rs1550;
	shl.b16 	%rs1552, %rs1502, 4;
	shr.u16 	%rs1553, %rs1503, 4;
	and.b16  	%rs1554, %rs1553, 15;
	or.b16  	%rs1555, %rs1552, %rs1554;
	shl.b16 	%rs1556, %rs1501, 4;
	shr.u16 	%rs1557, %rs1502, 4;
	and.b16  	%rs1558, %rs1557, 15;
	or.b16  	%rs1559, %rs1556, %rs1558;
	shl.b16 	%rs1560, %rs1500, 4;
	shr.u16 	%rs1561, %rs1501, 4;
	and.b16  	%rs1562, %rs1561, 15;
	or.b16  	%rs1563, %rs1560, %rs1562;
	shl.b16 	%rs1564, %rs1495, 4;
	shr.u16 	%rs1565, %rs1500, 4;
	and.b16  	%rs1566, %rs1565, 15;
	or.b16  	%rs1567, %rs1564, %rs1566;
	shl.b16 	%rs1568, %rs1494, 4;
	shr.u16 	%rs1569, %rs1495, 4;
	and.b16  	%rs1570, %rs1569, 15;
	or.b16  	%rs1571, %rs1568, %rs1570;
	shl.b16 	%rs1572, %rs1493, 4;
	shr.u16 	%rs1573, %rs1494, 4;
	and.b16  	%rs1574, %rs1573, 15;
	or.b16  	%rs1575, %rs1572, %rs1574;
	shl.b16 	%rs1576, %rs1491, 4;
	shr.u16 	%rs1577, %rs1493, 4;
	and.b16  	%rs1578, %rs1577, 15;
	or.b16  	%rs1579, %rs1576, %rs1578;
	shr.u16 	%rs1580, %rs1492, 4;
	shl.b16 	%rs1581, %rs1519, 1;
	cvt.u64.u16 	%rd183, %rs1581;
	and.b64  	%rd184, %rd183, 30;
	add.s64 	%rd186, %rd172, %rd184;
	ld.const.u8 	%rs1582, [%rd186];
	xor.b16  	%rs1583, %rs1582, %rs1580;
	ld.const.u8 	%rs1584, [%rd186+1];
	xor.b16  	%rs1585, %rs1584, %rs1579;
	and.b64  	%rd187, %rd182, 240;
	add.s64 	%rd188, %rd2, %rd187;
	ld.local.u32 	%r2794, [%rd188];
	bfe.u32 	%r2795, %r2794, 0, 8;
	cvt.u16.u32 	%rs1586, %r2795;
	bfe.u32 	%r2796, %r2794, 8, 8;
	cvt.u16.u32 	%rs1587, %r2796;
	bfe.u32 	%r2797, %r2794, 16, 8;
	cvt.u16.u32 	%rs1588, %r2797;
	bfe.u32 	%r2798, %r2794, 24, 8;
	cvt.u16.u32 	%rs1589, %r2798;
	xor.b16  	%rs1590, %rs1583, %rs1586;
	xor.b16  	%rs1591, %rs1585, %rs1587;
	xor.b16  	%rs1592, %rs1588, %rs1575;
	xor.b16  	%rs1593, %rs1589, %rs1571;
	ld.local.u32 	%r2799, [%rd188+4];
	bfe.u32 	%r2800, %r2799, 0, 8;
	cvt.u16.u32 	%rs1594, %r2800;
	bfe.u32 	%r2801, %r2799, 8, 8;
	cvt.u16.u32 	%rs1595, %r2801;
	bfe.u32 	%r2802, %r2799, 16, 8;
	cvt.u16.u32 	%rs1596, %r2802;
	bfe.u32 	%r2803, %r2799, 24, 8;
	cvt.u16.u32 	%rs1597, %r2803;
	xor.b16  	%rs1598, %rs1594, %rs1567;
	xor.b16  	%rs1599, %rs1595, %rs1563;
	xor.b16  	%rs1600, %rs1596, %rs1559;
	xor.b16  	%rs1601, %rs1597, %rs1555;
	ld.local.u32 	%r2804, [%rd188+8];
	bfe.u32 	%r2805, %r2804, 0, 8;
	cvt.u16.u32 	%rs1602, %r2805;
	bfe.u32 	%r2806, %r2804, 8, 8;
	cvt.u16.u32 	%rs1603, %r2806;
	bfe.u32 	%r2807, %r2804, 16, 8;
	cvt.u16.u32 	%rs1604, %r2807;
	bfe.u32 	%r2808, %r2804, 24, 8;
	cvt.u16.u32 	%rs1605, %r2808;
	xor.b16  	%rs1606, %rs1602, %rs1551;
	xor.b16  	%rs1607, %rs1603, %rs1547;
	xor.b16  	%rs1608, %rs1604, %rs1543;
	xor.b16  	%rs1609, %rs1605, %rs1539;
	ld.local.u32 	%r2809, [%rd188+12];
	bfe.u32 	%r2810, %r2809, 0, 8;
	cvt.u16.u32 	%rs1610, %r2810;
	bfe.u32 	%r2811, %r2809, 8, 8;
	cvt.u16.u32 	%rs1611, %r2811;
	bfe.u32 	%r2812, %r2809, 16, 8;
	cvt.u16.u32 	%rs1612, %r2812;
	bfe.u32 	%r2813, %r2809, 24, 8;
	cvt.u16.u32 	%rs1613, %r2813;
	xor.b16  	%rs1614, %rs1610, %rs1535;
	xor.b16  	%rs1615, %rs1611, %rs1531;
	xor.b16  	%rs1616, %rs1612, %rs1527;
	xor.b16  	%rs1617, %rs1613, %rs1523;
	cvt.u32.u16 	%r2814, %rs1593;
	cvt.u32.u16 	%r2815, %rs1592;
	prmt.b32 	%r2816, %r2815, %r2814, 0x3340U;
	cvt.u32.u16 	%r2817, %rs1591;
	cvt.u32.u16 	%r2818, %rs1590;
	prmt.b32 	%r2819, %r2818, %r2817, 0x3340U;
	prmt.b32 	%r6091, %r2819, %r2816, 0x5410U;
	cvt.u32.u16 	%r2820, %rs1601;
	cvt.u32.u16 	%r2821, %rs1600;
	prmt.b32 	%r2822, %r2821, %r2820, 0x3340U;
	cvt.u32.u16 	%r2823, %rs1599;
	cvt.u32.u16 	%r2824, %rs1598;
	prmt.b32 	%r2825, %r2824, %r2823, 0x3340U;
	prmt.b32 	%r6090, %r2825, %r2822, 0x5410U;
	cvt.u32.u16 	%r2826, %rs1609;
	cvt.u32.u16 	%r2827, %rs1608;
	prmt.b32 	%r2828, %r2827, %r2826, 0x3340U;
	cvt.u32.u16 	%r2829, %rs1607;
	cvt.u32.u16 	%r2830, %rs1606;
	prmt.b32 	%r2831, %r2830, %r2829, 0x3340U;
	prmt.b32 	%r6089, %r2831, %r2828, 0x5410U;
	cvt.u32.u16 	%r2832, %rs1617;
	cvt.u32.u16 	%r2833, %rs1616;
	prmt.b32 	%r2834, %r2833, %r2832, 0x3340U;
	cvt.u32.u16 	%r2835, %rs1615;
	cvt.u32.u16 	%r2836, %rs1614;
	prmt.b32 	%r2837, %r2836, %r2835, 0x3340U;
	prmt.b32 	%r6088, %r2837, %r2834, 0x5410U;
	st.local.v4.b32 	[%rd1], {%r6091, %r6090, %r6089, %r6088};
	st.local.u32 	[%rd2+4096], %r6091;
	st.local.u32 	[%rd2+4100], %r6090;
	st.local.u32 	[%rd2+4104], %r6089;
	st.local.u32 	[%rd2+4108], %r6088;
$L__BB2_34:
	ld.param.u32 	%r5671, [_Z14GCM_4bit_tablePhiS_iS_iS_S_iS_i_param_3];
	shr.u32 	%r2839, %r5671, 21;
	cvt.u16.u32 	%rs1619, %r2839;
	shr.u32 	%r2840, %r5671, 13;
	shr.u32 	%r2841, %r5671, 5;
	cvt.u16.u32 	%rs1620, %r5671;
	shl.b16 	%rs1621, %rs1620, 3;
	prmt.b32 	%r2842, %r2839, %r2840, 0x3340U;
	cvt.u32.u16 	%r2843, %rs1621;
	prmt.b32 	%r2844, %r2841, %r2843, 0x3340U;
	prmt.b32 	%r2845, %r2842, %r2844, 0x5410U;
	st.local.u32 	[%rd2+4156], %r2845;
	mov.b64 	%rd189, {%r2846, %r6088};
	bfe.u32 	%r2847, %r6088, 8, 8;
	bfe.u32 	%r2848, %r6088, 16, 8;
	bfe.u32 	%r2849, %r6088, 24, 8;
	cvt.u16.u32 	%rs1622, %r2849;
	mov.b64 	%rd190, {%r6091, %r2850};
	st.local.v4.b32 	[%rd1], {%r6091, %r6090, %r6089, %r6088};
	shr.u64 	%rd191, %rd189, 32;
	cvt.u16.u64 	%rs1623, %rd191;
	cvt.u16.u64 	%rs66, %rd190;
	xor.b16  	%rs1624, %rs1623, %rs1619;
	xor.b32  	%r2851, %r2847, %r2840;
	xor.b32  	%r2852, %r2848, %r2841;
	xor.b16  	%rs1625, %rs1622, %rs1621;
	cvt.u32.u16 	%r2853, %rs1625;
	prmt.b32 	%r2854, %r2852, %r2853, 0x3340U;
	cvt.u32.u16 	%r2855, %rs1624;
	prmt.b32 	%r2856, %r2855, %r2851, 0x3340U;
	prmt.b32 	%r2857, %r2856, %r2854, 0x5410U;
	st.local.u32 	[%rd1+12], %r2857;
	mov.b16 	%rs4413, 0;
	mov.b32 	%r6092, 15;
	mov.u64 	%rd200, reduction_4bit;
	mov.u16 	%rs4414, %rs4413;
	mov.u16 	%rs4415, %rs4413;
	mov.u16 	%rs4416, %rs4413;
	mov.u16 	%rs4417, %rs4413;
	mov.u16 	%rs4418, %rs4413;
	mov.u16 	%rs4419, %rs4413;
	mov.u16 	%rs4420, %rs4413;
	mov.u16 	%rs4421, %rs4413;
	mov.u16 	%rs4422, %rs4413;
	mov.u16 	%rs4423, %rs4413;
	mov.u16 	%rs4424, %rs4413;
	mov.u16 	%rs4425, %rs4413;
	mov.u16 	%rs4426, %rs4413;
	mov.u16 	%rs4427, %rs4413;
	mov.u16 	%rs4428, %rs4413;
$L__BB2_35:
	cvt.u64.u32 	%rd192, %r6092;
	add.s64 	%rd193, %rd1, %rd192;
	ld.local.u8 	%rs1626, [%rd193];
	cvt.u64.u16 	%rd194, %rs1626;
	shl.b16 	%rs1627, %rs1626, 4;
	cvt.u64.u16 	%rd195, %rs1627;
	and.b64  	%rd196, %rd195, 240;
	add.s64 	%rd197, %rd2, %rd196;
	ld.local.u32 	%r2858, [%rd197];
	bfe.u32 	%r2859, %r2858, 0, 8;
	cvt.u16.u32 	%rs1628, %r2859;
	bfe.u32 	%r2860, %r2858, 8, 8;
	cvt.u16.u32 	%rs1629, %r2860;
	bfe.u32 	%r2861, %r2858, 16, 8;
	cvt.u16.u32 	%rs1630, %r2861;
	bfe.u32 	%r2862, %r2858, 24, 8;
	cvt.u16.u32 	%rs1631, %r2862;
	xor.b16  	%rs1632, %rs1628, %rs4428;
	and.b16  	%rs1633, %rs1632, 240;
	xor.b16  	%rs1634, %rs1629, %rs4427;
	xor.b16  	%rs1635, %rs1630, %rs4426;
	xor.b16  	%rs1636, %rs1631, %rs4425;
	ld.local.u32 	%r2863, [%rd197+4];
	bfe.u32 	%r2864, %r2863, 0, 8;
	cvt.u16.u32 	%rs1637, %r2864;
	bfe.u32 	%r2865, %r2863, 8, 8;
	cvt.u16.u32 	%rs1638, %r2865;
	bfe.u32 	%r2866, %r2863, 16, 8;
	cvt.u16.u32 	%rs1639, %r2866;
	bfe.u32 	%r2867, %r2863, 24, 8;
	cvt.u16.u32 	%rs1640, %r2867;
	xor.b16  	%rs1641, %rs1637, %rs4424;
	xor.b16  	%rs1642, %rs1638, %rs4423;
	xor.b16  	%rs1643, %rs1639, %rs4422;
	xor.b16  	%rs1644, %rs1640, %rs4421;
	ld.local.u32 	%r2868, [%rd197+8];
	bfe.u32 	%r2869, %r2868, 0, 8;
	cvt.u16.u32 	%rs1645, %r2869;
	bfe.u32 	%r2870, %r2868, 8, 8;
	cvt.u16.u32 	%rs1646, %r2870;
	bfe.u32 	%r2871, %r2868, 16, 8;
	cvt.u16.u32 	%rs1647, %r2871;
	bfe.u32 	%r2872, %r2868, 24, 8;
	cvt.u16.u32 	%rs1648, %r2872;
	xor.b16  	%rs1649, %rs1645, %rs4420;
	xor.b16  	%rs1650, %rs1646, %rs4419;
	xor.b16  	%rs1651, %rs1647, %rs4418;
	xor.b16  	%rs1652, %rs1648, %rs4417;
	ld.local.u32 	%r2873, [%rd197+12];
	bfe.u32 	%r2874, %r2873, 0, 8;
	cvt.u16.u32 	%rs1653, %r2874;
	bfe.u32 	%r2875, %r2873, 8, 8;
	cvt.u16.u32 	%rs1654, %r2875;
	bfe.u32 	%r2876, %r2873, 16, 8;
	cvt.u16.u32 	%rs1655, %r2876;
	bfe.u32 	%r2877, %r2873, 24, 8;
	cvt.u16.u32 	%rs1656, %r2877;
	xor.b16  	%rs1657, %rs1653, %rs4416;
	xor.b16  	%rs1658, %rs1654, %rs4415;
	xor.b16  	%rs1659, %rs1655, %rs4414;
	xor.b16  	%rs1660, %rs1656, %rs4413;
	shl.b16 	%rs1661, %rs1659, 4;
	shr.u16 	%rs1662, %rs1660, 4;
	and.b16  	%rs1663, %rs1662, 15;
	or.b16  	%rs1664, %rs1661, %rs1663;
	shl.b16 	%rs1665, %rs1658, 4;
	shr.u16 	%rs1666, %rs1659, 4;
	and.b16  	%rs1667, %rs1666, 15;
	or.b16  	%rs1668, %rs1665, %rs1667;
	shl.b16 	%rs1669, %rs1657, 4;
	shr.u16 	%rs1670, %rs1658, 4;
	and.b16  	%rs1671, %rs1670, 15;
	or.b16  	%rs1672, %rs1669, %rs1671;
	shl.b16 	%rs1673, %rs1652, 4;
	shr.u16 	%rs1674, %rs1657, 4;
	and.b16  	%rs1675, %rs1674, 15;
	or.b16  	%rs1676, %rs1673, %rs1675;
	shl.b16 	%rs1677, %rs1651, 4;
	shr.u16 	%rs1678, %rs1652, 4;
	and.b16  	%rs1679, %rs1678, 15;
	or.b16  	%rs1680, %rs1677, %rs1679;
	shl.b16 	%rs1681, %rs1650, 4;
	shr.u16 	%rs1682, %rs1651, 4;
	and.b16  	%rs1683, %rs1682, 15;
	or.b16  	%rs1684, %rs1681, %rs1683;
	shl.b16 	%rs1685, %rs1649, 4;
	shr.u16 	%rs1686, %rs1650, 4;
	and.b16  	%rs1687, %rs1686, 15;
	or.b16  	%rs1688, %rs1685, %rs1687;
	shl.b16 	%rs1689, %rs1644, 4;
	shr.u16 	%rs1690, %rs1649, 4;
	and.b16  	%rs1691, %rs1690, 15;
	or.b16  	%rs1692, %rs1689, %rs1691;
	shl.b16 	%rs1693, %rs1643, 4;
	shr.u16 	%rs1694, %rs1644, 4;
	and.b16  	%rs1695, %rs1694, 15;
	or.b16  	%rs1696, %rs1693, %rs1695;
	shl.b16 	%rs1697, %rs1642, 4;
	shr.u16 	%rs1698, %rs1643, 4;
	and.b16  	%rs1699, %rs1698, 15;
	or.b16  	%rs1700, %rs1697, %rs1699;
	shl.b16 	%rs1701, %rs1641, 4;
	shr.u16 	%rs1702, %rs1642, 4;
	and.b16  	%rs1703, %rs1702, 15;
	or.b16  	%rs1704, %rs1701, %rs1703;
	shl.b16 	%rs1705, %rs1636, 4;
	shr.u16 	%rs1706, %rs1641, 4;
	and.b16  	%rs1707, %rs1706, 15;
	or.b16  	%rs1708, %rs1705, %rs1707;
	shl.b16 	%rs1709, %rs1635, 4;
	shr.u16 	%rs1710, %rs1636, 4;
	and.b16  	%rs1711, %rs1710, 15;
	or.b16  	%rs1712, %rs1709, %rs1711;
	shl.b16 	%rs1713, %rs1634, 4;
	shr.u16 	%rs1714, %rs1635, 4;
	and.b16  	%rs1715, %rs1714, 15;
	or.b16  	%rs1716, %rs1713, %rs1715;
	shl.b16 	%rs1717, %rs1632, 4;
	shr.u16 	%rs1718, %rs1634, 4;
	and.b16  	%rs1719, %rs1718, 15;
	or.b16  	%rs1720, %rs1717, %rs1719;
	shr.u16 	%rs1721, %rs1633, 4;
	shl.b16 	%rs1722, %rs1660, 1;
	cvt.u64.u16 	%rd198, %rs1722;
	and.b64  	%rd199, %rd198, 30;
	add.s64 	%rd201, %rd200, %rd199;
	ld.const.u8 	%rs1723, [%rd201];
	xor.b16  	%rs1724, %rs1723, %rs1721;
	ld.const.u8 	%rs1725, [%rd201+1];
	xor.b16  	%rs1726, %rs1725, %rs1720;
	and.b64  	%rd202, %rd194, 240;
	add.s64 	%rd203, %rd2, %rd202;
	ld.local.u32 	%r2878, [%rd203];
	bfe.u32 	%r2879, %r2878, 0, 8;
	cvt.u16.u32 	%rs1727, %r2879;
	bfe.u32 	%r2880, %r2878, 8, 8;
	cvt.u16.u32 	%rs1728, %r2880;
	bfe.u32 	%r2881, %r2878, 16, 8;
	cvt.u16.u32 	%rs1729, %r2881;
	bfe.u32 	%r2882, %r2878, 24, 8;
	cvt.u16.u32 	%rs1730, %r2882;
	xor.b16  	%rs1731, %rs1724, %rs1727;
	and.b16  	%rs1732, %rs1731, 240;
	xor.b16  	%rs1733, %rs1726, %rs1728;
	xor.b16  	%rs1734, %rs1729, %rs1716;
	xor.b16  	%rs1735, %rs1730, %rs1712;
	ld.local.u32 	%r2883, [%rd203+4];
	bfe.u32 	%r2884, %r2883, 0, 8;
	cvt.u16.u32 	%rs1736, %r2884;
	bfe.u32 	%r2885, %r2883, 8, 8;
	cvt.u16.u32 	%rs1737, %r2885;
	bfe.u32 	%r2886, %r2883, 16, 8;
	cvt.u16.u32 	%rs1738, %r2886;
	bfe.u32 	%r2887, %r2883, 24, 8;
	cvt.u16.u32 	%rs1739, %r2887;
	xor.b16  	%rs1740, %rs1736, %rs1708;
	xor.b16  	%rs1741, %rs1737, %rs1704;
	xor.b16  	%rs1742, %rs1738, %rs1700;
	xor.b16  	%rs1743, %rs1739, %rs1696;
	ld.local.u32 	%r2888, [%rd203+8];
	bfe.u32 	%r2889, %r2888, 0, 8;
	cvt.u16.u32 	%rs1744, %r2889;
	bfe.u32 	%r2890, %r2888, 8, 8;
	cvt.u16.u32 	%rs1745, %r2890;
	bfe.u32 	%r2891, %r2888, 16, 8;
	cvt.u16.u32 	%rs1746, %r2891;
	bfe.u32 	%r2892, %r2888, 24, 8;
	cvt.u16.u32 	%rs1747, %r2892;
	xor.b16  	%rs1748, %rs1744, %rs1692;
	xor.b16  	%rs1749, %rs1745, %rs1688;
	xor.b16  	%rs1750, %rs1746, %rs1684;
	xor.b16  	%rs1751, %rs1747, %rs1680;
	ld.local.u32 	%r2893, [%rd203+12];
	bfe.u32 	%r2894, %r2893, 0, 8;
	cvt.u16.u32 	%rs1752, %r2894;
	bfe.u32 	%r2895, %r2893, 8, 8;
	cvt.u16.u32 	%rs1753, %r2895;
	bfe.u32 	%r2896, %r2893, 16, 8;
	cvt.u16.u32 	%rs1754, %r2896;
	bfe.u32 	%r2897, %r2893, 24, 8;
	cvt.u16.u32 	%rs1755, %r2897;
	xor.b16  	%rs1756, %rs1752, %rs1676;
	xor.b16  	%rs1757, %rs1753, %rs1672;
	xor.b16  	%rs1758, %rs1754, %rs1668;
	xor.b16  	%rs1759, %rs1755, %rs1664;
	shl.b16 	%rs1760, %rs1758, 4;
	shr.u16 	%rs1761, %rs1759, 4;
	and.b16  	%rs1762, %rs1761, 15;
	or.b16  	%rs4413, %rs1760, %rs1762;
	shl.b16 	%rs1763, %rs1757, 4;
	shr.u16 	%rs1764, %rs1758, 4;
	and.b16  	%rs1765, %rs1764, 15;
	or.b16  	%rs4414, %rs1763, %rs1765;
	shl.b16 	%rs1766, %rs1756, 4;
	shr.u16 	%rs1767, %rs1757, 4;
	and.b16  	%rs1768, %rs1767, 15;
	or.b16  	%rs4415, %rs1766, %rs1768;
	shl.b16 	%rs1769, %rs1751, 4;
	shr.u16 	%rs1770, %rs1756, 4;
	and.b16  	%rs1771, %rs1770, 15;
	or.b16  	%rs4416, %rs1769, %rs1771;
	shl.b16 	%rs1772, %rs1750, 4;
	shr.u16 	%rs1773, %rs1751, 4;
	and.b16  	%rs1774, %rs1773, 15;
	or.b16  	%rs4417, %rs1772, %rs1774;
	shl.b16 	%rs1775, %rs1749, 4;
	shr.u16 	%rs1776, %rs1750, 4;
	and.b16  	%rs1777, %rs1776, 15;
	or.b16  	%rs4418, %rs1775, %rs1777;
	shl.b16 	%rs1778, %rs1748, 4;
	shr.u16 	%rs1779, %rs1749, 4;
	and.b16  	%rs1780, %rs1779, 15;
	or.b16  	%rs4419, %rs1778, %rs1780;
	shl.b16 	%rs1781, %rs1743, 4;
	shr.u16 	%rs1782, %rs1748, 4;
	and.b16  	%rs1783, %rs1782, 15;
	or.b16  	%rs4420, %rs1781, %rs1783;
	shl.b16 	%rs1784, %rs1742, 4;
	shr.u16 	%rs1785, %rs1743, 4;
	and.b16  	%rs1786, %rs1785, 15;
	or.b16  	%rs4421, %rs1784, %rs1786;
	shl.b16 	%rs1787, %rs1741, 4;
	shr.u16 	%rs1788, %rs1742, 4;
	and.b16  	%rs1789, %rs1788, 15;
	or.b16  	%rs4422, %rs1787, %rs1789;
	shl.b16 	%rs1790, %rs1740, 4;
	shr.u16 	%rs1791, %rs1741, 4;
	and.b16  	%rs1792, %rs1791, 15;
	or.b16  	%rs4423, %rs1790, %rs1792;
	shl.b16 	%rs1793, %rs1735, 4;
	shr.u16 	%rs1794, %rs1740, 4;
	and.b16  	%rs1795, %rs1794, 15;
	or.b16  	%rs4424, %rs1793, %rs1795;
	shl.b16 	%rs1796, %rs1734, 4;
	shr.u16 	%rs1797, %rs1735, 4;
	and.b16  	%rs1798, %rs1797, 15;
	or.b16  	%rs4425, %rs1796, %rs1798;
	shr.u16 	%rs1799, %rs1734, 4;
	and.b16  	%rs1800, %rs1799, 15;
	shl.b16 	%rs1801, %rs1733, 4;
	or.b16  	%rs4426, %rs1801, %rs1800;
	shl.b16 	%rs1802, %rs1731, 4;
	shr.u16 	%rs1803, %rs1733, 4;
	and.b16  	%rs1804, %rs1803, 15;
	or.b16  	%rs1805, %rs1802, %rs1804;
	shr.u16 	%rs1806, %rs1732, 4;
	shl.b16 	%rs1807, %rs1759, 1;
	cvt.u64.u16 	%rd204, %rs1807;
	and.b64  	%rd205, %rd204, 30;
	add.s64 	%rd206, %rd200, %rd205;
	ld.const.u8 	%rs1808, [%rd206];
	xor.b16  	%rs4428, %rs1808, %rs1806;
	ld.const.u8 	%rs1809, [%rd206+1];
	xor.b16  	%rs4427, %rs1809, %rs1805;
	add.s32 	%r908, %r6092, -1;
	setp.gt.u32 	%p25, %r6092, 1;
	mov.u32 	%r6092, %r908;
	@%p25 bra 	$L__BB2_35;
	cvt.u64.u16 	%rd207, %rs66;
	shl.b16 	%rs1810, %rs66, 4;
	cvt.u64.u16 	%rd208, %rs1810;
	and.b64  	%rd209, %rd208, 240;
	add.s64 	%rd210, %rd2, %rd209;
	ld.local.u32 	%r2898, [%rd210];
	bfe.u32 	%r2899, %r2898, 0, 8;
	cvt.u16.u32 	%rs1811, %r2899;
	bfe.u32 	%r2900, %r2898, 8, 8;
	cvt.u16.u32 	%rs1812, %r2900;
	bfe.u32 	%r2901, %r2898, 16, 8;
	cvt.u16.u32 	%rs1813, %r2901;
	bfe.u32 	%r2902, %r2898, 24, 8;
	cvt.u16.u32 	%rs1814, %r2902;
	xor.b16  	%rs1815, %rs1811, %rs4428;
	and.b16  	%rs1816, %rs1815, 240;
	xor.b16  	%rs1817, %rs1812, %rs4427;
	xor.b16  	%rs1818, %rs1813, %rs4426;
	xor.b16  	%rs1819, %rs1814, %rs4425;
	ld.local.u32 	%r2903, [%rd210+4];
	bfe.u32 	%r2904, %r2903, 0, 8;
	cvt.u16.u32 	%rs1820, %r2904;
	bfe.u32 	%r2905, %r2903, 8, 8;
	cvt.u16.u32 	%rs1821, %r2905;
	bfe.u32 	%r2906, %r2903, 16, 8;
	cvt.u16.u32 	%rs1822, %r2906;
	bfe.u32 	%r2907, %r2903, 24, 8;
	cvt.u16.u32 	%rs1823, %r2907;
	xor.b16  	%rs1824, %rs1820, %rs4424;
	xor.b16  	%rs1825, %rs1821, %rs4423;
	xor.b16  	%rs1826, %rs1822, %rs4422;
	xor.b16  	%rs1827, %rs1823, %rs4421;
	ld.local.u32 	%r2908, [%rd210+8];
	bfe.u32 	%r2909, %r2908, 0, 8;
	cvt.u16.u32 	%rs1828, %r2909;
	bfe.u32 	%r2910, %r2908, 8, 8;
	cvt.u16.u32 	%rs1829, %r2910;
	bfe.u32 	%r2911, %r2908, 16, 8;
	cvt.u16.u32 	%rs1830, %r2911;
	bfe.u32 	%r2912, %r2908, 24, 8;
	cvt.u16.u32 	%rs1831, %r2912;
	xor.b16  	%rs1832, %rs1828, %rs4420;
	xor.b16  	%rs1833, %rs1829, %rs4419;
	xor.b16  	%rs1834, %rs1830, %rs4418;
	xor.b16  	%rs1835, %rs1831, %rs4417;
	ld.local.u32 	%r2913, [%rd210+12];
	bfe.u32 	%r2914, %r2913, 0, 8;
	cvt.u16.u32 	%rs1836, %r2914;
	bfe.u32 	%r2915, %r2913, 8, 8;
	cvt.u16.u32 	%rs1837, %r2915;
	bfe.u32 	%r2916, %r2913, 16, 8;
	cvt.u16.u32 	%rs1838, %r2916;
	bfe.u32 	%r2917, %r2913, 24, 8;
	cvt.u16.u32 	%rs1839, %r2917;
	xor.b16  	%rs1840, %rs1836, %rs4416;
	xor.b16  	%rs1841, %rs1837, %rs4415;
	xor.b16  	%rs1842, %rs1838, %rs4414;
	xor.b16  	%rs1843, %rs1839, %rs4413;
	shl.b16 	%rs1844, %rs1842, 4;
	shr.u16 	%rs1845, %rs1843, 4;
	and.b16  	%rs1846, %rs1845, 15;
	or.b16  	%rs1847, %rs1844, %rs1846;
	shl.b16 	%rs1848, %rs1841, 4;
	shr.u16 	%rs1849, %rs1842, 4;
	and.b16  	%rs1850, %rs1849, 15;
	or.b16  	%rs1851, %rs1848, %rs1850;
	shl.b16 	%rs1852, %rs1840, 4;
	shr.u16 	%rs1853, %rs1841, 4;
	and.b16  	%rs1854, %rs1853, 15;
	or.b16  	%rs1855, %rs1852, %rs1854;
	shl.b16 	%rs1856, %rs1835, 4;
	shr.u16 	%rs1857, %rs1840, 4;
	and.b16  	%rs1858, %rs1857, 15;
	or.b16  	%rs1859, %rs1856, %rs1858;
	shl.b16 	%rs1860, %rs1834, 4;
	shr.u16 	%rs1861, %rs1835, 4;
	and.b16  	%rs1862, %rs1861, 15;
	or.b16  	%rs1863, %rs1860, %rs1862;
	shl.b16 	%rs1864, %rs1833, 4;
	shr.u16 	%rs1865, %rs1834, 4;
	and.b16  	%rs1866, %rs1865, 15;
	or.b16  	%rs1867, %rs1864, %rs1866;
	shl.b16 	%rs1868, %rs1832, 4;
	shr.u16 	%rs1869, %rs1833, 4;
	and.b16  	%rs1870, %rs1869, 15;
	or.b16  	%rs1871, %rs1868, %rs1870;
	shl.b16 	%rs1872, %rs1827, 4;
	shr.u16 	%rs1873, %rs1832, 4;
	and.b16  	%rs1874, %rs1873, 15;
	or.b16  	%rs1875, %rs1872, %rs1874;
	shl.b16 	%rs1876, %rs1826, 4;
	shr.u16 	%rs1877, %rs1827, 4;
	and.b16  	%rs1878, %rs1877, 15;
	or.b16  	%rs1879, %rs1876, %rs1878;
	shl.b16 	%rs1880, %rs1825, 4;
	shr.u16 	%rs1881, %rs1826, 4;
	and.b16  	%rs1882, %rs1881, 15;
	or.b16  	%rs1883, %rs1880, %rs1882;
	shl.b16 	%rs1884, %rs1824, 4;
	shr.u16 	%rs1885, %rs1825, 4;
	and.b16  	%rs1886, %rs1885, 15;
	or.b16  	%rs1887, %rs1884, %rs1886;
	shl.b16 	%rs1888, %rs1819, 4;
	shr.u16 	%rs1889, %rs1824, 4;
	and.b16  	%rs1890, %rs1889, 15;
	or.b16  	%rs1891, %rs1888, %rs1890;
	shl.b16 	%rs1892, %rs1818, 4;
	shr.u16 	%rs1893, %rs1819, 4;
	and.b16  	%rs1894, %rs1893, 15;
	or.b16  	%rs1895, %rs1892, %rs1894;
	shl.b16 	%rs1896, %rs1817, 4;
	shr.u16 	%rs1897, %rs1818, 4;
	and.b16  	%rs1898, %rs1897, 15;
	or.b16  	%rs1899, %rs1896, %rs1898;
	shl.b16 	%rs1900, %rs1815, 4;
	shr.u16 	%rs1901, %rs1817, 4;
	and.b16  	%rs1902, %rs1901, 15;
	or.b16  	%rs1903, %rs1900, %rs1902;
	shr.u16 	%rs1904, %rs1816, 4;
	shl.b16 	%rs1905, %rs1843, 1;
	cvt.u64.u16 	%rd211, %rs1905;
	and.b64  	%rd212, %rd211, 30;
	add.s64 	%rd214, %rd200, %rd212;
	ld.const.u8 	%rs1906, [%rd214];
	xor.b16  	%rs1907, %rs1906, %rs1904;
	ld.const.u8 	%rs1908, [%rd214+1];
	xor.b16  	%rs1909, %rs1908, %rs1903;
	and.b64  	%rd215, %rd207, 240;
	add.s64 	%rd216, %rd2, %rd215;
	ld.local.u32 	%r2918, [%rd216];
	bfe.u32 	%r2919, %r2918, 0, 8;
	cvt.u16.u32 	%rs1910, %r2919;
	bfe.u32 	%r2920, %r2918, 8, 8;
	cvt.u16.u32 	%rs1911, %r2920;
	bfe.u32 	%r2921, %r2918, 16, 8;
	cvt.u16.u32 	%rs1912, %r2921;
	bfe.u32 	%r2922, %r2918, 24, 8;
	cvt.u16.u32 	%rs1913, %r2922;
	xor.b16  	%rs1914, %rs1907, %rs1910;
	xor.b16  	%rs1915, %rs1909, %rs1911;
	xor.b16  	%rs1916, %rs1912, %rs1899;
	xor.b16  	%rs1917, %rs1913, %rs1895;
	ld.local.u32 	%r2923, [%rd216+4];
	bfe.u32 	%r2924, %r2923, 0, 8;
	cvt.u16.u32 	%rs1918, %r2924;
	bfe.u32 	%r2925, %r2923, 8, 8;
	cvt.u16.u32 	%rs1919, %r2925;
	bfe.u32 	%r2926, %r2923, 16, 8;
	cvt.u16.u32 	%rs1920, %r2926;
	bfe.u32 	%r2927, %r2923, 24, 8;
	cvt.u16.u32 	%rs1921, %r2927;
	xor.b16  	%rs1922, %rs1918, %rs1891;
	xor.b16  	%rs1923, %rs1919, %rs1887;
	xor.b16  	%rs1924, %rs1920, %rs1883;
	xor.b16  	%rs1925, %rs1921, %rs1879;
	ld.local.u32 	%r2928, [%rd216+8];
	bfe.u32 	%r2929, %r2928, 0, 8;
	cvt.u16.u32 	%rs1926, %r2929;
	bfe.u32 	%r2930, %r2928, 8, 8;
	cvt.u16.u32 	%rs1927, %r2930;
	bfe.u32 	%r2931, %r2928, 16, 8;
	cvt.u16.u32 	%rs1928, %r2931;
	bfe.u32 	%r2932, %r2928, 24, 8;
	cvt.u16.u32 	%rs1929, %r2932;
	xor.b16  	%rs1930, %rs1926, %rs1875;
	xor.b16  	%rs1931, %rs1927, %rs1871;
	xor.b16  	%rs1932, %rs1928, %rs1867;
	xor.b16  	%rs1933, %rs1929, %rs1863;
	ld.local.u32 	%r2933, [%rd216+12];
	bfe.u32 	%r2934, %r2933, 0, 8;
	cvt.u16.u32 	%rs1934, %r2934;
	bfe.u32 	%r2935, %r2933, 8, 8;
	cvt.u16.u32 	%rs1935, %r2935;
	bfe.u32 	%r2936, %r2933, 16, 8;
	cvt.u16.u32 	%rs1936, %r2936;
	bfe.u32 	%r2937, %r2933, 24, 8;
	cvt.u16.u32 	%rs1937, %r2937;
	xor.b16  	%rs1938, %rs1934, %rs1859;
	xor.b16  	%rs1939, %rs1935, %rs1855;
	xor.b16  	%rs1940, %rs1936, %rs1851;
	xor.b16  	%rs1941, %rs1937, %rs1847;
	cvt.u32.u16 	%r2938, %rs1917;
	cvt.u32.u16 	%r2939, %rs1916;
	prmt.b32 	%r2940, %r2939, %r2938, 0x3340U;
	cvt.u32.u16 	%r2941, %rs1915;
	cvt.u32.u16 	%r2942, %rs1914;
	prmt.b32 	%r2943, %r2942, %r2941, 0x3340U;
	prmt.b32 	%r6096, %r2943, %r2940, 0x5410U;
	cvt.u32.u16 	%r2944, %rs1925;
	cvt.u32.u16 	%r2945, %rs1924;
	prmt.b32 	%r2946, %r2945, %r2944, 0x3340U;
	cvt.u32.u16 	%r2947, %rs1923;
	cvt.u32.u16 	%r2948, %rs1922;
	prmt.b32 	%r2949, %r2948, %r2947, 0x3340U;
	prmt.b32 	%r6095, %r2949, %r2946, 0x5410U;
	cvt.u32.u16 	%r2950, %rs1933;
	cvt.u32.u16 	%r2951, %rs1932;
	prmt.b32 	%r2952, %r2951, %r2950, 0x3340U;
	cvt.u32.u16 	%r2953, %rs1931;
	cvt.u32.u16 	%r2954, %rs1930;
	prmt.b32 	%r2955, %r2954, %r2953, 0x3340U;
	prmt.b32 	%r6094, %r2955, %r2952, 0x5410U;
	cvt.u32.u16 	%r2956, %rs1941;
	cvt.u32.u16 	%r2957, %rs1940;
	prmt.b32 	%r2958, %r2957, %r2956, 0x3340U;
	cvt.u32.u16 	%r2959, %rs1939;
	cvt.u32.u16 	%r2960, %rs1938;
	prmt.b32 	%r2961, %r2960, %r2959, 0x3340U;
	prmt.b32 	%r6093, %r2961, %r2958, 0x5410U;
	st.local.v4.b32 	[%rd1], {%r6096, %r6095, %r6094, %r6093};
	st.local.u32 	[%rd2+4096], %r6096;
	st.local.u32 	[%rd2+4100], %r6095;
	st.local.u32 	[%rd2+4104], %r6094;
	st.local.u32 	[%rd2+4108], %r6093;
	mov.b32 	%r2962, 0;
	st.local.u32 	[%rd2+4144], %r2962;
	st.local.u32 	[%rd2+4148], %r2962;
	st.local.u32 	[%rd2+4152], %r2962;
	st.local.u32 	[%rd2+4156], %r2962;
$L__BB2_37:
	setp.lt.u32 	%p26, %r5924, 25;
	xor.b32  	%r2981, %r6068, %r6094;
	xor.b32  	%r2982, %r6067, %r6093;
	add.s32 	%r2983, %r2982, %r2981;
	shf.l.wrap.b32 	%r2984, %r2983, %r2983, 29;
	xor.b32  	%r2985, %r6066, %r6095;
	xor.b32  	%r2986, %r6065, %r6094;
	add.s32 	%r2987, %r2986, %r2985;
	shf.l.wrap.b32 	%r2988, %r2987, %r2987, 27;
	xor.b32  	%r2989, %r6064, %r6096;
	xor.b32  	%r2990, %r6063, %r6095;
	add.s32 	%r2991, %r2990, %r2989;
	shf.l.wrap.b32 	%r2992, %r2991, %r2991, 9;
	xor.b32  	%r2993, %r6062, %r2984;
	xor.b32  	%r2994, %r6061, %r6096;
	add.s32 	%r2995, %r2994, %r2993;
	shf.l.wrap.b32 	%r2996, %r2995, %r2995, 29;
	xor.b32  	%r2997, %r6060, %r2988;
	xor.b32  	%r2998, %r6059, %r2984;
	add.s32 	%r2999, %r2998, %r2997;
	shf.l.wrap.b32 	%r3000, %r2999, %r2999, 27;
	xor.b32  	%r3001, %r6058, %r2992;
	xor.b32  	%r3002, %r6057, %r2988;
	add.s32 	%r3003, %r3002, %r3001;
	shf.l.wrap.b32 	%r3004, %r3003, %r3003, 9;
	xor.b32  	%r3005, %r6056, %r2996;
	xor.b32  	%r3006, %r6055, %r2992;
	add.s32 	%r3007, %r3006, %r3005;
	shf.l.wrap.b32 	%r3008, %r3007, %r3007, 29;
	xor.b32  	%r3009, %r6054, %r3000;
	xor.b32  	%r3010, %r6053, %r2996;
	add.s32 	%r3011, %r3010, %r3009;
	shf.l.wrap.b32 	%r3012, %r3011, %r3011, 27;
	xor.b32  	%r3013, %r6052, %r3004;
	xor.b32  	%r3014, %r6051, %r3000;
	add.s32 	%r3015, %r3014, %r3013;
	shf.l.wrap.b32 	%r3016, %r3015, %r3015, 9;
	xor.b32  	%r3017, %r6050, %r3008;
	xor.b32  	%r3018, %r6049, %r3004;
	add.s32 	%r3019, %r3018, %r3017;
	shf.l.wrap.b32 	%r3020, %r3019, %r3019, 29;
	xor.b32  	%r3021, %r6048, %r3012;
	xor.b32  	%r3022, %r6047, %r3008;
	add.s32 	%r3023, %r3022, %r3021;
	shf.l.wrap.b32 	%r3024, %r3023, %r3023, 27;
	xor.b32  	%r3025, %r6046, %r3016;
	xor.b32  	%r3026, %r6045, %r3012;
	add.s32 	%r3027, %r3026, %r3025;
	shf.l.wrap.b32 	%r3028, %r3027, %r3027, 9;
	xor.b32  	%r3029, %r6044, %r3020;
	xor.b32  	%r3030, %r6043, %r3016;
	add.s32 	%r3031, %r3030, %r3029;
	shf.l.wrap.b32 	%r3032, %r3031, %r3031, 29;
	xor.b32  	%r3033, %r6042, %r3024;
	xor.b32  	%r3034, %r6041, %r3020;
	add.s32 	%r3035, %r3034, %r3033;
	shf.l.wrap.b32 	%r3036, %r3035, %r3035, 27;
	xor.b32  	%r3037, %r6040, %r3028;
	xor.b32  	%r3038, %r6039, %r3024;
	add.s32 	%r3039, %r3038, %r3037;
	shf.l.wrap.b32 	%r3040, %r3039, %r3039, 9;
	xor.b32  	%r3041, %r6038, %r3032;
	xor.b32  	%r3042, %r6037, %r3028;
	add.s32 	%r3043, %r3042, %r3041;
	shf.l.wrap.b32 	%r3044, %r3043, %r3043, 29;
	xor.b32  	%r3045, %r6036, %r3036;
	xor.b32  	%r3046, %r6035, %r3032;
	add.s32 	%r3047, %r3046, %r3045;
	shf.l.wrap.b32 	%r3048, %r3047, %r3047, 27;
	xor.b32  	%r3049, %r6034, %r3040;
	xor.b32  	%r3050, %r6033, %r3036;
	add.s32 	%r3051, %r3050, %r3049;
	shf.l.wrap.b32 	%r3052, %r3051, %r3051, 9;
	xor.b32  	%r3053, %r6032, %r3044;
	xor.b32  	%r3054, %r6031, %r3040;
	add.s32 	%r3055, %r3054, %r3053;
	shf.l.wrap.b32 	%r3056, %r3055, %r3055, 29;
	xor.b32  	%r3057, %r6030, %r3048;
	xor.b32  	%r3058, %r6029, %r3044;
	add.s32 	%r3059, %r3058, %r3057;
	shf.l.wrap.b32 	%r3060, %r3059, %r3059, 27;
	xor.b32  	%r3061, %r6028, %r3052;
	xor.b32  	%r3062, %r6027, %r3048;
	add.s32 	%r3063, %r3062, %r3061;
	shf.l.wrap.b32 	%r3064, %r3063, %r3063, 9;
	xor.b32  	%r3065, %r6026, %r3056;
	xor.b32  	%r3066, %r6025, %r3052;
	add.s32 	%r3067, %r3066, %r3065;
	shf.l.wrap.b32 	%r3068, %r3067, %r3067, 29;
	xor.b32  	%r3069, %r6024, %r3060;
	xor.b32  	%r3070, %r6023, %r3056;
	add.s32 	%r3071, %r3070, %r3069;
	shf.l.wrap.b32 	%r3072, %r3071, %r3071, 27;
	xor.b32  	%r3073, %r6022, %r3064;
	xor.b32  	%r3074, %r6021, %r3060;
	add.s32 	%r3075, %r3074, %r3073;
	shf.l.wrap.b32 	%r3076, %r3075, %r3075, 9;
	xor.b32  	%r3077, %r6020, %r3068;
	xor.b32  	%r3078, %r6019, %r3064;
	add.s32 	%r3079, %r3078, %r3077;
	shf.l.wrap.b32 	%r3080, %r3079, %r3079, 29;
	xor.b32  	%r3081, %r6018, %r3072;
	xor.b32  	%r3082, %r6017, %r3068;
	add.s32 	%r3083, %r3082, %r3081;
	shf.l.wrap.b32 	%r3084, %r3083, %r3083, 27;
	xor.b32  	%r3085, %r6016, %r3076;
	xor.b32  	%r3086, %r6015, %r3072;
	add.s32 	%r3087, %r3086, %r3085;
	shf.l.wrap.b32 	%r3088, %r3087, %r3087, 9;
	xor.b32  	%r3089, %r6014, %r3080;
	xor.b32  	%r3090, %r6013, %r3076;
	add.s32 	%r3091, %r3090, %r3089;
	shf.l.wrap.b32 	%r3092, %r3091, %r3091, 29;
	xor.b32  	%r3093, %r6012, %r3084;
	xor.b32  	%r3094, %r6011, %r3080;
	add.s32 	%r3095, %r3094, %r3093;
	shf.l.wrap.b32 	%r3096, %r3095, %r3095, 27;
	xor.b32  	%r3097, %r6010, %r3088;
	xor.b32  	%r3098, %r6009, %r3084;
	add.s32 	%r3099, %r3098, %r3097;
	shf.l.wrap.b32 	%r3100, %r3099, %r3099, 9;
	xor.b32  	%r3101, %r6008, %r3092;
	xor.b32  	%r3102, %r6007, %r3088;
	add.s32 	%r3103, %r3102, %r3101;
	shf.l.wrap.b32 	%r3104, %r3103, %r3103, 29;
	xor.b32  	%r3105, %r6006, %r3096;
	xor.b32  	%r3106, %r6005, %r3092;
	add.s32 	%r3107, %r3106, %r3105;
	shf.l.wrap.b32 	%r3108, %r3107, %r3107, 27;
	xor.b32  	%r3109, %r6004, %r3100;
	xor.b32  	%r3110, %r6003, %r3096;
	add.s32 	%r3111, %r3110, %r3109;
	shf.l.wrap.b32 	%r3112, %r3111, %r3111, 9;
	xor.b32  	%r3113, %r6002, %r3104;
	xor.b32  	%r3114, %r6001, %r3100;
	add.s32 	%r3115, %r3114, %r3113;
	shf.l.wrap.b32 	%r3116, %r3115, %r3115, 29;
	xor.b32  	%r3117, %r6000, %r3108;
	xor.b32  	%r3118, %r5999, %r3104;
	add.s32 	%r3119, %r3118, %r3117;
	shf.l.wrap.b32 	%r3120, %r3119, %r3119, 27;
	xor.b32  	%r3121, %r5998, %r3112;
	xor.b32  	%r3122, %r5997, %r3108;
	add.s32 	%r3123, %r3122, %r3121;
	shf.l.wrap.b32 	%r3124, %r3123, %r3123, 9;
	xor.b32  	%r3125, %r5996, %r3116;
	xor.b32  	%r3126, %r5995, %r3112;
	add.s32 	%r3127, %r3126, %r3125;
	shf.l.wrap.b32 	%r3128, %r3127, %r3127, 29;
	xor.b32  	%r3129, %r5994, %r3120;
	xor.b32  	%r3130, %r5993, %r3116;
	add.s32 	%r3131, %r3130, %r3129;
	shf.l.wrap.b32 	%r3132, %r3131, %r3131, 27;
	xor.b32  	%r3133, %r5992, %r3124;
	xor.b32  	%r3134, %r5991, %r3120;
	add.s32 	%r3135, %r3134, %r3133;
	shf.l.wrap.b32 	%r3136, %r3135, %r3135, 9;
	xor.b32  	%r3137, %r5990, %r3128;
	xor.b32  	%r3138, %r5989, %r3124;
	add.s32 	%r3139, %r3138, %r3137;
	shf.l.wrap.b32 	%r3140, %r3139, %r3139, 29;
	xor.b32  	%r3141, %r5988, %r3132;
	xor.b32  	%r3142, %r5987, %r3128;
	add.s32 	%r3143, %r3142, %r3141;
	shf.l.wrap.b32 	%r3144, %r3143, %r3143, 27;
	xor.b32  	%r3145, %r5986, %r3136;
	xor.b32  	%r3146, %r5985, %r3132;
	add.s32 	%r3147, %r3146, %r3145;
	shf.l.wrap.b32 	%r3148, %r3147, %r3147, 9;
	xor.b32  	%r3149, %r5984, %r3140;
	xor.b32  	%r3150, %r5983, %r3136;
	add.s32 	%r3151, %r3150, %r3149;
	shf.l.wrap.b32 	%r3152, %r3151, %r3151, 29;
	xor.b32  	%r3153, %r5982, %r3144;
	xor.b32  	%r3154, %r5981, %r3140;
	add.s32 	%r3155, %r3154, %r3153;
	shf.l.wrap.b32 	%r3156, %r3155, %r3155, 27;
	xor.b32  	%r3157, %r5980, %r3148;
	xor.b32  	%r3158, %r5979, %r3144;
	add.s32 	%r3159, %r3158, %r3157;
	shf.l.wrap.b32 	%r3160, %r3159, %r3159, 9;
	xor.b32  	%r3161, %r5978, %r3152;
	xor.b32  	%r3162, %r5977, %r3148;
	add.s32 	%r3163, %r3162, %r3161;
	shf.l.wrap.b32 	%r3164, %r3163, %r3163, 29;
	xor.b32  	%r3165, %r5976, %r3156;
	xor.b32  	%r3166, %r5975, %r3152;
	add.s32 	%r3167, %r3166, %r3165;
	shf.l.wrap.b32 	%r3168, %r3167, %r3167, 27;
	xor.b32  	%r3169, %r5974, %r3160;
	xor.b32  	%r3170, %r5973, %r3156;
	add.s32 	%r3171, %r3170, %r3169;
	shf.l.wrap.b32 	%r3172, %r3171, %r3171, 9;
	xor.b32  	%r3173, %r5972, %r3164;
	xor.b32  	%r3174, %r5971, %r3160;
	add.s32 	%r3175, %r3174, %r3173;
	shf.l.wrap.b32 	%r3176, %r3175, %r3175, 29;
	xor.b32  	%r3177, %r5970, %r3168;
	xor.b32  	%r3178, %r5969, %r3164;
	add.s32 	%r3179, %r3178, %r3177;
	shf.l.wrap.b32 	%r3180, %r3179, %r3179, 27;
	xor.b32  	%r3181, %r5968, %r3172;
	xor.b32  	%r3182, %r5967, %r3168;
	add.s32 	%r3183, %r3182, %r3181;
	shf.l.wrap.b32 	%r3184, %r3183, %r3183, 9;
	xor.b32  	%r3185, %r5966, %r3176;
	xor.b32  	%r3186, %r5965, %r3172;
	add.s32 	%r3187, %r3186, %r3185;
	shf.l.wrap.b32 	%r3188, %r3187, %r3187, 29;
	xor.b32  	%r3189, %r5964, %r3180;
	xor.b32  	%r3190, %r5963, %r3176;
	add.s32 	%r3191, %r3190, %r3189;
	shf.l.wrap.b32 	%r3192, %r3191, %r3191, 27;
	xor.b32  	%r3193, %r5962, %r3184;
	xor.b32  	%r3194, %r5961, %r3180;
	add.s32 	%r3195, %r3194, %r3193;
	shf.l.wrap.b32 	%r3196, %r3195, %r3195, 9;
	xor.b32  	%r3197, %r5960, %r3188;
	xor.b32  	%r3198, %r5959, %r3184;
	add.s32 	%r3199, %r3198, %r3197;
	shf.l.wrap.b32 	%r3200, %r3199, %r3199, 29;
	xor.b32  	%r3201, %r5958, %r3192;
	xor.b32  	%r3202, %r5957, %r3188;
	add.s32 	%r3203, %r3202, %r3201;
	shf.l.wrap.b32 	%r3204, %r3203, %r3203, 27;
	xor.b32  	%r3205, %r5956, %r3196;
	xor.b32  	%r3206, %r5955, %r3192;
	add.s32 	%r3207, %r3206, %r3205;
	shf.l.wrap.b32 	%r3208, %r3207, %r3207, 9;
	xor.b32  	%r3209, %r5954, %r3200;
	xor.b32  	%r3210, %r5953, %r3196;
	add.s32 	%r3211, %r3210, %r3209;
	shf.l.wrap.b32 	%r3212, %r3211, %r3211, 29;
	xor.b32  	%r3213, %r5952, %r3204;
	xor.b32  	%r3214, %r5951, %r3200;
	add.s32 	%r3215, %r3214, %r3213;
	shf.l.wrap.b32 	%r3216, %r3215, %r3215, 27;
	xor.b32  	%r3217, %r5950, %r3208;
	xor.b32  	%r3218, %r5949, %r3204;
	add.s32 	%r3219, %r3218, %r3217;
	shf.l.wrap.b32 	%r3220, %r3219, %r3219, 9;
	xor.b32  	%r3221, %r5948, %r3212;
	xor.b32  	%r3222, %r5947, %r3208;
	add.s32 	%r3223, %r3222, %r3221;
	shf.l.wrap.b32 	%r3224, %r3223, %r3223, 29;
	xor.b32  	%r3225, %r5946, %r3216;
	xor.b32  	%r3226, %r5945, %r3212;
	add.s32 	%r3227, %r3226, %r3225;
	shf.l.wrap.b32 	%r3228, %r3227, %r3227, 27;
	xor.b32  	%r3229, %r5944, %r3220;
	xor.b32  	%r3230, %r5943, %r3216;
	add.s32 	%r3231, %r3230, %r3229;
	shf.l.wrap.b32 	%r3232, %r3231, %r3231, 9;
	xor.b32  	%r3233, %r5942, %r3224;
	xor.b32  	%r3234, %r5941, %r3220;
	add.s32 	%r3235, %r3234, %r3233;
	shf.l.wrap.b32 	%r3236, %r3235, %r3235, 29;
	xor.b32  	%r3237, %r5940, %r3228;
	xor.b32  	%r3238, %r5939, %r3224;
	add.s32 	%r3239, %r3238, %r3237;
	shf.l.wrap.b32 	%r3240, %r3239, %r3239, 27;
	xor.b32  	%r3241, %r5938, %r3232;
	xor.b32  	%r3242, %r5937, %r3228;
	add.s32 	%r3243, %r3242, %r3241;
	shf.l.wrap.b32 	%r3244, %r3243, %r3243, 9;
	xor.b32  	%r3245, %r5936, %r3236;
	xor.b32  	%r3246, %r5935, %r3232;
	add.s32 	%r3247, %r3246, %r3245;
	shf.l.wrap.b32 	%r3248, %r3247, %r3247, 29;
	xor.b32  	%r3249, %r5934, %r3240;
	xor.b32  	%r3250, %r5933, %r3236;
	add.s32 	%r3251, %r3250, %r3249;
	shf.l.wrap.b32 	%r3252, %r3251, %r3251, 27;
	xor.b32  	%r3253, %r5932, %r3244;
	xor.b32  	%r3254, %r5931, %r3240;
	add.s32 	%r3255, %r3254, %r3253;
	shf.l.wrap.b32 	%r6104, %r3255, %r3255, 9;
	xor.b32  	%r3256, %r5930, %r3248;
	xor.b32  	%r3257, %r5929, %r3244;
	add.s32 	%r3258, %r3257, %r3256;
	shf.l.wrap.b32 	%r6103, %r3258, %r3258, 29;
	xor.b32  	%r3259, %r5928, %r3252;
	xor.b32  	%r3260, %r5927, %r3248;
	add.s32 	%r3261, %r3260, %r3259;
	shf.l.wrap.b32 	%r6102, %r3261, %r3261, 27;
	xor.b32  	%r3262, %r5926, %r6104;
	xor.b32  	%r3263, %r5925, %r3252;
	add.s32 	%r3264, %r3263, %r3262;
	shf.l.wrap.b32 	%r6101, %r3264, %r3264, 9;
	@%p26 bra 	$L__BB2_39;
	xor.b32  	%r3265, %r5923, %r6103;
	xor.b32  	%r3266, %r5922, %r6104;
	add.s32 	%r3267, %r3266, %r3265;
	shf.l.wrap.b32 	%r3268, %r3267, %r3267, 29;
	xor.b32  	%r3269, %r5921, %r6102;
	xor.b32  	%r3270, %r5920, %r6103;
	add.s32 	%r3271, %r3270, %r3269;
	shf.l.wrap.b32 	%r3272, %r3271, %r3271, 27;
	xor.b32  	%r3273, %r5919, %r6101;
	xor.b32  	%r3274, %r5918, %r6102;
	add.s32 	%r3275, %r3274, %r3273;
	shf.l.wrap.b32 	%r3276, %r3275, %r3275, 9;
	xor.b32  	%r3277, %r5917, %r3268;
	xor.b32  	%r3278, %r5916, %r6101;
	add.s32 	%r3279, %r3278, %r3277;
	shf.l.wrap.b32 	%r3280, %r3279, %r3279, 29;
	xor.b32  	%r3281, %r5915, %r3272;
	xor.b32  	%r3282, %r5914, %r3268;
	add.s32 	%r3283, %r3282, %r3281;
	shf.l.wrap.b32 	%r3284, %r3283, %r3283, 27;
	xor.b32  	%r3285, %r5913, %r3276;
	xor.b32  	%r3286, %r5912, %r3272;
	add.s32 	%r3287, %r3286, %r3285;
	shf.l.wrap.b32 	%r3288, %r3287, %r3287, 9;
	xor.b32  	%r3289, %r5911, %r3280;
	xor.b32  	%r3290, %r5910, %r3276;
	add.s32 	%r3291, %r3290, %r3289;
	shf.l.wrap.b32 	%r3292, %r3291, %r3291, 29;
	xor.b32  	%r3293, %r5909, %r3284;
	xor.b32  	%r3294, %r5908, %r3280;
	add.s32 	%r3295, %r3294, %r3293;
	shf.l.wrap.b32 	%r3296, %r3295, %r3295, 27;
	xor.b32  	%r3297, %r5907, %r3288;
	xor.b32  	%r3298, %r5906, %r3284;
	add.s32 	%r3299, %r3298, %r3297;
	shf.l.wrap.b32 	%r6104, %r3299, %r3299, 9;
	xor.b32  	%r3300, %r5905, %r3292;
	xor.b32  	%r3301, %r5904, %r3288;
	add.s32 	%r3302, %r3301, %r3300;
	shf.l.wrap.b32 	%r6103, %r3302, %r3302, 29;
	xor.b32  	%r3303, %r5903, %r3296;
	xor.b32  	%r3304, %r5902, %r3292;
	add.s32 	%r3305, %r3304, %r3303;
	shf.l.wrap.b32 	%r6102, %r3305, %r3305, 27;
	xor.b32  	%r3306, %r5901, %r6104;
	xor.b32  	%r3307, %r5900, %r3296;
	add.s32 	%r3308, %r3307, %r3306;
	shf.l.wrap.b32 	%r6101, %r3308, %r3308, 9;
$L__BB2_39:
	setp.lt.u32 	%p27, %r5924, 29;
	@%p27 bra 	$L__BB2_41;
	xor.b32  	%r3309, %r5899, %r6103;
	xor.b32  	%r3310, %r5898, %r6104;
	add.s32 	%r3311, %r3310, %r3309;
	shf.l.wrap.b32 	%r3312, %r3311, %r3311, 29;
	xor.b32  	%r3313, %r5897, %r6102;
	xor.b32  	%r3314, %r5896, %r6103;
	add.s32 	%r3315, %r3314, %r3313;
	shf.l.wrap.b32 	%r3316, %r3315, %r3315, 27;
	xor.b32  	%r3317, %r5895, %r6101;
	xor.b32  	%r3318, %r5894, %r6102;
	add.s32 	%r3319, %r3318, %r3317;
	shf.l.wrap.b32 	%r3320, %r3319, %r3319, 9;
	xor.b32  	%r3321, %r5893, %r3312;
	xor.b32  	%r3322, %r5892, %r6101;
	add.s32 	%r3323, %r3322, %r3321;
	shf.l.wrap.b32 	%r3324, %r3323, %r3323, 29;
	xor.b32  	%r3325, %r5891, %r3316;
	xor.b32  	%r3326, %r5890, %r3312;
	add.s32 	%r3327, %r3326, %r3325;
	shf.l.wrap.b32 	%r3328, %r3327, %r3327, 27;
	xor.b32  	%r3329, %r5889, %r3320;
	xor.b32  	%r3330, %r5888, %r3316;
	add.s32 	%r3331, %r3330, %r3329;
	shf.l.wrap.b32 	%r3332, %r3331, %r3331, 9;
	xor.b32  	%r3333, %r5887, %r3324;
	xor.b32  	%r3334, %r5886, %r3320;
	add.s32 	%r3335, %r3334, %r3333;
	shf.l.wrap.b32 	%r3336, %r3335, %r3335, 29;
	xor.b32  	%r3337, %r5885, %r3328;
	xor.b32  	%r3338, %r5884, %r3324;
	add.s32 	%r3339, %r3338, %r3337;
	shf.l.wrap.b32 	%r3340, %r3339, %r3339, 27;
	xor.b32  	%r3341, %r5883, %r3332;
	xor.b32  	%r3342, %r5882, %r3328;
	add.s32 	%r3343, %r3342, %r3341;
	shf.l.wrap.b32 	%r6104, %r3343, %r3343, 9;
	xor.b32  	%r3344, %r5881, %r3336;
	xor.b32  	%r3345, %r5880, %r3332;
	add.s32 	%r3346, %r3345, %r3344;
	shf.l.wrap.b32 	%r6103, %r3346, %r3346, 29;
	xor.b32  	%r3347, %r5879, %r3340;
	xor.b32  	%r3348, %r5878, %r3336;
	add.s32 	%r3349, %r3348, %r3347;
	shf.l.wrap.b32 	%r6102, %r3349, %r3349, 27;
	xor.b32  	%r3350, %r5877, %r6104;
	xor.b32  	%r3351, %r5876, %r3340;
	add.s32 	%r3352, %r3351, %r3350;
	shf.l.wrap.b32 	%r6101, %r3352, %r3352, 9;
$L__BB2_41:
	st.local.u32 	[%rd2+4112], %r6101;
	st.local.u32 	[%rd2+4116], %r6102;
	st.local.u32 	[%rd2+4120], %r6103;
	st.local.u32 	[%rd2+4124], %r6104;
	mov.b32 	%r6105, 16;
$L__BB2_42:
	add.s32 	%r6105, %r6105, -1;
	cvt.u64.u32 	%rd217, %r6105;
	add.s64 	%rd218, %rd2, %rd217;
	ld.local.u8 	%rs1943, [%rd218+4096];
	add.s16 	%rs1944, %rs1943, 1;
	and.b16  	%rs1945, %rs1944, 255;
	setp.ne.s16 	%p28, %rs1945, %rs1944;
	st.local.u8 	[%rd218+4096], %rs1944;
	setp.ne.s32 	%p29, %r6105, 0;
	and.pred  	%p30, %p29, %p28;
	@%p30 bra 	$L__BB2_42;
$L__BB2_43:
	ld.param.u32 	%r5672, [_Z14GCM_4bit_tablePhiS_iS_iS_S_iS_i_param_5];
	ld.param.u64 	%rd441, [_Z14GCM_4bit_tablePhiS_iS_iS_S_iS_i_param_4];
	mov.u32 	%r3354, %ctaid.x;
	mov.u32 	%r3355, %ntid.x;
	mov.u32 	%r3356, %tid.x;
	mad.lo.s32 	%r939, %r3354, %r3355, %r3356;
	setp.eq.s64 	%p31, %rd441, 0;
	setp.lt.s32 	%p32, %r5672, 1;
	or.pred  	%p33, %p31, %p32;
	@%p33 bra 	$L__BB2_62;
	ld.param.u32 	%r6112, [_Z14GCM_4bit_tablePhiS_iS_iS_S_iS_i_param_5];
	ld.param.u64 	%rd442, [_Z14GCM_4bit_tablePhiS_iS_iS_S_iS_i_param_4];
	cvta.to.global.u64 	%rd219, %rd442;
	mul.lo.s32 	%r3357, %r939, 112;
	cvt.s64.s32 	%rd220, %r3357;
	add.s64 	%rd456, %rd219, %rd220;
	st.local.u32 	[%rd2+4936], %r6112;
	ld.local.u32 	%r6117, [%rd2+4128];
	ld.local.u32 	%r6118, [%rd2+4132];
	ld.local.u32 	%r6119, [%rd2+4136];
	ld.local.u32 	%r6120, [%rd2+4140];
	bfe.u32 	%r3358, %r6120, 24, 8;
	cvt.u16.u32 	%rs4429, %r3358;
	bfe.u32 	%r3359, %r6120, 16, 8;
	cvt.u16.u32 	%rs4430, %r3359;
	bfe.u32 	%r3360, %r6120, 8, 8;
	cvt.u16.u32 	%rs4431, %r3360;
	bfe.u32 	%r3361, %r6120, 0, 8;
	cvt.u16.u32 	%rs4432, %r3361;
	bfe.u32 	%r3362, %r6119, 24, 8;
	cvt.u16.u32 	%rs4433, %r3362;
	bfe.u32 	%r3363, %r6119, 16, 8;
	cvt.u16.u32 	%rs4434, %r3363;
	bfe.u32 	%r3364, %r6119, 8, 8;
	cvt.u16.u32 	%rs4435, %r3364;
	bfe.u32 	%r3365, %r6119, 0, 8;
	cvt.u16.u32 	%rs4436, %r3365;
	bfe.u32 	%r3366, %r6118, 24, 8;
	cvt.u16.u32 	%rs4437, %r3366;
	bfe.u32 	%r3367, %r6118, 16, 8;
	cvt.u16.u32 	%rs4438, %r3367;
	bfe.u32 	%r3368, %r6118, 8, 8;
	cvt.u16.u32 	%rs4439, %r3368;
	bfe.u32 	%r3369, %r6118, 0, 8;
	cvt.u16.u32 	%rs4440, %r3369;
	bfe.u32 	%r3370, %r6117, 24, 8;
	cvt.u16.u32 	%rs4441, %r3370;
	bfe.u32 	%r3371, %r6117, 16, 8;
	cvt.u16.u32 	%rs4442, %r3371;
	bfe.u32 	%r3372, %r6117, 8, 8;
	cvt.u16.u32 	%rs4443, %r3372;
	bfe.u32 	%r3373, %r6117, 0, 8;
	cvt.u16.u32 	%rs4444, %r3373;
	st.local.v4.b32 	[%rd1], {%r6117, %r6118, %r6119, %r6120};
	setp.lt.u32 	%p34, %r6112, 16;
	@%p34 bra 	$L__BB2_49;
	ld.param.u32 	%r6112, [_Z14GCM_4bit_tablePhiS_iS_iS_S_iS_i_param_5];
	add.s64 	%rd24, %rd1, 15;
	mov.u64 	%rd227, reduction_4bit;
$L__BB2_46:
	ld.global.u8 	%rs1947, [%rd456];
	xor.b16  	%rs131, %rs1947, %rs4444;
	ld.global.u8 	%rs1948, [%rd456+1];
	xor.b16  	%rs1949, %rs1948, %rs4443;
	ld.global.u8 	%rs1950, [%rd456+2];
	xor.b16  	%rs1951, %rs1950, %rs4442;
	ld.global.u8 	%rs1952, [%rd456+3];
	xor.b16  	%rs1953, %rs1952, %rs4441;
	ld.global.u8 	%rs1954, [%rd456+4];
	xor.b16  	%rs1955, %rs1954, %rs4440;
	ld.global.u8 	%rs1956, [%rd456+5];
	xor.b16  	%rs1957, %rs1956, %rs4439;
	ld.global.u8 	%rs1958, [%rd456+6];
	xor.b16  	%rs1959, %rs1958, %rs4438;
	ld.global.u8 	%rs1960, [%rd456+7];
	xor.b16  	%rs1961, %rs1960, %rs4437;
	ld.global.u8 	%rs1962, [%rd456+8];
	xor.b16  	%rs1963, %rs1962, %rs4436;
	ld.global.u8 	%rs1964, [%rd456+9];
	xor.b16  	%rs1965, %rs1964, %rs4435;
	ld.global.u8 	%rs1966, [%rd456+10];
	xor.b16  	%rs1967, %rs1966, %rs4434;
	ld.global.u8 	%rs1968, [%rd456+11];
	xor.b16  	%rs1969, %rs1968, %rs4433;
	ld.global.u8 	%rs1970, [%rd456+12];
	xor.b16  	%rs1971, %rs1970, %rs4432;
	ld.global.u8 	%rs1972, [%rd456+13];
	xor.b16  	%rs1973, %rs1972, %rs4431;
	ld.global.u8 	%rs1974, [%rd456+14];
	xor.b16  	%rs1975, %rs1974, %rs4430;
	ld.global.u8 	%rs1976, [%rd456+15];
	xor.b16  	%rs1977, %rs1976, %rs4429;
	cvt.u32.u16 	%r3375, %rs1977;
	cvt.u32.u16 	%r3376, %rs1975;
	prmt.b32 	%r3377, %r3376, %r3375, 0x3340U;
	cvt.u32.u16 	%r3378, %rs1973;
	cvt.u32.u16 	%r3379, %rs1971;
	prmt.b32 	%r3380, %r3379, %r3378, 0x3340U;
	prmt.b32 	%r3381, %r3380, %r3377, 0x5410U;
	cvt.u32.u16 	%r3382, %rs1969;
	cvt.u32.u16 	%r3383, %rs1967;
	prmt.b32 	%r3384, %r3383, %r3382, 0x3340U;
	cvt.u32.u16 	%r3385, %rs1965;
	cvt.u32.u16 	%r3386, %rs1963;
	prmt.b32 	%r3387, %r3386, %r3385, 0x3340U;
	prmt.b32 	%r3388, %r3387, %r3384, 0x5410U;
	cvt.u32.u16 	%r3389, %rs1961;
	cvt.u32.u16 	%r3390, %rs1959;
	prmt.b32 	%r3391, %r3390, %r3389, 0x3340U;
	cvt.u32.u16 	%r3392, %rs1957;
	cvt.u32.u16 	%r3393, %rs1955;
	prmt.b32 	%r3394, %r3393, %r3392, 0x3340U;
	prmt.b32 	%r3395, %r3394, %r3391, 0x5410U;
	cvt.u32.u16 	%r3396, %rs1953;
	cvt.u32.u16 	%r3397, %rs1951;
	prmt.b32 	%r3398, %r3397, %r3396, 0x3340U;
	cvt.u32.u16 	%r3399, %rs1949;
	cvt.u32.u16 	%r3400, %rs131;
	prmt.b32 	%r3401, %r3400, %r3399, 0x3340U;
	prmt.b32 	%r3402, %r3401, %r3398, 0x5410U;
	st.local.v4.b32 	[%rd1], {%r3402, %r3395, %r3388, %r3381};
	mov.b16 	%rs4445, 0;
	mov.b32 	%r6107, 0;
	mov.u64 	%rd455, %rd24;
	mov.u16 	%rs4446, %rs4445;
	mov.u16 	%rs4447, %rs4445;
	mov.u16 	%rs4448, %rs4445;
	mov.u16 	%rs4449, %rs4445;
	mov.u16 	%rs4450, %rs4445;
	mov.u16 	%rs4451, %rs4445;
	mov.u16 	%rs4452, %rs4445;
	mov.u16 	%rs4453, %rs4445;
	mov.u16 	%rs4454, %rs4445;
	mov.u16 	%rs4455, %rs4445;
	mov.u16 	%rs4456, %rs4445;
	mov.u16 	%rs4457, %rs4445;
	mov.u16 	%rs4458, %rs4445;
	mov.u16 	%rs4459, %rs4445;
	mov.u16 	%rs4460, %rs4445;
$L__BB2_47:
	ld.local.u8 	%rs1978, [%rd455];
	shl.b16 	%rs1979, %rs1978, 4;
	cvt.u64.u16 	%rd221, %rs1979;
	and.b64  	%rd222, %rd221, 240;
	add.s64 	%rd223, %rd2, %rd222;
	cvt.u64.u16 	%rd224, %rs1978;
	ld.local.u32 	%r3403, [%rd223];
	bfe.u32 	%r3404, %r3403, 0, 8;
	cvt.u16.u32 	%rs1980, %r3404;
	bfe.u32 	%r3405, %r3403, 8, 8;
	cvt.u16.u32 	%rs1981, %r3405;
	bfe.u32 	%r3406, %r3403, 16, 8;
	cvt.u16.u32 	%rs1982, %r3406;
	bfe.u32 	%r3407, %r3403, 24, 8;
	cvt.u16.u32 	%rs1983, %r3407;
	xor.b16  	%rs1984, %rs1980, %rs4460;
	and.b16  	%rs1985, %rs1984, 240;
	xor.b16  	%rs1986, %rs1981, %rs4459;
	xor.b16  	%rs1987, %rs1982, %rs4458;
	xor.b16  	%rs1988, %rs1983, %rs4457;
	ld.local.u32 	%r3408, [%rd223+4];
	bfe.u32 	%r3409, %r3408, 0, 8;
	cvt.u16.u32 	%rs1989, %r3409;
	bfe.u32 	%r3410, %r3408, 8, 8;
	cvt.u16.u32 	%rs1990, %r3410;
	bfe.u32 	%r3411, %r3408, 16, 8;
	cvt.u16.u32 	%rs1991, %r3411;
	bfe.u32 	%r3412, %r3408, 24, 8;
	cvt.u16.u32 	%rs1992, %r3412;
	xor.b16  	%rs1993, %rs1989, %rs4456;
	xor.b16  	%rs1994, %rs1990, %rs4455;
	xor.b16  	%rs1995, %rs1991, %rs4454;
	xor.b16  	%rs1996, %rs1992, %rs4453;
	ld.local.u32 	%r3413, [%rd223+8];
	bfe.u32 	%r3414, %r3413, 0, 8;
	cvt.u16.u32 	%rs1997, %r3414;
	bfe.u32 	%r3415, %r3413, 8, 8;
	cvt.u16.u32 	%rs1998, %r3415;
	bfe.u32 	%r3416, %r3413, 16, 8;
	cvt.u16.u32 	%rs1999, %r3416;
	bfe.u32 	%r3417, %r3413, 24, 8;
	cvt.u16.u32 	%rs2000, %r3417;
	xor.b16  	%rs2001, %rs1997, %rs4452;
	xor.b16  	%rs2002, %rs1998, %rs4451;
	xor.b16  	%rs2003, %rs1999, %rs4450;
	xor.b16  	%rs2004, %rs2000, %rs4449;
	ld.local.u32 	%r3418, [%rd223+12];
	bfe.u32 	%r3419, %r3418, 0, 8;
	cvt.u16.u32 	%rs2005, %r3419;
	bfe.u32 	%r3420, %r3418, 8, 8;
	cvt.u16.u32 	%rs2006, %r3420;
	bfe.u32 	%r3421, %r3418, 16, 8;
	cvt.u16.u32 	%rs2007, %r3421;
	bfe.u32 	%r3422, %r3418, 24, 8;
	cvt.u16.u32 	%rs2008, %r3422;
	xor.b16  	%rs2009, %rs2005, %rs4448;
	xor.b16  	%rs2010, %rs2006, %rs4447;
	xor.b16  	%rs2011, %rs2007, %rs4446;
	xor.b16  	%rs2012, %rs2008, %rs4445;
	shl.b16 	%rs2013, %rs2011, 4;
	shr.u16 	%rs2014, %rs2012, 4;
	and.b16  	%rs2015, %rs2014, 15;
	or.b16  	%rs2016, %rs2013, %rs2015;
	shl.b16 	%rs2017, %rs2010, 4;
	shr.u16 	%rs2018, %rs2011, 4;
	and.b16  	%rs2019, %rs2018, 15;
	or.b16  	%rs2020, %rs2017, %rs2019;
	shl.b16 	%rs2021, %rs2009, 4;
	shr.u16 	%rs2022, %rs2010, 4;
	and.b16  	%rs2023, %rs2022, 15;
	or.b16  	%rs2024, %rs2021, %rs2023;
	shl.b16 	%rs2025, %rs2004, 4;
	shr.u16 	%rs2026, %rs2009, 4;
	and.b16  	%rs2027, %rs2026, 15;
	or.b16  	%rs2028, %rs2025, %rs2027;
	shl.b16 	%rs2029, %rs2003, 4;
	shr.u16 	%rs2030, %rs2004, 4;
	and.b16  	%rs2031, %rs2030, 15;
	or.b16  	%rs2032, %rs2029, %rs2031;
	shl.b16 	%rs2033, %rs2002, 4;
	shr.u16 	%rs2034, %rs2003, 4;
	and.b16  	%rs2035, %rs2034, 15;
	or.b16  	%rs2036, %rs2033, %rs2035;
	shl.b16 	%rs2037, %rs2001, 4;
	shr.u16 	%rs2038, %rs2002, 4;
	and.b16  	%rs2039, %rs2038, 15;
	or.b16  	%rs2040, %rs2037, %rs2039;
	shl.b16 	%rs2041, %rs1996, 4;
	shr.u16 	%rs2042, %rs2001, 4;
	and.b16  	%rs2043, %rs2042, 15;
	or.b16  	%rs2044, %rs2041, %rs2043;
	shl.b16 	%rs2045, %rs1995, 4;
	shr.u16 	%rs2046, %rs1996, 4;
	and.b16  	%rs2047, %rs2046, 15;
	or.b16  	%rs2048, %rs2045, %rs2047;
	shl.b16 	%rs2049, %rs1994, 4;
	shr.u16 	%rs2050, %rs1995, 4;
	and.b16  	%rs2051, %rs2050, 15;
	or.b16  	%rs2052, %rs2049, %rs2051;
	shl.b16 	%rs2053, %rs1993, 4;
	shr.u16 	%rs2054, %rs1994, 4;
	and.b16  	%rs2055, %rs2054, 15;
	or.b16  	%rs2056, %rs2053, %rs2055;
	shl.b16 	%rs2057, %rs1988, 4;
	shr.u16 	%rs2058, %rs1993, 4;
	and.b16  	%rs2059, %rs2058, 15;
	or.b16  	%rs2060, %rs2057, %rs2059;
	shl.b16 	%rs2061, %rs1987, 4;
	shr.u16 	%rs2062, %rs1988, 4;
	and.b16  	%rs2063, %rs2062, 15;
	or.b16  	%rs2064, %rs2061, %rs2063;
	shl.b16 	%rs2065, %rs1986, 4;
	shr.u16 	%rs2066, %rs1987, 4;
	and.b16  	%rs2067, %rs2066, 15;
	or.b16  	%rs2068, %rs2065, %rs2067;
	shl.b16 	%rs2069, %rs1984, 4;
	shr.u16 	%rs2070, %rs1986, 4;
	and.b16  	%rs2071, %rs2070, 15;
	or.b16  	%rs2072, %rs2069, %rs2071;
	shr.u16 	%rs2073, %rs1985, 4;
	shl.b16 	%rs2074, %rs2012, 1;
	cvt.u64.u16 	%rd225, %rs2074;
	and.b64  	%rd226, %rd225, 30;
	add.s64 	%rd228, %rd227, %rd226;
	ld.const.u8 	%rs2075, [%rd228];
	xor.b16  	%rs2076, %rs2075, %rs2073;
	ld.const.u8 	%rs2077, [%rd228+1];
	xor.b16  	%rs2078, %rs2077, %rs2072;
	and.b64  	%rd229, %rd224, 240;
	add.s64 	%rd230, %rd2, %rd229;
	ld.local.u32 	%r3423, [%rd230];
	bfe.u32 	%r3424, %r3423, 0, 8;
	cvt.u16.u32 	%rs2079, %r3424;
	bfe.u32 	%r3425, %r3423, 8, 8;
	cvt.u16.u32 	%rs2080, %r3425;
	bfe.u32 	%r3426, %r3423, 16, 8;
	cvt.u16.u32 	%rs2081, %r3426;
	bfe.u32 	%r3427, %r3423, 24, 8;
	cvt.u16.u32 	%rs2082, %r3427;
	xor.b16  	%rs2083, %rs2076, %rs2079;
	and.b16  	%rs2084, %rs2083, 240;
	xor.b16  	%rs2085, %rs2078, %rs2080;
	xor.b16  	%rs2086, %rs2081, %rs2068;
	xor.b16  	%rs2087, %rs2082, %rs2064;
	ld.local.u32 	%r3428, [%rd230+4];
	bfe.u32 	%r3429, %r3428, 0, 8;
	cvt.u16.u32 	%rs2088, %r3429;
	bfe.u32 	%r3430, %r3428, 8, 8;
	cvt.u16.u32 	%rs2089, %r3430;
	bfe.u32 	%r3431, %r3428, 16, 8;
	cvt.u16.u32 	%rs2090, %r3431;
	bfe.u32 	%r3432, %r3428, 24, 8;
	cvt.u16.u32 	%rs2091, %r3432;
	xor.b16  	%rs2092, %rs2088, %rs2060;
	xor.b16  	%rs2093, %rs2089, %rs2056;
	xor.b16  	%rs2094, %rs2090, %rs2052;
	xor.b16  	%rs2095, %rs2091, %rs2048;
	ld.local.u32 	%r3433, [%rd230+8];
	bfe.u32 	%r3434, %r3433, 0, 8;
	cvt.u16.u32 	%rs2096, %r3434;
	bfe.u32 	%r3435, %r3433, 8, 8;
	cvt.u16.u32 	%rs2097, %r3435;
	bfe.u32 	%r3436, %r3433, 16, 8;
	cvt.u16.u32 	%rs2098, %r3436;
	bfe.u32 	%r3437, %r3433, 24, 8;
	cvt.u16.u32 	%rs2099, %r3437;
	xor.b16  	%rs2100, %rs2096, %rs2044;
	xor.b16  	%rs2101, %rs2097, %rs2040;
	xor.b16  	%rs2102, %rs2098, %rs2036;
	xor.b16  	%rs2103, %rs2099, %rs2032;
	ld.local.u32 	%r3438, [%rd230+12];
	bfe.u32 	%r3439, %r3438, 0, 8;
	cvt.u16.u32 	%rs2104, %r3439;
	bfe.u32 	%r3440, %r3438, 8, 8;
	cvt.u16.u32 	%rs2105, %r3440;
	bfe.u32 	%r3441, %r3438, 16, 8;
	cvt.u16.u32 	%rs2106, %r3441;
	bfe.u32 	%r3442, %r3438, 24, 8;
	cvt.u16.u32 	%rs2107, %r3442;
	xor.b16  	%rs2108, %rs2104, %rs2028;
	xor.b16  	%rs2109, %rs2105, %rs2024;
	xor.b16  	%rs2110, %rs2106, %rs2020;
	xor.b16  	%rs2111, %rs2107, %rs2016;
	shl.b16 	%rs2112, %rs2110, 4;
	shr.u16 	%rs2113, %rs2111, 4;
	and.b16  	%rs2114, %rs2113, 15;
	or.b16  	%rs4445, %rs2112, %rs2114;
	shl.b16 	%rs2115, %rs2109, 4;
	shr.u16 	%rs2116, %rs2110, 4;
	and.b16  	%rs2117, %rs2116, 15;
	or.b16  	%rs4446, %rs2115, %rs2117;
	shl.b16 	%rs2118, %rs2108, 4;
	shr.u16 	%rs2119, %rs2109, 4;
	and.b16  	%rs2120, %rs2119, 15;
	or.b16  	%rs4447, %rs2118, %rs2120;
	shl.b16 	%rs2121, %rs2103, 4;
	shr.u16 	%rs2122, %rs2108, 4;
	and.b16  	%rs2123, %rs2122, 15;
	or.b16  	%rs4448, %rs2121, %rs2123;
	shl.b16 	%rs2124, %rs2102, 4;
	shr.u16 	%rs2125, %rs2103, 4;
	and.b16  	%rs2126, %rs2125, 15;
	or.b16  	%rs4449, %rs2124, %rs2126;
	shl.b16 	%rs2127, %rs2101, 4;
	shr.u16 	%rs2128, %rs2102, 4;
	and.b16  	%rs2129, %rs2128, 15;
	or.b16  	%rs4450, %rs2127, %rs2129;
	shl.b16 	%rs2130, %rs2100, 4;
	shr.u16 	%rs2131, %rs2101, 4;
	and.b16  	%rs2132, %rs2131, 15;
	or.b16  	%rs4451, %rs2130, %rs2132;
	shl.b16 	%rs2133, %rs2095, 4;
	shr.u16 	%rs2134, %rs2100, 4;
	and.b16  	%rs2135, %rs2134, 15;
	or.b16  	%rs4452, %rs2133, %rs2135;
	shl.b16 	%rs2136, %rs2094, 4;
	shr.u16 	%rs2137, %rs2095, 4;
	and.b16  	%rs2138, %rs2137, 15;
	or.b16  	%rs4453, %rs2136, %rs2138;
	shl.b16 	%rs2139, %rs2093, 4;
	shr.u16 	%rs2140, %rs2094, 4;
	and.b16  	%rs2141, %rs2140, 15;
	or.b16  	%rs4454, %rs2139, %rs2141;
	shl.b16 	%rs2142, %rs2092, 4;
	shr.u16 	%rs2143, %rs2093, 4;
	and.b16  	%rs2144, %rs2143, 15;
	or.b16  	%rs4455, %rs2142, %rs2144;
	shl.b16 	%rs2145, %rs2087, 4;
	shr.u16 	%rs2146, %rs2092, 4;
	and.b16  	%rs2147, %rs2146, 15;
	or.b16  	%rs4456, %rs2145, %rs2147;
	shl.b16 	%rs2148, %rs2086, 4;
	shr.u16 	%rs2149, %rs2087, 4;
	and.b16  	%rs2150, %rs2149, 15;
	or.b16  	%rs4457, %rs2148, %rs2150;
	shr.u16 	%rs2151, %rs2086, 4;
	and.b16  	%rs2152, %rs2151, 15;
	shl.b16 	%rs2153, %rs2085, 4;
	or.b16  	%rs4458, %rs2153, %rs2152;
	shl.b16 	%rs2154, %rs2083, 4;
	shr.u16 	%rs2155, %rs2085, 4;
	and.b16  	%rs2156, %rs2155, 15;
	or.b16  	%rs2157, %rs2154, %rs2156;
	shr.u16 	%rs2158, %rs2084, 4;
	shl.b16 	%rs2159, %rs2111, 1;
	cvt.u64.u16 	%rd231, %rs2159;
	and.b64  	%rd232, %rd231, 30;
	add.s64 	%rd233, %rd227, %rd232;
	ld.const.u8 	%rs2160, [%rd233];
	xor.b16  	%rs4460, %rs2160, %rs2158;
	ld.const.u8 	%rs2161, [%rd233+1];
	xor.b16  	%rs4459, %rs2161, %rs2157;
	add.s32 	%r948, %r6107, -1;
	add.s32 	%r3443, %r6107, 15;
	add.s64 	%rd455, %rd455, -1;
	setp.gt.u32 	%p35, %r3443, 1;
	mov.u32 	%r6107, %r948;
	@%p35 bra 	$L__BB2_47;
	cvt.u64.u16 	%rd234, %rs131;
	shl.b16 	%rs2162, %rs131, 4;
	cvt.u64.u16 	%rd235, %rs2162;
	and.b64  	%rd236, %rd235, 240;
	add.s64 	%rd237, %rd2, %rd236;
	ld.local.u32 	%r3444, [%rd237];
	bfe.u32 	%r3445, %r3444, 0, 8;
	cvt.u16.u32 	%rs2163, %r3445;
	bfe.u32 	%r3446, %r3444, 8, 8;
	cvt.u16.u32 	%rs2164, %r3446;
	bfe.u32 	%r3447, %r3444, 16, 8;
	cvt.u16.u32 	%rs2165, %r3447;
	bfe.u32 	%r3448, %r3444, 24, 8;
	cvt.u16.u32 	%rs2166, %r3448;
	xor.b16  	%rs2167, %rs2163, %rs4460;
	and.b16  	%rs2168, %rs2167, 240;
	xor.b16  	%rs2169, %rs2164, %rs4459;
	xor.b16  	%rs2170, %rs2165, %rs4458;
	xor.b16  	%rs2171, %rs2166, %rs4457;
	ld.local.u32 	%r3449, [%rd237+4];
	bfe.u32 	%r3450, %r3449, 0, 8;
	cvt.u16.u32 	%rs2172, %r3450;
	bfe.u32 	%r3451, %r3449, 8, 8;
	cvt.u16.u32 	%rs2173, %r3451;
	bfe.u32 	%r3452, %r3449, 16, 8;
	cvt.u16.u32 	%rs2174, %r3452;
	bfe.u32 	%r3453, %r3449, 24, 8;
	cvt.u16.u32 	%rs2175, %r3453;
	xor.b16  	%rs2176, %rs2172, %rs4456;
	xor.b16  	%rs2177, %rs2173, %rs4455;
	xor.b16  	%rs2178, %rs2174, %rs4454;
	xor.b16  	%rs2179, %rs2175, %rs4453;
	ld.local.u32 	%r3454, [%rd237+8];
	bfe.u32 	%r3455, %r3454, 0, 8;
	cvt.u16.u32 	%rs2180, %r3455;
	bfe.u32 	%r3456, %r3454, 8, 8;
	cvt.u16.u32 	%rs2181, %r3456;
	bfe.u32 	%r3457, %r3454, 16, 8;
	cvt.u16.u32 	%rs2182, %r3457;
	bfe.u32 	%r3458, %r3454, 24, 8;
	cvt.u16.u32 	%rs2183, %r3458;
	xor.b16  	%rs2184, %rs2180, %rs4452;
	xor.b16  	%rs2185, %rs2181, %rs4451;
	xor.b16  	%rs2186, %rs2182, %rs4450;
	xor.b16  	%rs2187, %rs2183, %rs4449;
	ld.local.u32 	%r3459, [%rd237+12];
	bfe.u32 	%r3460, %r3459, 0, 8;
	cvt.u16.u32 	%rs2188, %r3460;
	bfe.u32 	%r3461, %r3459, 8, 8;
	cvt.u16.u32 	%rs2189, %r3461;
	bfe.u32 	%r3462, %r3459, 16, 8;
	cvt.u16.u32 	%rs2190, %r3462;
	bfe.u32 	%r3463, %r3459, 24, 8;
	cvt.u16.u32 	%rs2191, %r3463;
	xor.b16  	%rs2192, %rs2188, %rs4448;
	xor.b16  	%rs2193, %rs2189, %rs4447;
	xor.b16  	%rs2194, %rs2190, %rs4446;
	xor.b16  	%rs2195, %rs2191, %rs4445;
	shl.b16 	%rs2196, %rs2194, 4;
	shr.u16 	%rs2197, %rs2195, 4;
	and.b16  	%rs2198, %rs2197, 15;
	or.b16  	%rs2199, %rs2196, %rs2198;
	shl.b16 	%rs2200, %rs2193, 4;
	shr.u16 	%rs2201, %rs2194, 4;
	and.b16  	%rs2202, %rs2201, 15;
	or.b16  	%rs2203, %rs2200, %rs2202;
	shl.b16 	%rs2204, %rs2192, 4;
	shr.u16 	%rs2205, %rs2193, 4;
	and.b16  	%rs2206, %rs2205, 15;
	or.b16  	%rs2207, %rs2204, %rs2206;
	shl.b16 	%rs2208, %rs2187, 4;
	shr.u16 	%rs2209, %rs2192, 4;
	and.b16  	%rs2210, %rs2209, 15;
	or.b16  	%rs2211, %rs2208, %rs2210;
	shl.b16 	%rs2212, %rs2186, 4;
	shr.u16 	%rs2213, %rs2187, 4;
	and.b16  	%rs2214, %rs2213, 15;
	or.b16  	%rs2215, %rs2212, %rs2214;
	shl.b16 	%rs2216, %rs2185, 4;
	shr.u16 	%rs2217, %rs2186, 4;
	and.b16  	%rs2218, %rs2217, 15;
	or.b16  	%rs2219, %rs2216, %rs2218;
	shl.b16 	%rs2220, %rs2184, 4;
	shr.u16 	%rs2221, %rs2185, 4;
	and.b16  	%rs2222, %rs2221, 15;
	or.b16  	%rs2223, %rs2220, %rs2222;
	shl.b16 	%rs2224, %rs2179, 4;
	shr.u16 	%rs2225, %rs2184, 4;
	and.b16  	%rs2226, %rs2225, 15;
	or.b16  	%rs2227, %rs2224, %rs2226;
	shl.b16 	%rs2228, %rs2178, 4;
	shr.u16 	%rs2229, %rs2179, 4;
	and.b16  	%rs2230, %rs2229, 15;
	or.b16  	%rs2231, %rs2228, %rs2230;
	shl.b16 	%rs2232, %rs2177, 4;
	shr.u16 	%rs2233, %rs2178, 4;
	and.b16  	%rs2234, %rs2233, 15;
	or.b16  	%rs2235, %rs2232, %rs2234;
	shl.b16 	%rs2236, %rs2176, 4;
	shr.u16 	%rs2237, %rs2177, 4;
	and.b16  	%rs2238, %rs2237, 15;
	or.b16  	%rs2239, %rs2236, %rs2238;
	shl.b16 	%rs2240, %rs2171, 4;
	shr.u16 	%rs2241, %rs2176, 4;
	and.b16  	%rs2242, %rs2241, 15;
	or.b16  	%rs2243, %rs2240, %rs2242;
	shl.b16 	%rs2244, %rs2170, 4;
	shr.u16 	%rs2245, %rs2171, 4;
	and.b16  	%rs2246, %rs2245, 15;
	or.b16  	%rs2247, %rs2244, %rs2246;
	shl.b16 	%rs2248, %rs2169, 4;
	shr.u16 	%rs2249, %rs2170, 4;
	and.b16  	%rs2250, %rs2249, 15;
	or.b16  	%rs2251, %rs2248, %rs2250;
	shl.b16 	%rs2252, %rs2167, 4;
	shr.u16 	%rs2253, %rs2169, 4;
	and.b16  	%rs2254, %rs2253, 15;
	or.b16  	%rs2255, %rs2252, %rs2254;
	shr.u16 	%rs2256, %rs2168, 4;
	shl.b16 	%rs2257, %rs2195, 1;
	cvt.u64.u16 	%rd238, %rs2257;
	and.b64  	%rd239, %rd238, 30;
	add.s64 	%rd241, %rd227, %rd239;
	ld.const.u8 	%rs2258, [%rd241];
	xor.b16  	%rs2259, %rs2258, %rs2256;
	ld.const.u8 	%rs2260, [%rd241+1];
	xor.b16  	%rs2261, %rs2260, %rs2255;
	and.b64  	%rd242, %rd234, 240;
	add.s64 	%rd243, %rd2, %rd242;
	ld.local.u32 	%r3464, [%rd243];
	bfe.u32 	%r3465, %r3464, 0, 8;
	cvt.u16.u32 	%rs2262, %r3465;
	bfe.u32 	%r3466, %r3464, 8, 8;
	cvt.u16.u32 	%rs2263, %r3466;
	bfe.u32 	%r3467, %r3464, 16, 8;
	cvt.u16.u32 	%rs2264, %r3467;
	bfe.u32 	%r3468, %r3464, 24, 8;
	cvt.u16.u32 	%rs2265, %r3468;
	xor.b16  	%rs4444, %rs2259, %rs2262;
	xor.b16  	%rs4443, %rs2261, %rs2263;
	xor.b16  	%rs4442, %rs2264, %rs2251;
	xor.b16  	%rs4441, %rs2265, %rs2247;
	ld.local.u32 	%r3469, [%rd243+4];
	bfe.u32 	%r3470, %r3469, 0, 8;
	cvt.u16.u32 	%rs2266, %r3470;
	bfe.u32 	%r3471, %r3469, 8, 8;
	cvt.u16.u32 	%rs2267, %r3471;
	bfe.u32 	%r3472, %r3469, 16, 8;
	cvt.u16.u32 	%rs2268, %r3472;
	bfe.u32 	%r3473, %r3469, 24, 8;
	cvt.u16.u32 	%rs2269, %r3473;
	xor.b16  	%rs4440, %rs2266, %rs2243;
	xor.b16  	%rs4439, %rs2267, %rs2239;
	xor.b16  	%rs4438, %rs2268, %rs2235;
	xor.b16  	%rs4437, %rs2269, %rs2231;
	ld.local.u32 	%r3474, [%rd243+8];
	bfe.u32 	%r3475, %r3474, 0, 8;
	cvt.u16.u32 	%rs2270, %r3475;
	bfe.u32 	%r3476, %r3474, 8, 8;
	cvt.u16.u32 	%rs2271, %r3476;
	bfe.u32 	%r3477, %r3474, 16, 8;
	cvt.u16.u32 	%rs2272, %r3477;
	bfe.u32 	%r3478, %r3474, 24, 8;
	cvt.u16.u32 	%rs2273, %r3478;
	xor.b16  	%rs4436, %rs2270, %rs2227;
	xor.b16  	%rs4435, %rs2271, %rs2223;
	xor.b16  	%rs4434, %rs2272, %rs2219;
	xor.b16  	%rs4433, %rs2273, %rs2215;
	ld.local.u32 	%r3479, [%rd243+12];
	bfe.u32 	%r3480, %r3479, 0, 8;
	cvt.u16.u32 	%rs2274, %r3480;
	bfe.u32 	%r3481, %r3479, 8, 8;
	cvt.u16.u32 	%rs2275, %r3481;
	bfe.u32 	%r3482, %r3479, 16, 8;
	cvt.u16.u32 	%rs2276, %r3482;
	bfe.u32 	%r3483, %r3479, 24, 8;
	cvt.u16.u32 	%rs2277, %r3483;
	xor.b16  	%rs4432, %rs2274, %rs2211;
	xor.b16  	%rs4431, %rs2275, %rs2207;
	xor.b16  	%rs4430, %rs2276, %rs2203;
	xor.b16  	%rs4429, %rs2277, %rs2199;
	cvt.u32.u16 	%r3484, %rs4437;
	cvt.u32.u16 	%r3485, %rs4438;
	prmt.b32 	%r3486, %r3485, %r3484, 0x3340U;
	cvt.u32.u16 	%r3487, %rs4439;
	cvt.u32.u16 	%r3488, %rs4440;
	prmt.b32 	%r3489, %r3488, %r3487, 0x3340U;
	prmt.b32 	%r6118, %r3489, %r3486, 0x5410U;
	cvt.u32.u16 	%r3490, %rs4441;
	cvt.u32.u16 	%r3491, %rs4442;
	prmt.b32 	%r3492, %r3491, %r3490, 0x3340U;
	cvt.u32.u16 	%r3493, %rs4443;
	cvt.u32.u16 	%r3494, %rs4444;
	prmt.b32 	%r3495, %r3494, %r3493, 0x3340U;
	prmt.b32 	%r6117, %r3495, %r3492, 0x5410U;
	cvt.u32.u16 	%r3496, %rs4429;
	cvt.u32.u16 	%r3497, %rs4430;
	prmt.b32 	%r3498, %r3497, %r3496, 0x3340U;
	cvt.u32.u16 	%r3499, %rs4431;
	cvt.u32.u16 	%r3500, %rs4432;
	prmt.b32 	%r3501, %r3500, %r3499, 0x3340U;
	prmt.b32 	%r6120, %r3501, %r3498, 0x5410U;
	cvt.u32.u16 	%r3502, %rs4433;
	cvt.u32.u16 	%r3503, %rs4434;
	prmt.b32 	%r3504, %r3503, %r3502, 0x3340U;
	cvt.u32.u16 	%r3505, %rs4435;
	cvt.u32.u16 	%r3506, %rs4436;
	prmt.b32 	%r3507, %r3506, %r3505, 0x3340U;
	prmt.b32 	%r6119, %r3507, %r3504, 0x5410U;
	st.local.v4.b32 	[%rd1], {%r6117, %r6118, %r6119, %r6120};
	add.s32 	%r6112, %r6112, -16;
	add.s64 	%rd456, %rd456, 16;
	setp.gt.u32 	%p36, %r6112, 15;
	@%p36 bra 	$L__BB2_46;
$L__BB2_49:
	setp.eq.s32 	%p37, %r6112, 0;
	bfe.u32 	%r3508, %r6118, 24, 8;
	cvt.u16.u32 	%rs180, %r3508;
	bfe.u32 	%r3509, %r6118, 16, 8;
	cvt.u16.u32 	%rs181, %r3509;
	bfe.u32 	%r3510, %r6118, 8, 8;
	cvt.u16.u32 	%rs182, %r3510;
	bfe.u32 	%r3511, %r6118, 0, 8;
	cvt.u16.u32 	%rs183, %r3511;
	bfe.u32 	%r3512, %r6117, 24, 8;
	cvt.u16.u32 	%rs184, %r3512;
	bfe.u32 	%r3513, %r6117, 16, 8;
	cvt.u16.u32 	%rs185, %r3513;
	bfe.u32 	%r3514, %r6117, 8, 8;
	cvt.u16.u32 	%rs186, %r3514;
	bfe.u32 	%r3515, %r6117, 0, 8;
	cvt.u16.u32 	%rs187, %r3515;
	@%p37 bra 	$L__BB2_61;
	and.b32  	%r963, %r6112, 7;
	setp.lt.u32 	%p38, %r6112, 8;
	mov.b32 	%r6114, 0;
	@%p38 bra 	$L__BB2_52;
	ld.global.u8 	%rs2278, [%rd456];
	xor.b16  	%rs2279, %rs2278, %rs187;
	ld.global.u8 	%rs2280, [%rd456+1];
	xor.b16  	%rs2281, %rs2280, %rs186;
	ld.global.u8 	%rs2282, [%rd456+2];
	xor.b16  	%rs2283, %rs2282, %rs185;
	ld.global.u8 	%rs2284, [%rd456+3];
	xor.b16  	%rs2285, %rs2284, %rs184;
	ld.global.u8 	%rs2286, [%rd456+4];
	xor.b16  	%rs2287, %rs2286, %rs183;
	ld.global.u8 	%rs2288, [%rd456+5];
	xor.b16  	%rs2289, %rs2288, %rs182;
	ld.global.u8 	%rs2290, [%rd456+6];
	xor.b16  	%rs2291, %rs2290, %rs181;
	ld.global.u8 	%rs2292, [%rd456+7];
	xor.b16  	%rs2293, %rs2292, %rs180;
	cvt.u32.u16 	%r3518, %rs2293;
	cvt.u32.u16 	%r3519, %rs2291;
	prmt.b32 	%r3520, %r3519, %r3518, 0x3340U;
	cvt.u32.u16 	%r3521, %rs2289;
	cvt.u32.u16 	%r3522, %rs2287;
	prmt.b32 	%r3523, %r3522, %r3521, 0x3340U;
	prmt.b32 	%r3524, %r3523, %r3520, 0x5410U;
	cvt.u32.u16 	%r3525, %rs2285;
	cvt.u32.u16 	%r3526, %rs2283;
	prmt.b32 	%r3527, %r3526, %r3525, 0x3340U;
	cvt.u32.u16 	%r3528, %rs2281;
	cvt.u32.u16 	%r3529, %rs2279;
	prmt.b32 	%r3530, %r3529, %r3528, 0x3340U;
	prmt.b32 	%r3531, %r3530, %r3527, 0x5410U;
	st.local.v2.b32 	[%rd1], {%r3531, %r3524};
	mov.b32 	%r6114, 8;
$L__BB2_52:
	setp.eq.s32 	%p39, %r963, 0;
	@%p39 bra 	$L__BB2_58;
	and.b32  	%r965, %r6112, 3;
	setp.lt.u32 	%p40, %r963, 4;
	@%p40 bra 	$L__BB2_55;
	cvt.u64.u32 	%rd244, %r6114;
	add.s64 	%rd245, %rd1, %rd244;
	ld.local.u8 	%rs2294, [%rd245];
	add.s64 	%rd246, %rd456, %rd244;
	ld.global.u8 	%rs2295, [%rd246];
	xor.b16  	%rs2296, %rs2295, %rs2294;
	st.local.u8 	[%rd245], %rs2296;
	ld.local.u8 	%rs2297, [%rd245+1];
	ld.global.u8 	%rs2298, [%rd246+1];
	xor.b16  	%rs2299, %rs2298, %rs2297;
	st.local.u8 	[%rd245+1], %rs2299;
	ld.local.u8 	%rs2300, [%rd245+2];
	ld.global.u8 	%rs2301, [%rd246+2];
	xor.b16  	%rs2302, %rs2301, %rs2300;
	st.local.u8 	[%rd245+2], %rs2302;
	ld.local.u8 	%rs2303, [%rd245+3];
	ld.global.u8 	%rs2304, [%rd246+3];
	xor.b16  	%rs2305, %rs2304, %rs2303;
	st.local.u8 	[%rd245+3], %rs2305;
	add.s32 	%r6114, %r6114, 4;
$L__BB2_55:
	setp.eq.s32 	%p41, %r965, 0;
	@%p41 bra 	$L__BB2_58;
	cvt.u64.u32 	%rd247, %r6114;
	add.s64 	%rd458, %rd456, %rd247;
	add.s64 	%rd457, %rd1, %rd247;
	neg.s32 	%r6115, %r965;
$L__BB2_57:
	.pragma "nounroll";
	ld.local.u8 	%rs2306, [%rd457];
	ld.global.u8 	%rs2307, [%rd458];
	xor.b16  	%rs2308, %rs2307, %rs2306;
	st.local.u8 	[%rd457], %rs2308;
	add.s64 	%rd458, %rd458, 1;
	add.s64 	%rd457, %rd457, 1;
	add.s32 	%r6115, %r6115, 1;
	setp.ne.s32 	%p42, %r6115, 0;
	@%p42 bra 	$L__BB2_57;
$L__BB2_58:
	add.s64 	%rd459, %rd1, 15;
	mov.b16 	%rs4461, 0;
	mov.b32 	%r6116, 0;
	mov.u64 	%rd254, reduction_4bit;
	mov.u16 	%rs4462, %rs4461;
	mov.u16 	%rs4463, %rs4461;
	mov.u16 	%rs4464, %rs4461;
	mov.u16 	%rs4465, %rs4461;
	mov.u16 	%rs4466, %rs4461;
	mov.u16 	%rs4467, %rs4461;
	mov.u16 	%rs4468, %rs4461;
	mov.u16 	%rs4469, %rs4461;
	mov.u16 	%rs4470, %rs4461;
	mov.u16 	%rs4471, %rs4461;
	mov.u16 	%rs4472, %rs4461;
	mov.u16 	%rs4473, %rs4461;
	mov.u16 	%rs4474, %rs4461;
	mov.u16 	%rs4475, %rs4461;
	mov.u16 	%rs4476, %rs4461;
$L__BB2_59:
	ld.local.u8 	%rs2310, [%rd459];
	shl.b16 	%rs2311, %rs2310, 4;
	cvt.u64.u16 	%rd248, %rs2311;
	and.b64  	%rd249, %rd248, 240;
	add.s64 	%rd250, %rd2, %rd249;
	cvt.u64.u16 	%rd251, %rs2310;
	ld.local.u32 	%r3533, [%rd250];
	bfe.u32 	%r3534, %r3533, 0, 8;
	cvt.u16.u32 	%rs2312, %r3534;
	bfe.u32 	%r3535, %r3533, 8, 8;
	cvt.u16.u32 	%rs2313, %r3535;
	bfe.u32 	%r3536, %r3533, 16, 8;
	cvt.u16.u32 	%rs2314, %r3536;
	bfe.u32 	%r3537, %r3533, 24, 8;
	cvt.u16.u32 	%rs2315, %r3537;
	xor.b16  	%rs2316, %rs2312, %rs4476;
	and.b16  	%rs2317, %rs2316, 240;
	xor.b16  	%rs2318, %rs2313, %rs4475;
	xor.b16  	%rs2319, %rs2314, %rs4474;
	xor.b16  	%rs2320, %rs2315, %rs4473;
	ld.local.u32 	%r3538, [%rd250+4];
	bfe.u32 	%r3539, %r3538, 0, 8;
	cvt.u16.u32 	%rs2321, %r3539;
	bfe.u32 	%r3540, %r3538, 8, 8;
	cvt.u16.u32 	%rs2322, %r3540;
	bfe.u32 	%r3541, %r3538, 16, 8;
	cvt.u16.u32 	%rs2323, %r3541;
	bfe.u32 	%r3542, %r3538, 24, 8;
	cvt.u16.u32 	%rs2324, %r3542;
	xor.b16  	%rs2325, %rs2321, %rs4472;
	xor.b16  	%rs2326, %rs2322, %rs4471;
	xor.b16  	%rs2327, %rs2323, %rs4470;
	xor.b16  	%rs2328, %rs2324, %rs4469;
	ld.local.u32 	%r3543, [%rd250+8];
	bfe.u32 	%r3544, %r3543, 0, 8;
	cvt.u16.u32 	%rs2329, %r3544;
	bfe.u32 	%r3545, %r3543, 8, 8;
	cvt.u16.u32 	%rs2330, %r3545;
	bfe.u32 	%r3546, %r3543, 16, 8;
	cvt.u16.u32 	%rs2331, %r3546;
	bfe.u32 	%r3547, %r3543, 24, 8;
	cvt.u16.u32 	%rs2332, %r3547;
	xor.b16  	%rs2333, %rs2329, %rs4468;
	xor.b16  	%rs2334, %rs2330, %rs4467;
	xor.b16  	%rs2335, %rs2331, %rs4466;
	xor.b16  	%rs2336, %rs2332, %rs4465;
	ld.local.u32 	%r3548, [%rd250+12];
	bfe.u32 	%r3549, %r3548, 0, 8;
	cvt.u16.u32 	%rs2337, %r3549;
	bfe.u32 	%r3550, %r3548, 8, 8;
	cvt.u16.u32 	%rs2338, %r3550;
	bfe.u32 	%r3551, %r3548, 16, 8;
	cvt.u16.u32 	%rs2339, %r3551;
	bfe.u32 	%r3552, %r3548, 24, 8;
	cvt.u16.u32 	%rs2340, %r3552;
	xor.b16  	%rs2341, %rs2337, %rs4464;
	xor.b16  	%rs2342, %rs2338, %rs4463;
	xor.b16  	%rs2343, %rs2339, %rs4462;
	xor.b16  	%rs2344, %rs2340, %rs4461;
	shl.b16 	%rs2345, %rs2343, 4;
	shr.u16 	%rs2346, %rs2344, 4;
	and.b16  	%rs2347, %rs2346, 15;
	or.b16  	%rs2348, %rs2345, %rs2347;
	shl.b16 	%rs2349, %rs2342, 4;
	shr.u16 	%rs2350, %rs2343, 4;
	and.b16  	%rs2351, %rs2350, 15;
	or.b16  	%rs2352, %rs2349, %rs2351;
	shl.b16 	%rs2353, %rs2341, 4;
	shr.u16 	%rs2354, %rs2342, 4;
	and.b16  	%rs2355, %rs2354, 15;
	or.b16  	%rs2356, %rs2353, %rs2355;
	shl.b16 	%rs2357, %rs2336, 4;
	shr.u16 	%rs2358, %rs2341, 4;
	and.b16  	%rs2359, %rs2358, 15;
	or.b16  	%rs2360, %rs2357, %rs2359;
	shl.b16 	%rs2361, %rs2335, 4;
	shr.u16 	%rs2362, %rs2336, 4;
	and.b16  	%rs2363, %rs2362, 15;
	or.b16  	%rs2364, %rs2361, %rs2363;
	shl.b16 	%rs2365, %rs2334, 4;
	shr.u16 	%rs2366, %rs2335, 4;
	and.b16  	%rs2367, %rs2366, 15;
	or.b16  	%rs2368, %rs2365, %rs2367;
	shl.b16 	%rs2369, %rs2333, 4;
	shr.u16 	%rs2370, %rs2334, 4;
	and.b16  	%rs2371, %rs2370, 15;
	or.b16  	%rs2372, %rs2369, %rs2371;
	shl.b16 	%rs2373, %rs2328, 4;
	shr.u16 	%rs2374, %rs2333, 4;
	and.b16  	%rs2375, %rs2374, 15;
	or.b16  	%rs2376, %rs2373, %rs2375;
	shl.b16 	%rs2377, %rs2327, 4;
	shr.u16 	%rs2378, %rs2328, 4;
	and.b16  	%rs2379, %rs2378, 15;
	or.b16  	%rs2380, %rs2377, %rs2379;
	shl.b16 	%rs2381, %rs2326, 4;
	shr.u16 	%rs2382, %rs2327, 4;
	and.b16  	%rs2383, %rs2382, 15;
	or.b16  	%rs2384, %rs2381, %rs2383;
	shl.b16 	%rs2385, %rs2325, 4;
	shr.u16 	%rs2386, %rs2326, 4;
	and.b16  	%rs2387, %rs2386, 15;
	or.b16  	%rs2388, %rs2385, %rs2387;
	shl.b16 	%rs2389, %rs2320, 4;
	shr.u16 	%rs2390, %rs2325, 4;
	and.b16  	%rs2391, %rs2390, 15;
	or.b16  	%rs2392, %rs2389, %rs2391;
	shl.b16 	%rs2393, %rs2319, 4;
	shr.u16 	%rs2394, %rs2320, 4;
	and.b16  	%rs2395, %rs2394, 15;
	or.b16  	%rs2396, %rs2393, %rs2395;
	shl.b16 	%rs2397, %rs2318, 4;
	shr.u16 	%rs2398, %rs2319, 4;
	and.b16  	%rs2399, %rs2398, 15;
	or.b16  	%rs2400, %rs2397, %rs2399;
	shl.b16 	%rs2401, %rs2316, 4;
	shr.u16 	%rs2402, %rs2318, 4;
	and.b16  	%rs2403, %rs2402, 15;
	or.b16  	%rs2404, %rs2401, %rs2403;
	shr.u16 	%rs2405, %rs2317, 4;
	shl.b16 	%rs2406, %rs2344, 1;
	cvt.u64.u16 	%rd252, %rs2406;
	and.b64  	%rd253, %rd252, 30;
	add.s64 	%rd255, %rd254, %rd253;
	ld.const.u8 	%rs2407, [%rd255];
	xor.b16  	%rs2408, %rs2407, %rs2405;
	ld.const.u8 	%rs2409, [%rd255+1];
	xor.b16  	%rs2410, %rs2409, %rs2404;
	and.b64  	%rd256, %rd251, 240;
	add.s64 	%rd257, %rd2, %rd256;
	ld.local.u32 	%r3553, [%rd257];
	bfe.u32 	%r3554, %r3553, 0, 8;
	cvt.u16.u32 	%rs2411, %r3554;
	bfe.u32 	%r3555, %r3553, 8, 8;
	cvt.u16.u32 	%rs2412, %r3555;
	bfe.u32 	%r3556, %r3553, 16, 8;
	cvt.u16.u32 	%rs2413, %r3556;
	bfe.u32 	%r3557, %r3553, 24, 8;
	cvt.u16.u32 	%rs2414, %r3557;
	xor.b16  	%rs2415, %rs2408, %rs2411;
	and.b16  	%rs2416, %rs2415, 240;
	xor.b16  	%rs2417, %rs2410, %rs2412;
	xor.b16  	%rs2418, %rs2413, %rs2400;
	xor.b16  	%rs2419, %rs2414, %rs2396;
	ld.local.u32 	%r3558, [%rd257+4];
	bfe.u32 	%r3559, %r3558, 0, 8;
	cvt.u16.u32 	%rs2420, %r3559;
	bfe.u32 	%r3560, %r3558, 8, 8;
	cvt.u16.u32 	%rs2421, %r3560;
	bfe.u32 	%r3561, %r3558, 16, 8;
	cvt.u16.u32 	%rs2422, %r3561;
	bfe.u32 	%r3562, %r3558, 24, 8;
	cvt.u16.u32 	%rs2423, %r3562;
	xor.b16  	%rs2424, %rs2420, %rs2392;
	xor.b16  	%rs2425, %rs2421, %rs2388;
	xor.b16  	%rs2426, %rs2422, %rs2384;
	xor.b16  	%rs2427, %rs2423, %rs2380;
	ld.local.u32 	%r3563, [%rd257+8];
	bfe.u32 	%r3564, %r3563, 0, 8;
	cvt.u16.u32 	%rs2428, %r3564;
	bfe.u32 	%r3565, %r3563, 8, 8;
	cvt.u16.u32 	%rs2429, %r3565;
	bfe.u32 	%r3566, %r3563, 16, 8;
	cvt.u16.u32 	%rs2430, %r3566;
	bfe.u32 	%r3567, %r3563, 24, 8;
	cvt.u16.u32 	%rs2431, %r3567;
	xor.b16  	%rs2432, %rs2428, %rs2376;
	xor.b16  	%rs2433, %rs2429, %rs2372;
	xor.b16  	%rs2434, %rs2430, %rs2368;
	xor.b16  	%rs2435, %rs2431, %rs2364;
	ld.local.u32 	%r3568, [%rd257+12];
	bfe.u32 	%r3569, %r3568, 0, 8;
	cvt.u16.u32 	%rs2436, %r3569;
	bfe.u32 	%r3570, %r3568, 8, 8;
	cvt.u16.u32 	%rs2437, %r3570;
	bfe.u32 	%r3571, %r3568, 16, 8;
	cvt.u16.u32 	%rs2438, %r3571;
	bfe.u32 	%r3572, %r3568, 24, 8;
	cvt.u16.u32 	%rs2439, %r3572;
	xor.b16  	%rs2440, %rs2436, %rs2360;
	xor.b16  	%rs2441, %rs2437, %rs2356;
	xor.b16  	%rs2442, %rs2438, %rs2352;
	xor.b16  	%rs2443, %rs2439, %rs2348;
	shl.b16 	%rs2444, %rs2442, 4;
	shr.u16 	%rs2445, %rs2443, 4;
	and.b16  	%rs2446, %rs2445, 15;
	or.b16  	%rs4461, %rs2444, %rs2446;
	shl.b16 	%rs2447, %rs2441, 4;
	shr.u16 	%rs2448, %rs2442, 4;
	and.b16  	%rs2449, %rs2448, 15;
	or.b16  	%rs4462, %rs2447, %rs2449;
	shl.b16 	%rs2450, %rs2440, 4;
	shr.u16 	%rs2451, %rs2441, 4;
	and.b16  	%rs2452, %rs2451, 15;
	or.b16  	%rs4463, %rs2450, %rs2452;
	shl.b16 	%rs2453, %rs2435, 4;
	shr.u16 	%rs2454, %rs2440, 4;
	and.b16  	%rs2455, %rs2454, 15;
	or.b16  	%rs4464, %rs2453, %rs2455;
	shl.b16 	%rs2456, %rs2434, 4;
	shr.u16 	%rs2457, %rs2435, 4;
	and.b16  	%rs2458, %rs2457, 15;
	or.b16  	%rs4465, %rs2456, %rs2458;
	shl.b16 	%rs2459, %rs2433, 4;
	shr.u16 	%rs2460, %rs2434, 4;
	and.b16  	%rs2461, %rs2460, 15;
	or.b16  	%rs4466, %rs2459, %rs2461;
	shl.b16 	%rs2462, %rs2432, 4;
	shr.u16 	%rs2463, %rs2433, 4;
	and.b16  	%rs2464, %rs2463, 15;
	or.b16  	%rs4467, %rs2462, %rs2464;
	shl.b16 	%rs2465, %rs2427, 4;
	shr.u16 	%rs2466, %rs2432, 4;
	and.b16  	%rs2467, %rs2466, 15;
	or.b16  	%rs4468, %rs2465, %rs2467;
	shl.b16 	%rs2468, %rs2426, 4;
	shr.u16 	%rs2469, %rs2427, 4;
	and.b16  	%rs2470, %rs2469, 15;
	or.b16  	%rs4469, %rs2468, %rs2470;
	shl.b16 	%rs2471, %rs2425, 4;
	shr.u16 	%rs2472, %rs2426, 4;
	and.b16  	%rs2473, %rs2472, 15;
	or.b16  	%rs4470, %rs2471, %rs2473;
	shl.b16 	%rs2474, %rs2424, 4;
	shr.u16 	%rs2475, %rs2425, 4;
	and.b16  	%rs2476, %rs2475, 15;
	or.b16  	%rs4471, %rs2474, %rs2476;
	shl.b16 	%rs2477, %rs2419, 4;
	shr.u16 	%rs2478, %rs2424, 4;
	and.b16  	%rs2479, %rs2478, 15;
	or.b16  	%rs4472, %rs2477, %rs2479;
	shl.b16 	%rs2480, %rs2418, 4;
	shr.u16 	%rs2481, %rs2419, 4;
	and.b16  	%rs2482, %rs2481, 15;
	or.b16  	%rs4473, %rs2480, %rs2482;
	shr.u16 	%rs2483, %rs2418, 4;
	and.b16  	%rs2484, %rs2483, 15;
	shl.b16 	%rs2485, %rs2417, 4;
	or.b16  	%rs4474, %rs2485, %rs2484;
	shl.b16 	%rs2486, %rs2415, 4;
	shr.u16 	%rs2487, %rs2417, 4;
	and.b16  	%rs2488, %rs2487, 15;
	or.b16  	%rs2489, %rs2486, %rs2488;
	shr.u16 	%rs2490, %rs2416, 4;
	shl.b16 	%rs2491, %rs2443, 1;
	cvt.u64.u16 	%rd258, %rs2491;
	and.b64  	%rd259, %rd258, 30;
	add.s64 	%rd260, %rd254, %rd259;
	ld.const.u8 	%rs2492, [%rd260];
	xor.b16  	%rs4476, %rs2492, %rs2490;
	ld.const.u8 	%rs2493, [%rd260+1];
	xor.b16  	%rs4475, %rs2493, %rs2489;
	add.s32 	%r972, %r6116, -1;
	add.s32 	%r3573, %r6116, 15;
	add.s64 	%rd459, %rd459, -1;
	setp.gt.u32 	%p43, %r3573, 1;
	mov.u32 	%r6116, %r972;
	@%p43 bra 	$L__BB2_59;
	ld.local.u8 	%rs2494, [%rd1];
	shl.b16 	%rs2495, %rs2494, 4;
	cvt.u64.u16 	%rd261, %rs2495;
	and.b64  	%rd262, %rd261, 240;
	add.s64 	%rd263, %rd2, %rd262;
	cvt.u64.u16 	%rd264, %rs2494;
	ld.local.u32 	%r3574, [%rd263];
	bfe.u32 	%r3575, %r3574, 0, 8;
	cvt.u16.u32 	%rs2496, %r3575;
	bfe.u32 	%r3576, %r3574, 8, 8;
	cvt.u16.u32 	%rs2497, %r3576;
	bfe.u32 	%r3577, %r3574, 16, 8;
	cvt.u16.u32 	%rs2498, %r3577;
	bfe.u32 	%r3578, %r3574, 24, 8;
	cvt.u16.u32 	%rs2499, %r3578;
	xor.b16  	%rs2500, %rs2496, %rs4476;
	and.b16  	%rs2501, %rs2500, 240;
	xor.b16  	%rs2502, %rs2497, %rs4475;
	xor.b16  	%rs2503, %rs2498, %rs4474;
	xor.b16  	%rs2504, %rs2499, %rs4473;
	ld.local.u32 	%r3579, [%rd263+4];
	bfe.u32 	%r3580, %r3579, 0, 8;
	cvt.u16.u32 	%rs2505, %r3580;
	bfe.u32 	%r3581, %r3579, 8, 8;
	cvt.u16.u32 	%rs2506, %r3581;
	bfe.u32 	%r3582, %r3579, 16, 8;
	cvt.u16.u32 	%rs2507, %r3582;
	bfe.u32 	%r3583, %r3579, 24, 8;
	cvt.u16.u32 	%rs2508, %r3583;
	xor.b16  	%rs2509, %rs2505, %rs4472;
	xor.b16  	%rs2510, %rs2506, %rs4471;
	xor.b16  	%rs2511, %rs2507, %rs4470;
	xor.b16  	%rs2512, %rs2508, %rs4469;
	ld.local.u32 	%r3584, [%rd263+8];
	bfe.u32 	%r3585, %r3584, 0, 8;
	cvt.u16.u32 	%rs2513, %r3585;
	bfe.u32 	%r3586, %r3584, 8, 8;
	cvt.u16.u32 	%rs2514, %r3586;
	bfe.u32 	%r3587, %r3584, 16, 8;
	cvt.u16.u32 	%rs2515, %r3587;
	bfe.u32 	%r3588, %r3584, 24, 8;
	cvt.u16.u32 	%rs2516, %r3588;
	xor.b16  	%rs2517, %rs2513, %rs4468;
	xor.b16  	%rs2518, %rs2514, %rs4467;
	xor.b16  	%rs2519, %rs2515, %rs4466;
	xor.b16  	%rs2520, %rs2516, %rs4465;
	ld.local.u32 	%r3589, [%rd263+12];
	bfe.u32 	%r3590, %r3589, 0, 8;
	cvt.u16.u32 	%rs2521, %r3590;
	bfe.u32 	%r3591, %r3589, 8, 8;
	cvt.u16.u32 	%rs2522, %r3591;
	bfe.u32 	%r3592, %r3589, 16, 8;
	cvt.u16.u32 	%rs2523, %r3592;
	bfe.u32 	%r3593, %r3589, 24, 8;
	cvt.u16.u32 	%rs2524, %r3593;
	xor.b16  	%rs2525, %rs2521, %rs4464;
	xor.b16  	%rs2526, %rs2522, %rs4463;
	xor.b16  	%rs2527, %rs2523, %rs4462;
	xor.b16  	%rs2528, %rs2524, %rs4461;
	shl.b16 	%rs2529, %rs2527, 4;
	shr.u16 	%rs2530, %rs2528, 4;
	and.b16  	%rs2531, %rs2530, 15;
	or.b16  	%rs2532, %rs2529, %rs2531;
	shl.b16 	%rs2533, %rs2526, 4;
	shr.u16 	%rs2534, %rs2527, 4;
	and.b16  	%rs2535, %rs2534, 15;
	or.b16  	%rs2536, %rs2533, %rs2535;
	shl.b16 	%rs2537, %rs2525, 4;
	shr.u16 	%rs2538, %rs2526, 4;
	and.b16  	%rs2539, %rs2538, 15;
	or.b16  	%rs2540, %rs2537, %rs2539;
	shl.b16 	%rs2541, %rs2520, 4;
	shr.u16 	%rs2542, %rs2525, 4;
	and.b16  	%rs2543, %rs2542, 15;
	or.b16  	%rs2544, %rs2541, %rs2543;
	shl.b16 	%rs2545, %rs2519, 4;
	shr.u16 	%rs2546, %rs2520, 4;
	and.b16  	%rs2547, %rs2546, 15;
	or.b16  	%rs2548, %rs2545, %rs2547;
	shl.b16 	%rs2549, %rs2518, 4;
	shr.u16 	%rs2550, %rs2519, 4;
	and.b16  	%rs2551, %rs2550, 15;
	or.b16  	%rs2552, %rs2549, %rs2551;
	shl.b16 	%rs2553, %rs2517, 4;
	shr.u16 	%rs2554, %rs2518, 4;
	and.b16  	%rs2555, %rs2554, 15;
	or.b16  	%rs2556, %rs2553, %rs2555;
	shl.b16 	%rs2557, %rs2512, 4;
	shr.u16 	%rs2558, %rs2517, 4;
	and.b16  	%rs2559, %rs2558, 15;
	or.b16  	%rs2560, %rs2557, %rs2559;
	shl.b16 	%rs2561, %rs2511, 4;
	shr.u16 	%rs2562, %rs2512, 4;
	and.b16  	%rs2563, %rs2562, 15;
	or.b16  	%rs2564, %rs2561, %rs2563;
	shl.b16 	%rs2565, %rs2510, 4;
	shr.u16 	%rs2566, %rs2511, 4;
	and.b16  	%rs2567, %rs2566, 15;
	or.b16  	%rs2568, %rs2565, %rs2567;
	shl.b16 	%rs2569, %rs2509, 4;
	shr.u16 	%rs2570, %rs2510, 4;
	and.b16  	%rs2571, %rs2570, 15;
	or.b16  	%rs2572, %rs2569, %rs2571;
	shl.b16 	%rs2573, %rs2504, 4;
	shr.u16 	%rs2574, %rs2509, 4;
	and.b16  	%rs2575, %rs2574, 15;
	or.b16  	%rs2576, %rs2573, %rs2575;
	shl.b16 	%rs2577, %rs2503, 4;
	shr.u16 	%rs2578, %rs2504, 4;
	and.b16  	%rs2579, %rs2578, 15;
	or.b16  	%rs2580, %rs2577, %rs2579;
	shl.b16 	%rs2581, %rs2502, 4;
	shr.u16 	%rs2582, %rs2503, 4;
	and.b16  	%rs2583, %rs2582, 15;
	or.b16  	%rs2584, %rs2581, %rs2583;
	shl.b16 	%rs2585, %rs2500, 4;
	shr.u16 	%rs2586, %rs2502, 4;
	and.b16  	%rs2587, %rs2586, 15;
	or.b16  	%rs2588, %rs2585, %rs2587;
	shr.u16 	%rs2589, %rs2501, 4;
	shl.b16 	%rs2590, %rs2528, 1;
	cvt.u64.u16 	%rd265, %rs2590;
	and.b64  	%rd266, %rd265, 30;
	add.s64 	%rd268, %rd254, %rd266;
	ld.const.u8 	%rs2591, [%rd268];
	xor.b16  	%rs2592, %rs2591, %rs2589;
	ld.const.u8 	%rs2593, [%rd268+1];
	xor.b16  	%rs2594, %rs2593, %rs2588;
	and.b64  	%rd269, %rd264, 240;
	add.s64 	%rd270, %rd2, %rd269;
	ld.local.u32 	%r3594, [%rd270];
	bfe.u32 	%r3595, %r3594, 0, 8;
	cvt.u16.u32 	%rs2595, %r3595;
	bfe.u32 	%r3596, %r3594, 8, 8;
	cvt.u16.u32 	%rs2596, %r3596;
	bfe.u32 	%r3597, %r3594, 16, 8;
	cvt.u16.u32 	%rs2597, %r3597;
	bfe.u32 	%r3598, %r3594, 24, 8;
	cvt.u16.u32 	%rs2598, %r3598;
	xor.b16  	%rs2599, %rs2592, %rs2595;
	xor.b16  	%rs2600, %rs2594, %rs2596;
	xor.b16  	%rs2601, %rs2597, %rs2584;
	xor.b16  	%rs2602, %rs2598, %rs2580;
	ld.local.u32 	%r3599, [%rd270+4];
	bfe.u32 	%r3600, %r3599, 0, 8;
	cvt.u16.u32 	%rs2603, %r3600;
	bfe.u32 	%r3601, %r3599, 8, 8;
	cvt.u16.u32 	%rs2604, %r3601;
	bfe.u32 	%r3602, %r3599, 16, 8;
	cvt.u16.u32 	%rs2605, %r3602;
	bfe.u32 	%r3603, %r3599, 24, 8;
	cvt.u16.u32 	%rs2606, %r3603;
	xor.b16  	%rs2607, %rs2603, %rs2576;
	xor.b16  	%rs2608, %rs2604, %rs2572;
	xor.b16  	%rs2609, %rs2605, %rs2568;
	xor.b16  	%rs2610, %rs2606, %rs2564;
	ld.local.u32 	%r3604, [%rd270+8];
	bfe.u32 	%r3605, %r3604, 0, 8;
	cvt.u16.u32 	%rs2611, %r3605;
	bfe.u32 	%r3606, %r3604, 8, 8;
	cvt.u16.u32 	%rs2612, %r3606;
	bfe.u32 	%r3607, %r3604, 16, 8;
	cvt.u16.u32 	%rs2613, %r3607;
	bfe.u32 	%r3608, %r3604, 24, 8;
	cvt.u16.u32 	%rs2614, %r3608;
	xor.b16  	%rs2615, %rs2611, %rs2560;
	xor.b16  	%rs2616, %rs2612, %rs2556;
	xor.b16  	%rs2617, %rs2613, %rs2552;
	xor.b16  	%rs2618, %rs2614, %rs2548;
	ld.local.u32 	%r3609, [%rd270+12];
	bfe.u32 	%r3610, %r3609, 0, 8;
	cvt.u16.u32 	%rs2619, %r3610;
	bfe.u32 	%r3611, %r3609, 8, 8;
	cvt.u16.u32 	%rs2620, %r3611;
	bfe.u32 	%r3612, %r3609, 16, 8;
	cvt.u16.u32 	%rs2621, %r3612;
	bfe.u32 	%r3613, %r3609, 24, 8;
	cvt.u16.u32 	%rs2622, %r3613;
	xor.b16  	%rs2623, %rs2619, %rs2544;
	xor.b16  	%rs2624, %rs2620, %rs2540;
	xor.b16  	%rs2625, %rs2621, %rs2536;
	xor.b16  	%rs2626, %rs2622, %rs2532;
	cvt.u32.u16 	%r3614, %rs2626;
	cvt.u32.u16 	%r3615, %rs2625;
	prmt.b32 	%r3616, %r3615, %r3614, 0x3340U;
	cvt.u32.u16 	%r3617, %rs2624;
	cvt.u32.u16 	%r3618, %rs2623;
	prmt.b32 	%r3619, %r3618, %r3617, 0x3340U;
	prmt.b32 	%r6120, %r3619, %r3616, 0x5410U;
	cvt.u32.u16 	%r3620, %rs2618;
	cvt.u32.u16 	%r3621, %rs2617;
	prmt.b32 	%r3622, %r3621, %r3620, 0x3340U;
	cvt.u32.u16 	%r3623, %rs2616;
	cvt.u32.u16 	%r3624, %rs2615;
	prmt.b32 	%r3625, %r3624, %r3623, 0x3340U;
	prmt.b32 	%r6119, %r3625, %r3622, 0x5410U;
	cvt.u32.u16 	%r3626, %rs2610;
	cvt.u32.u16 	%r3627, %rs2609;
	prmt.b32 	%r3628, %r3627, %r3626, 0x3340U;
	cvt.u32.u16 	%r3629, %rs2608;
	cvt.u32.u16 	%r3630, %rs2607;
	prmt.b32 	%r3631, %r3630, %r3629, 0x3340U;
	prmt.b32 	%r6118, %r3631, %r3628, 0x5410U;
	cvt.u32.u16 	%r3632, %rs2602;
	cvt.u32.u16 	%r3633, %rs2601;
	prmt.b32 	%r3634, %r3633, %r3632, 0x3340U;
	cvt.u32.u16 	%r3635, %rs2600;
	cvt.u32.u16 	%r3636, %rs2599;
	prmt.b32 	%r3637, %r3636, %r3635, 0x3340U;
	prmt.b32 	%r6117, %r3637, %r3634, 0x5410U;
	st.local.v4.b32 	[%rd1], {%r6117, %r6118, %r6119, %r6120};
$L__BB2_61:
	st.local.u32 	[%rd2+4128], %r6117;
	st.local.u32 	[%rd2+4132], %r6118;
	st.local.u32 	[%rd2+4136], %r6119;
	st.local.u32 	[%rd2+4140], %r6120;
$L__BB2_62:
	ld.param.u32 	%r5675, [_Z14GCM_4bit_tablePhiS_iS_iS_S_iS_i_param_8];
	ld.param.u64 	%rd444, [_Z14GCM_4bit_tablePhiS_iS_iS_S_iS_i_param_7];
	ld.param.u64 	%rd443, [_Z14GCM_4bit_tablePhiS_iS_iS_S_iS_i_param_6];
	shl.b32 	%r3638, %r939, 7;
	cvt.s64.s32 	%rd39, %r3638;
	cvta.to.global.u64 	%rd40, %rd443;
	setp.eq.s64 	%p44, %rd443, 0;
	setp.eq.s64 	%p45, %rd444, 0;
	or.pred  	%p46, %p44, %p45;
	setp.lt.s32 	%p47, %r5675, 0;
	or.pred  	%p48, %p46, %p47;
	@%p48 bra 	$L__BB2_103;
	ld.param.u32 	%r5676, [_Z14GCM_4bit_tablePhiS_iS_iS_S_iS_i_param_8];
	mov.b32 	%r3639, 1;
	st.local.u32 	[%rd2+4948], %r3639;
	ld.local.u32 	%r3640, [%rd2+4940];
	add.s32 	%r3641, %r3640, %r5676;
	st.local.u32 	[%rd2+4940], %r3641;
	setp.eq.s32 	%p49, %r5676, 0;
	@%p49 bra 	$L__BB2_103;
	ld.param.u32 	%r6126, [_Z14GCM_4bit_tablePhiS_iS_iS_S_iS_i_param_8];
	ld.param.u64 	%rd445, [_Z14GCM_4bit_tablePhiS_iS_iS_S_iS_i_param_7];
	add.s64 	%rd464, %rd40, %rd39;
	cvta.to.global.u64 	%rd42, %rd445;
	add.s64 	%rd463, %rd42, %rd39;
	ld.local.u32 	%r981, [%rd2+4932];
	setp.eq.s32 	%p50, %r981, 0;
	@%p50 bra 	$L__BB2_80;
	ld.param.u32 	%r5678, [_Z14GCM_4bit_tablePhiS_iS_iS_S_iS_i_param_8];
	sub.s32 	%r3642, 16, %r981;
	min.s32 	%r982, %r3642, %r5678;
	setp.gt.s32 	%p51, %r981, 15;
	@%p51 bra 	$L__BB2_72;
	max.s32 	%r983, %r982, 1;
	and.b32  	%r984, %r983, 3;
	setp.lt.s32 	%p52, %r982, 4;
	mov.b32 	%r6124, 0;
	@%p52 bra 	$L__BB2_69;
	and.b32  	%r6124, %r983, 2147483644;
	neg.s32 	%r6121, %r6124;
	add.s64 	%rd272, %rd39, %rd42;
	add.s64 	%rd44, %rd272, 3;
	mov.b64 	%rd460, 0;
$L__BB2_68:
	cvt.u32.u64 	%r3644, %rd460;
	add.s64 	%rd273, %rd44, %rd460;
	ld.global.u8 	%rs2627, [%rd273+-3];
	ld.local.u32 	%r3645, [%rd2+4932];
	add.s32 	%r3646, %r3645, %r3644;
	cvt.s64.s32 	%rd274, %r3646;
	add.s64 	%rd275, %rd2, %rd274;
	ld.local.u8 	%rs2628, [%rd275+4144];
	xor.b16  	%rs2629, %rs2628, %rs2627;
	st.local.u8 	[%rd275+4144], %rs2629;
	ld.global.u8 	%rs2630, [%rd273+-2];
	ld.local.s32 	%rd276, [%rd2+4932];
	add.s64 	%rd277, %rd460, %rd276;
	add.s64 	%rd278, %rd2, %rd277;
	ld.local.u8 	%rs2631, [%rd278+4145];
	xor.b16  	%rs2632, %rs2631, %rs2630;
	st.local.u8 	[%rd278+4145], %rs2632;
	ld.global.u8 	%rs2633, [%rd273+-1];
	ld.local.s32 	%rd279, [%rd2+4932];
	add.s64 	%rd280, %rd460, %rd279;
	add.s64 	%rd281, %rd2, %rd280;
	ld.local.u8 	%rs2634, [%rd281+4146];
	xor.b16  	%rs2635, %rs2634, %rs2633;
	st.local.u8 	[%rd281+4146], %rs2635;
	ld.global.u8 	%rs2636, [%rd273];
	ld.local.s32 	%rd282, [%rd2+4932];
	add.s64 	%rd283, %rd460, %rd282;
	add.s64 	%rd284, %rd2, %rd283;
	ld.local.u8 	%rs2637, [%rd284+4147];
	xor.b16  	%rs2638, %rs2637, %rs2636;
	st.local.u8 	[%rd284+4147], %rs2638;
	add.s64 	%rd460, %rd460, 4;
	add.s32 	%r6121, %r6121, 4;
	setp.ne.s32 	%p53, %r6121, 0;
	@%p53 bra 	$L__BB2_68;
$L__BB2_69:
	setp.eq.s32 	%p54, %r984, 0;
	@%p54 bra 	$L__BB2_72;
	add.s64 	%rd47, %rd2, 4144;
	cvt.u64.u32 	%rd285, %r6124;
	add.s64 	%rd286, %rd39, %rd285;
	add.s64 	%rd461, %rd42, %rd286;
	neg.s32 	%r6123, %r984;
$L__BB2_71:
	.pragma "nounroll";
	ld.global.u8 	%rs2639, [%rd461];
	ld.local.u32 	%r3647, [%rd2+4932];
	add.s32 	%r3648, %r3647, %r6124;
	cvt.s64.s32 	%rd287, %r3648;
	add.s64 	%rd288, %rd47, %rd287;
	ld.local.u8 	%rs2640, [%rd288];
	xor.b16  	%rs2641, %rs2640, %rs2639;
	st.local.u8 	[%rd288], %rs2641;
	add.s32 	%r6124, %r6124, 1;
	add.s64 	%rd461, %rd461, 1;
	add.s32 	%r6123, %r6123, 1;
	setp.ne.s32 	%p55, %r6123, 0;
	@%p55 bra 	$L__BB2_71;
$L__BB2_72:
	ld.local.s32 	%rd51, [%rd2+4932];
	cvt.s64.s32 	%rd52, %r982;
	setp.eq.s32 	%p56, %r981, 16;
	@%p56 bra 	$L__BB2_75;
	add.s64 	%rd290, %rd51, %rd2;
	add.s64 	%rd53, %rd290, 4144;
	mov.b64 	%rd462, 0;
$L__BB2_74:
	add.s64 	%rd291, %rd53, %rd462;
	ld.local.u8 	%rs2642, [%rd291];
	add.s64 	%rd292, %rd464, %rd462;
	st.global.u8 	[%rd292], %rs2642;
	add.s64 	%rd462, %rd462, 1;
	setp.lt.u64 	%p57, %rd462, %rd52;
	@%p57 bra 	$L__BB2_74;
$L__BB2_75:
	ld.param.u32 	%r5679, [_Z14GCM_4bit_tablePhiS_iS_iS_S_iS_i_param_8];
	cvt.u32.u64 	%r3649, %rd51;
	sub.s32 	%r6126, %r5679, %r982;
	add.s64 	%rd463, %rd463, %rd52;
	add.s64 	%rd464, %rd464, %rd52;
	add.s32 	%r3650, %r3649, %r982;
	and.b32  	%r3651, %r3650, 15;
	st.local.u32 	[%rd2+4932], %r3651;
	setp.ne.s32 	%p58, %r3651, 0;
	@%p58 bra 	$L__BB2_79;
	ld.local.u32 	%r3653, [%rd2+4128];
	ld.local.u32 	%r3654, [%rd2+4132];
	ld.local.u32 	%r3655, [%rd2+4136];
	ld.local.u32 	%r3656, [%rd2+4140];
	bfe.u32 	%r3657, %r3656, 8, 8;
	bfe.u32 	%r3658, %r3656, 16, 8;
	bfe.u32 	%r3659, %r3656, 24, 8;
	st.local.v4.b32 	[%rd1], {%r3653, %r3654, %r3655, %r3656};
	bfe.u32 	%r3660, %r3653, 0, 8;
	bfe.u32 	%r3661, %r3653, 8, 8;
	bfe.u32 	%r3662, %r3653, 16, 8;
	bfe.u32 	%r3663, %r3653, 24, 8;
	bfe.u32 	%r3664, %r3654, 0, 8;
	bfe.u32 	%r3665, %r3654, 8, 8;
	bfe.u32 	%r3666, %r3654, 16, 8;
	bfe.u32 	%r3667, %r3654, 24, 8;
	bfe.u32 	%r3668, %r3655, 0, 8;
	bfe.u32 	%r3669, %r3655, 8, 8;
	bfe.u32 	%r3670, %r3655, 16, 8;
	bfe.u32 	%r3671, %r3655, 24, 8;
	bfe.u32 	%r3672, %r3656, 0, 8;
	ld.local.u32 	%r3673, [%rd2+4144];
	bfe.u32 	%r3674, %r3673, 0, 8;
	bfe.u32 	%r3675, %r3673, 8, 8;
	bfe.u32 	%r3676, %r3673, 16, 8;
	bfe.u32 	%r3677, %r3673, 24, 8;
	xor.b32  	%r3678, %r3674, %r3660;
	cvt.u16.u32 	%rs220, %r3678;
	xor.b32  	%r3679, %r3675, %r3661;
	xor.b32  	%r3680, %r3676, %r3662;
	xor.b32  	%r3681, %r3677, %r3663;
	ld.local.u32 	%r3682, [%rd2+4148];
	bfe.u32 	%r3683, %r3682, 0, 8;
	bfe.u32 	%r3684, %r3682, 8, 8;
	bfe.u32 	%r3685, %r3682, 16, 8;
	bfe.u32 	%r3686, %r3682, 24, 8;
	xor.b32  	%r3687, %r3683, %r3664;
	xor.b32  	%r3688, %r3684, %r3665;
	xor.b32  	%r3689, %r3685, %r3666;
	xor.b32  	%r3690, %r3686, %r3667;
	ld.local.u32 	%r3691, [%rd2+4152];
	bfe.u32 	%r3692, %r3691, 0, 8;
	bfe.u32 	%r3693, %r3691, 8, 8;
	bfe.u32 	%r3694, %r3691, 16, 8;
	bfe.u32 	%r3695, %r3691, 24, 8;
	xor.b32  	%r3696, %r3692, %r3668;
	xor.b32  	%r3697, %r3693, %r3669;
	xor.b32  	%r3698, %r3694, %r3670;
	xor.b32  	%r3699, %r3695, %r3671;
	ld.local.u32 	%r3700, [%rd2+4156];
	bfe.u32 	%r3701, %r3700, 0, 8;
	bfe.u32 	%r3702, %r3700, 8, 8;
	bfe.u32 	%r3703, %r3700, 16, 8;
	bfe.u32 	%r3704, %r3700, 24, 8;
	xor.b32  	%r3705, %r3701, %r3672;
	xor.b32  	%r3706, %r3702, %r3657;
	xor.b32  	%r3707, %r3703, %r3658;
	xor.b32  	%r3708, %r3704, %r3659;
	prmt.b32 	%r3709, %r3707, %r3708, 0x3340U;
	prmt.b32 	%r3710, %r3705, %r3706, 0x3340U;
	prmt.b32 	%r3711, %r3710, %r3709, 0x5410U;
	prmt.b32 	%r3712, %r3698, %r3699, 0x3340U;
	prmt.b32 	%r3713, %r3696, %r3697, 0x3340U;
	prmt.b32 	%r3714, %r3713, %r3712, 0x5410U;
	prmt.b32 	%r3715, %r3689, %r3690, 0x3340U;
	prmt.b32 	%r3716, %r3687, %r3688, 0x3340U;
	prmt.b32 	%r3717, %r3716, %r3715, 0x5410U;
	prmt.b32 	%r3718, %r3680, %r3681, 0x3340U;
	prmt.b32 	%r3719, %r3678, %r3679, 0x3340U;
	prmt.b32 	%r3720, %r3719, %r3718, 0x5410U;
	st.local.v4.b32 	[%rd1], {%r3720, %r3717, %r3714, %r3711};
	mov.b16 	%rs4477, 0;
	mov.b32 	%r6125, 15;
	mov.u16 	%rs4478, %rs4477;
	mov.u16 	%rs4479, %rs4477;
	mov.u16 	%rs4480, %rs4477;
	mov.u16 	%rs4481, %rs4477;
	mov.u16 	%rs4482, %rs4477;
	mov.u16 	%rs4483, %rs4477;
	mov.u16 	%rs4484, %rs4477;
	mov.u16 	%rs4485, %rs4477;
	mov.u16 	%rs4486, %rs4477;
	mov.u16 	%rs4487, %rs4477;
	mov.u16 	%rs4488, %rs4477;
	mov.u16 	%rs4489, %rs4477;
	mov.u16 	%rs4490, %rs4477;
	mov.u16 	%rs4491, %rs4477;
	mov.u16 	%rs4492, %rs4477;
$L__BB2_77:
	cvt.u64.u32 	%rd293, %r6125;
	add.s64 	%rd294, %rd1, %rd293;
	ld.local.u8 	%rs2644, [%rd294];
	cvt.u64.u16 	%rd295, %rs2644;
	shl.b16 	%rs2645, %rs2644, 4;
	cvt.u64.u16 	%rd296, %rs2645;
	and.b64  	%rd297, %rd296, 240;
	add.s64 	%rd298, %rd2, %rd297;
	ld.local.u32 	%r3721, [%rd298];
	bfe.u32 	%r3722, %r3721, 0, 8;
	cvt.u16.u32 	%rs2646, %r3722;
	bfe.u32 	%r3723, %r3721, 8, 8;
	cvt.u16.u32 	%rs2647, %r3723;
	bfe.u32 	%r3724, %r3721, 16, 8;
	cvt.u16.u32 	%rs2648, %r3724;
	bfe.u32 	%r3725, %r3721, 24, 8;
	cvt.u16.u32 	%rs2649, %r3725;
	xor.b16  	%rs2650, %rs2646, %rs4492;
	and.b16  	%rs2651, %rs2650, 240;
	xor.b16  	%rs2652, %rs2647, %rs4491;
	xor.b16  	%rs2653, %rs2648, %rs4490;
	xor.b16  	%rs2654, %rs2649, %rs4489;
	ld.local.u32 	%r3726, [%rd298+4];
	bfe.u32 	%r3727, %r3726, 0, 8;
	cvt.u16.u32 	%rs2655, %r3727;
	bfe.u32 	%r3728, %r3726, 8, 8;
	cvt.u16.u32 	%rs2656, %r3728;
	bfe.u32 	%r3729, %r3726, 16, 8;
	cvt.u16.u32 	%rs2657, %r3729;
	bfe.u32 	%r3730, %r3726, 24, 8;
	cvt.u16.u32 	%rs2658, %r3730;
	xor.b16  	%rs2659, %rs2655, %rs4488;
	xor.b16  	%rs2660, %rs2656, %rs4487;
	xor.b16  	%rs2661, %rs2657, %rs4486;
	xor.b16  	%rs2662, %rs2658, %rs4485;
	ld.local.u32 	%r3731, [%rd298+8];
	bfe.u32 	%r3732, %r3731, 0, 8;
	cvt.u16.u32 	%rs2663, %r3732;
	bfe.u32 	%r3733, %r3731, 8, 8;
	cvt.u16.u32 	%rs2664, %r3733;
	bfe.u32 	%r3734, %r3731, 16, 8;
	cvt.u16.u32 	%rs2665, %r3734;
	bfe.u32 	%r3735, %r3731, 24, 8;
	cvt.u16.u32 	%rs2666, %r3735;
	xor.b16  	%rs2667, %rs2663, %rs4484;
	xor.b16  	%rs2668, %rs2664, %rs4483;
	xor.b16  	%rs2669, %rs2665, %rs4482;
	xor.b16  	%rs2670, %rs2666, %rs4481;
	ld.local.u32 	%r3736, [%rd298+12];
	bfe.u32 	%r3737, %r3736, 0, 8;
	cvt.u16.u32 	%rs2671, %r3737;
	bfe.u32 	%r3738, %r3736, 8, 8;
	cvt.u16.u32 	%rs2672, %r3738;
	bfe.u32 	%r3739, %r3736, 16, 8;
	cvt.u16.u32 	%rs2673, %r3739;
	bfe.u32 	%r3740, %r3736, 24, 8;
	cvt.u16.u32 	%rs2674, %r3740;
	xor.b16  	%rs2675, %rs2671, %rs4480;
	xor.b16  	%rs2676, %rs2672, %rs4479;
	xor.b16  	%rs2677, %rs2673, %rs4478;
	xor.b16  	%rs2678, %rs2674, %rs4477;
	shl.b16 	%rs2679, %rs2677, 4;
	shr.u16 	%rs2680, %rs2678, 4;
	and.b16  	%rs2681, %rs2680, 15;
	or.b16  	%rs2682, %rs2679, %rs2681;
	shl.b16 	%rs2683, %rs2676, 4;
	shr.u16 	%rs2684, %rs2677, 4;
	and.b16  	%rs2685, %rs2684, 15;
	or.b16  	%rs2686, %rs2683, %rs2685;
	shl.b16 	%rs2687, %rs2675, 4;
	shr.u16 	%rs2688, %rs2676, 4;
	and.b16  	%rs2689, %rs2688, 15;
	or.b16  	%rs2690, %rs2687, %rs2689;
	shl.b16 	%rs2691, %rs2670, 4;
	shr.u16 	%rs2692, %rs2675, 4;
	and.b16  	%rs2693, %rs2692, 15;
	or.b16  	%rs2694, %rs2691, %rs2693;
	shl.b16 	%rs2695, %rs2669, 4;
	shr.u16 	%rs2696, %rs2670, 4;
	and.b16  	%rs2697, %rs2696, 15;
	or.b16  	%rs2698, %rs2695, %rs2697;
	shl.b16 	%rs2699, %rs2668, 4;
	shr.u16 	%rs2700, %rs2669, 4;
	and.b16  	%rs2701, %rs2700, 15;
	or.b16  	%rs2702, %rs2699, %rs2701;
	shl.b16 	%rs2703, %rs2667, 4;
	shr.u16 	%rs2704, %rs2668, 4;
	and.b16  	%rs2705, %rs2704, 15;
	or.b16  	%rs2706, %rs2703, %rs2705;
	shl.b16 	%rs2707, %rs2662, 4;
	shr.u16 	%rs2708, %rs2667, 4;
	and.b16  	%rs2709, %rs2708, 15;
	or.b16  	%rs2710, %rs2707, %rs2709;
	shl.b16 	%rs2711, %rs2661, 4;
	shr.u16 	%rs2712, %rs2662, 4;
	and.b16  	%rs2713, %rs2712, 15;
	or.b16  	%rs2714, %rs2711, %rs2713;
	shl.b16 	%rs2715, %rs2660, 4;
	shr.u16 	%rs2716, %rs2661, 4;
	and.b16  	%rs2717, %rs2716, 15;
	or.b16  	%rs2718, %rs2715, %rs2717;
	shl.b16 	%rs2719, %rs2659, 4;
	shr.u16 	%rs2720, %rs2660, 4;
	and.b16  	%rs2721, %rs2720, 15;
	or.b16  	%rs2722, %rs2719, %rs2721;
	shl.b16 	%rs2723, %rs2654, 4;
	shr.u16 	%rs2724, %rs2659, 4;
	and.b16  	%rs2725, %rs2724, 15;
	or.b16  	%rs2726, %rs2723, %rs2725;
	shl.b16 	%rs2727, %rs2653, 4;
	shr.u16 	%rs2728, %rs2654, 4;
	and.b16  	%rs2729, %rs2728, 15;
	or.b16  	%rs2730, %rs2727, %rs2729;
	shl.b16 	%rs2731, %rs2652, 4;
	shr.u16 	%rs2732, %rs2653, 4;
	and.b16  	%rs2733, %rs2732, 15;
	or.b16  	%rs2734, %rs2731, %rs2733;
	shl.b16 	%rs2735, %rs2650, 4;
	shr.u16 	%rs2736, %rs2652, 4;
	and.b16  	%rs2737, %rs2736, 15;
	or.b16  	%rs2738, %rs2735, %rs2737;
	shr.u16 	%rs2739, %rs2651, 4;
	shl.b16 	%rs2740, %rs2678, 1;
	cvt.u64.u16 	%rd299, %rs2740;
	and.b64  	%rd300, %rd299, 30;
	mov.u64 	%rd301, reduction_4bit;
	add.s64 	%rd302, %rd301, %rd300;
	ld.const.u8 	%rs2741, [%rd302];
	xor.b16  	%rs2742, %rs2741, %rs2739;
	ld.const.u8 	%rs2743, [%rd302+1];
	xor.b16  	%rs2744, %rs2743, %rs2738;
	and.b64  	%rd303, %rd295, 240;
	add.s64 	%rd304, %rd2, %rd303;
	ld.local.u32 	%r3741, [%rd304];
	bfe.u32 	%r3742, %r3741, 0, 8;
	cvt.u16.u32 	%rs2745, %r3742;
	bfe.u32 	%r3743, %r3741, 8, 8;
	cvt.u16.u32 	%rs2746, %r3743;
	bfe.u32 	%r3744, %r3741, 16, 8;
	cvt.u16.u32 	%rs2747, %r3744;
	bfe.u32 	%r3745, %r3741, 24, 8;
	cvt.u16.u32 	%rs2748, %r3745;
	xor.b16  	%rs2749, %rs2742, %rs2745;
	and.b16  	%rs2750, %rs2749, 240;
	xor.b16  	%rs2751, %rs2744, %rs2746;
	xor.b16  	%rs2752, %rs2747, %rs2734;
	xor.b16  	%rs2753, %rs2748, %rs2730;
	ld.local.u32 	%r3746, [%rd304+4];
	bfe.u32 	%r3747, %r3746, 0, 8;
	cvt.u16.u32 	%rs2754, %r3747;
	bfe.u32 	%r3748, %r3746, 8, 8;
	cvt.u16.u32 	%rs2755, %r3748;
	bfe.u32 	%r3749, %r3746, 16, 8;
	cvt.u16.u32 	%rs2756, %r3749;
	bfe.u32 	%r3750, %r3746, 24, 8;
	cvt.u16.u32 	%rs2757, %r3750;
	xor.b16  	%rs2758, %rs2754, %rs2726;
	xor.b16  	%rs2759, %rs2755, %rs2722;
	xor.b16  	%rs2760, %rs2756, %rs2718;
	xor.b16  	%rs2761, %rs2757, %rs2714;
	ld.local.u32 	%r3751, [%rd304+8];
	bfe.u32 	%r3752, %r3751, 0, 8;
	cvt.u16.u32 	%rs2762, %r3752;
	bfe.u32 	%r3753, %r3751, 8, 8;
	cvt.u16.u32 	%rs2763, %r3753;
	bfe.u32 	%r3754, %r3751, 16, 8;
	cvt.u16.u32 	%rs2764, %r3754;
	bfe.u32 	%r3755, %r3751, 24, 8;
	cvt.u16.u32 	%rs2765, %r3755;
	xor.b16  	%rs2766, %rs2762, %rs2710;
	xor.b16  	%rs2767, %rs2763, %rs2706;
	xor.b16  	%rs2768, %rs2764, %rs2702;
	xor.b16  	%rs2769, %rs2765, %rs2698;
	ld.local.u32 	%r3756, [%rd304+12];
	bfe.u32 	%r3757, %r3756, 0, 8;
	cvt.u16.u32 	%rs2770, %r3757;
	bfe.u32 	%r3758, %r3756, 8, 8;
	cvt.u16.u32 	%rs2771, %r3758;
	bfe.u32 	%r3759, %r3756, 16, 8;
	cvt.u16.u32 	%rs2772, %r3759;
	bfe.u32 	%r3760, %r3756, 24, 8;
	cvt.u16.u32 	%rs2773, %r3760;
	xor.b16  	%rs2774, %rs2770, %rs2694;
	xor.b16  	%rs2775, %rs2771, %rs2690;
	xor.b16  	%rs2776, %rs2772, %rs2686;
	xor.b16  	%rs2777, %rs2773, %rs2682;
	shl.b16 	%rs2778, %rs2776, 4;
	shr.u16 	%rs2779, %rs2777, 4;
	and.b16  	%rs2780, %rs2779, 15;
	or.b16  	%rs4477, %rs2778, %rs2780;
	shl.b16 	%rs2781, %rs2775, 4;
	shr.u16 	%rs2782, %rs2776, 4;
	and.b16  	%rs2783, %rs2782, 15;
	or.b16  	%rs4478, %rs2781, %rs2783;
	shl.b16 	%rs2784, %rs2774, 4;
	shr.u16 	%rs2785, %rs2775, 4;
	and.b16  	%rs2786, %rs2785, 15;
	or.b16  	%rs4479, %rs2784, %rs2786;
	shl.b16 	%rs2787, %rs2769, 4;
	shr.u16 	%rs2788, %rs2774, 4;
	and.b16  	%rs2789, %rs2788, 15;
	or.b16  	%rs4480, %rs2787, %rs2789;
	shl.b16 	%rs2790, %rs2768, 4;
	shr.u16 	%rs2791, %rs2769, 4;
	and.b16  	%rs2792, %rs2791, 15;
	or.b16  	%rs4481, %rs2790, %rs2792;
	shl.b16 	%rs2793, %rs2767, 4;
	shr.u16 	%rs2794, %rs2768, 4;
	and.b16  	%rs2795, %rs2794, 15;
	or.b16  	%rs4482, %rs2793, %rs2795;
	shl.b16 	%rs2796, %rs2766, 4;
	shr.u16 	%rs2797, %rs2767, 4;
	and.b16  	%rs2798, %rs2797, 15;
	or.b16  	%rs4483, %rs2796, %rs2798;
	shl.b16 	%rs2799, %rs2761, 4;
	shr.u16 	%rs2800, %rs2766, 4;
	and.b16  	%rs2801, %rs2800, 15;
	or.b16  	%rs4484, %rs2799, %rs2801;
	shl.b16 	%rs2802, %rs2760, 4;
	shr.u16 	%rs2803, %rs2761, 4;
	and.b16  	%rs2804, %rs2803, 15;
	or.b16  	%rs4485, %rs2802, %rs2804;
	shl.b16 	%rs2805, %rs2759, 4;
	shr.u16 	%rs2806, %rs2760, 4;
	and.b16  	%rs2807, %rs2806, 15;
	or.b16  	%rs4486, %rs2805, %rs2807;
	shl.b16 	%rs2808, %rs2758, 4;
	shr.u16 	%rs2809, %rs2759, 4;
	and.b16  	%rs2810, %rs2809, 15;
	or.b16  	%rs4487, %rs2808, %rs2810;
	shl.b16 	%rs2811, %rs2753, 4;
	shr.u16 	%rs2812, %rs2758, 4;
	and.b16  	%rs2813, %rs2812, 15;
	or.b16  	%rs4488, %rs2811, %rs2813;
	shl.b16 	%rs2814, %rs2752, 4;
	shr.u16 	%rs2815, %rs2753, 4;
	and.b16  	%rs2816, %rs2815, 15;
	or.b16  	%rs4489, %rs2814, %rs2816;
	shr.u16 	%rs2817, %rs2752, 4;
	and.b16  	%rs2818, %rs2817, 15;
	shl.b16 	%rs2819, %rs2751, 4;
	or.b16  	%rs4490, %rs2819, %rs2818;
	shl.b16 	%rs2820, %rs2749, 4;
	shr.u16 	%rs2821, %rs2751, 4;
	and.b16  	%rs2822, %rs2821, 15;
	or.b16  	%rs2823, %rs2820, %rs2822;
	shr.u16 	%rs2824, %rs2750, 4;
	shl.b16 	%rs2825, %rs2777, 1;
	cvt.u64.u16 	%rd305, %rs2825;
	and.b64  	%rd306, %rd305, 30;
	add.s64 	%rd307, %rd301, %rd306;
	ld.const.u8 	%rs2826, [%rd307];
	xor.b16  	%rs4492, %rs2826, %rs2824;
	ld.const.u8 	%rs2827, [%rd307+1];
	xor.b16  	%rs4491, %rs2827, %rs2823;
	add.s32 	%r997, %r6125, -1;
	setp.gt.u32 	%p59, %r6125, 1;
	mov.u32 	%r6125, %r997;
	@%p59 bra 	$L__BB2_77;
	cvt.u64.u16 	%rd308, %rs220;
	shl.b16 	%rs2828, %rs220, 4;
	cvt.u64.u16 	%rd309, %rs2828;
	and.b64  	%rd310, %rd309, 240;
	add.s64 	%rd311, %rd2, %rd310;
	ld.local.u32 	%r3761, [%rd311];
	bfe.u32 	%r3762, %r3761, 0, 8;
	cvt.u16.u32 	%rs2829, %r3762;
	bfe.u32 	%r3763, %r3761, 8, 8;
	cvt.u16.u32 	%rs2830, %r3763;
	bfe.u32 	%r3764, %r3761, 16, 8;
	cvt.u16.u32 	%rs2831, %r3764;
	bfe.u32 	%r3765, %r3761, 24, 8;
	cvt.u16.u32 	%rs2832, %r3765;
	xor.b16  	%rs2833, %rs2829, %rs4492;
	and.b16  	%rs2834, %rs2833, 240;
	xor.b16  	%rs2835, %rs2830, %rs4491;
	xor.b16  	%rs2836, %rs2831, %rs4490;
	xor.b16  	%rs2837, %rs2832, %rs4489;
	ld.local.u32 	%r3766, [%rd311+4];
	bfe.u32 	%r3767, %r3766, 0, 8;
	cvt.u16.u32 	%rs2838, %r3767;
	bfe.u32 	%r3768, %r3766, 8, 8;
	cvt.u16.u32 	%rs2839, %r3768;
	bfe.u32 	%r3769, %r3766, 16, 8;
	cvt.u16.u32 	%rs2840, %r3769;
	bfe.u32 	%r3770, %r3766, 24, 8;
	cvt.u16.u32 	%rs2841, %r3770;
	xor.b16  	%rs2842, %rs2838, %rs4488;
	xor.b16  	%rs2843, %rs2839, %rs4487;
	xor.b16  	%rs2844, %rs2840, %rs4486;
	xor.b16  	%rs2845, %rs2841, %rs4485;
	ld.local.u32 	%r3771, [%rd311+8];
	bfe.u32 	%r3772, %r3771, 0, 8;
	cvt.u16.u32 	%rs2846, %r3772;
	bfe.u32 	%r3773, %r3771, 8, 8;
	cvt.u16.u32 	%rs2847, %r3773;
	bfe.u32 	%r3774, %r3771, 16, 8;
	cvt.u16.u32 	%rs2848, %r3774;
	bfe.u32 	%r3775, %r3771, 24, 8;
	cvt.u16.u32 	%rs2849, %r3775;
	xor.b16  	%rs2850, %rs2846, %rs4484;
	xor.b16  	%rs2851, %rs2847, %rs4483;
	xor.b16  	%rs2852, %rs2848, %rs4482;
	xor.b16  	%rs2853, %rs2849, %rs4481;
	ld.local.u32 	%r3776, [%rd311+12];
	bfe.u32 	%r3777, %r3776, 0, 8;
	cvt.u16.u32 	%rs2854, %r3777;
	bfe.u32 	%r3778, %r3776, 8, 8;
	cvt.u16.u32 	%rs2855, %r3778;
	bfe.u32 	%r3779, %r3776, 16, 8;
	cvt.u16.u32 	%rs2856, %r3779;
	bfe.u32 	%r3780, %r3776, 24, 8;
	cvt.u16.u32 	%rs2857, %r3780;
	xor.b16  	%rs2858, %rs2854, %rs4480;
	xor.b16  	%rs2859, %rs2855, %rs4479;
	xor.b16  	%rs2860, %rs2856, %rs4478;
	xor.b16  	%rs2861, %rs2857, %rs4477;
	shl.b16 	%rs2862, %rs2860, 4;
	shr.u16 	%rs2863, %rs2861, 4;
	and.b16  	%rs2864, %rs2863, 15;
	or.b16  	%rs2865, %rs2862, %rs2864;
	shl.b16 	%rs2866, %rs2859, 4;
	shr.u16 	%rs2867, %rs2860, 4;
	and.b16  	%rs2868, %rs2867, 15;
	or.b16  	%rs2869, %rs2866, %rs2868;
	shl.b16 	%rs2870, %rs2858, 4;
	shr.u16 	%rs2871, %rs2859, 4;
	and.b16  	%rs2872, %rs2871, 15;
	or.b16  	%rs2873, %rs2870, %rs2872;
	shl.b16 	%rs2874, %rs2853, 4;
	shr.u16 	%rs2875, %rs2858, 4;
	and.b16  	%rs2876, %rs2875, 15;
	or.b16  	%rs2877, %rs2874, %rs2876;
	shl.b16 	%rs2878, %rs2852, 4;
	shr.u16 	%rs2879, %rs2853, 4;
	and.b16  	%rs2880, %rs2879, 15;
	or.b16  	%rs2881, %rs2878, %rs2880;
	shl.b16 	%rs2882, %rs2851, 4;
	shr.u16 	%rs2883, %rs2852, 4;
	and.b16  	%rs2884, %rs2883, 15;
	or.b16  	%rs2885, %rs2882, %rs2884;
	shl.b16 	%rs2886, %rs2850, 4;
	shr.u16 	%rs2887, %rs2851, 4;
	and.b16  	%rs2888, %rs2887, 15;
	or.b16  	%rs2889, %rs2886, %rs2888;
	shl.b16 	%rs2890, %rs2845, 4;
	shr.u16 	%rs2891, %rs2850, 4;
	and.b16  	%rs2892, %rs2891, 15;
	or.b16  	%rs2893, %rs2890, %rs2892;
	shl.b16 	%rs2894, %rs2844, 4;
	shr.u16 	%rs2895, %rs2845, 4;
	and.b16  	%rs2896, %rs2895, 15;
	or.b16  	%rs2897, %rs2894, %rs2896;
	shl.b16 	%rs2898, %rs2843, 4;
	shr.u16 	%rs2899, %rs2844, 4;
	and.b16  	%rs2900, %rs2899, 15;
	or.b16  	%rs2901, %rs2898, %rs2900;
	shl.b16 	%rs2902, %rs2842, 4;
	shr.u16 	%rs2903, %rs2843, 4;
	and.b16  	%rs2904, %rs2903, 15;
	or.b16  	%rs2905, %rs2902, %rs2904;
	shl.b16 	%rs2906, %rs2837, 4;
	shr.u16 	%rs2907, %rs2842, 4;
	and.b16  	%rs2908, %rs2907, 15;
	or.b16  	%rs2909, %rs2906, %rs2908;
	shl.b16 	%rs2910, %rs2836, 4;
	shr.u16 	%rs2911, %rs2837, 4;
	and.b16  	%rs2912, %rs2911, 15;
	or.b16  	%rs2913, %rs2910, %rs2912;
	shl.b16 	%rs2914, %rs2835, 4;
	shr.u16 	%rs2915, %rs2836, 4;
	and.b16  	%rs2916, %rs2915, 15;
	or.b16  	%rs2917, %rs2914, %rs2916;
	shl.b16 	%rs2918, %rs2833, 4;
	shr.u16 	%rs2919, %rs2835, 4;
	and.b16  	%rs2920, %rs2919, 15;
	or.b16  	%rs2921, %rs2918, %rs2920;
	shr.u16 	%rs2922, %rs2834, 4;
	shl.b16 	%rs2923, %rs2861, 1;
	cvt.u64.u16 	%rd312, %rs2923;
	and.b64  	%rd313, %rd312, 30;
	add.s64 	%rd315, %rd301, %rd313;
	ld.const.u8 	%rs2924, [%rd315];
	xor.b16  	%rs2925, %rs2924, %rs2922;
	ld.const.u8 	%rs2926, [%rd315+1];
	xor.b16  	%rs2927, %rs2926, %rs2921;
	and.b64  	%rd316, %rd308, 240;
	add.s64 	%rd317, %rd2, %rd316;
	ld.local.u32 	%r3781, [%rd317];
	bfe.u32 	%r3782, %r3781, 0, 8;
	cvt.u16.u32 	%rs2928, %r3782;
	bfe.u32 	%r3783, %r3781, 8, 8;
	cvt.u16.u32 	%rs2929, %r3783;
	bfe.u32 	%r3784, %r3781, 16, 8;
	cvt.u16.u32 	%rs2930, %r3784;
	bfe.u32 	%r3785, %r3781, 24, 8;
	cvt.u16.u32 	%rs2931, %r3785;
	xor.b16  	%rs2932, %rs2925, %rs2928;
	xor.b16  	%rs2933, %rs2927, %rs2929;
	xor.b16  	%rs2934, %rs2930, %rs2917;
	xor.b16  	%rs2935, %rs2931, %rs2913;
	ld.local.u32 	%r3786, [%rd317+4];
	bfe.u32 	%r3787, %r3786, 0, 8;
	cvt.u16.u32 	%rs2936, %r3787;
	bfe.u32 	%r3788, %r3786, 8, 8;
	cvt.u16.u32 	%rs2937, %r3788;
	bfe.u32 	%r3789, %r3786, 16, 8;
	cvt.u16.u32 	%rs2938, %r3789;
	bfe.u32 	%r3790, %r3786, 24, 8;
	cvt.u16.u32 	%rs2939, %r3790;
	xor.b16  	%rs2940, %rs2936, %rs2909;
	xor.b16  	%rs2941, %rs2937, %rs2905;
	xor.b16  	%rs2942, %rs2938, %rs2901;
	xor.b16  	%rs2943, %rs2939, %rs2897;
	ld.local.u32 	%r3791, [%rd317+8];
	bfe.u32 	%r3792, %r3791, 0, 8;
	cvt.u16.u32 	%rs2944, %r3792;
	bfe.u32 	%r3793, %r3791, 8, 8;
	cvt.u16.u32 	%rs2945, %r3793;
	bfe.u32 	%r3794, %r3791, 16, 8;
	cvt.u16.u32 	%rs2946, %r3794;
	bfe.u32 	%r3795, %r3791, 24, 8;
	cvt.u16.u32 	%rs2947, %r3795;
	xor.b16  	%rs2948, %rs2944, %rs2893;
	xor.b16  	%rs2949, %rs2945, %rs2889;
	xor.b16  	%rs2950, %rs2946, %rs2885;
	xor.b16  	%rs2951, %rs2947, %rs2881;
	ld.local.u32 	%r3796, [%rd317+12];
	bfe.u32 	%r3797, %r3796, 0, 8;
	cvt.u16.u32 	%rs2952, %r3797;
	bfe.u32 	%r3798, %r3796, 8, 8;
	cvt.u16.u32 	%rs2953, %r3798;
	bfe.u32 	%r3799, %r3796, 16, 8;
	cvt.u16.u32 	%rs2954, %r3799;
	bfe.u32 	%r3800, %r3796, 24, 8;
	cvt.u16.u32 	%rs2955, %r3800;
	xor.b16  	%rs2956, %rs2952, %rs2877;
	xor.b16  	%rs2957, %rs2953, %rs2873;
	xor.b16  	%rs2958, %rs2954, %rs2869;
	xor.b16  	%rs2959, %rs2955, %rs2865;
	cvt.u32.u16 	%r3801, %rs2935;
	cvt.u32.u16 	%r3802, %rs2934;
	prmt.b32 	%r3803, %r3802, %r3801, 0x3340U;
	cvt.u32.u16 	%r3804, %rs2933;
	cvt.u32.u16 	%r3805, %rs2932;
	prmt.b32 	%r3806, %r3805, %r3804, 0x3340U;
	prmt.b32 	%r3807, %r3806, %r3803, 0x5410U;
	cvt.u32.u16 	%r3808, %rs2943;
	cvt.u32.u16 	%r3809, %rs2942;
	prmt.b32 	%r3810, %r3809, %r3808, 0x3340U;
	cvt.u32.u16 	%r3811, %rs2941;
	cvt.u32.u16 	%r3812, %rs2940;
	prmt.b32 	%r3813, %r3812, %r3811, 0x3340U;
	prmt.b32 	%r3814, %r3813, %r3810, 0x5410U;
	cvt.u32.u16 	%r3815, %rs2951;
	cvt.u32.u16 	%r3816, %rs2950;
	prmt.b32 	%r3817, %r3816, %r3815, 0x3340U;
	cvt.u32.u16 	%r3818, %rs2949;
	cvt.u32.u16 	%r3819, %rs2948;
	prmt.b32 	%r3820, %r3819, %r3818, 0x3340U;
	prmt.b32 	%r3821, %r3820, %r3817, 0x5410U;
	cvt.u32.u16 	%r3822, %rs2959;
	cvt.u32.u16 	%r3823, %rs2958;
	prmt.b32 	%r3824, %r3823, %r3822, 0x3340U;
	cvt.u32.u16 	%r3825, %rs2957;
	cvt.u32.u16 	%r3826, %rs2956;
	prmt.b32 	%r3827, %r3826, %r3825, 0x3340U;
	prmt.b32 	%r3828, %r3827, %r3824, 0x5410U;
	st.local.v4.b32 	[%rd1], {%r3807, %r3814, %r3821, %r3828};
	st.local.u32 	[%rd2+4128], %r3807;
	st.local.u32 	[%rd2+4132], %r3814;
	st.local.u32 	[%rd2+4136], %r3821;
	st.local.u32 	[%rd2+4140], %r3828;
$L__BB2_79:
	setp.eq.s32 	%p60, %r6126, 0;
	@%p60 bra 	$L__BB2_103;
$L__BB2_80:
	and.b32  	%r999, %r6126, -16;
	setp.eq.s32 	%p61, %r999, 0;
	@%p61 bra 	$L__BB2_94;
	shr.u32 	%r1000, %r6126, 4;
	mov.b32 	%r6127, 0;
	mov.u64 	%rd465, %rd464;
	mov.u64 	%rd466, %rd463;
$L__BB2_82:
	ld.local.u32 	%r3830, [%rd2+4096];
	ld.local.u32 	%r3831, [%rd2+4100];
	ld.local.u32 	%r3832, [%rd2+4104];
	ld.local.u32 	%r3833, [%rd2+4108];
	ld.local.u32 	%r3834, [%rd2+4176];
	xor.b32  	%r3835, %r3834, %r3832;
	ld.local.u32 	%r3836, [%rd2+4180];
	xor.b32  	%r3837, %r3836, %r3833;
	add.s32 	%r3838, %r3837, %r3835;
	shf.l.wrap.b32 	%r3839, %r3838, %r3838, 29;
	ld.local.u32 	%r3840, [%rd2+4168];
	xor.b32  	%r3841, %r3840, %r3831;
	ld.local.u32 	%r3842, [%rd2+4172];
	xor.b32  	%r3843, %r3842, %r3832;
	add.s32 	%r3844, %r3843, %r3841;
	shf.l.wrap.b32 	%r3845, %r3844, %r3844, 27;
	ld.local.u32 	%r3846, [%rd2+4160];
	xor.b32  	%r3847, %r3846, %r3830;
	ld.local.u32 	%r3848, [%rd2+4164];
	xor.b32  	%r3849, %r3848, %r3831;
	add.s32 	%r3850, %r3849, %r3847;
	shf.l.wrap.b32 	%r3851, %r3850, %r3850, 9;
	ld.local.u32 	%r3852, [%rd2+4200];
	xor.b32  	%r3853, %r3852, %r3839;
	ld.local.u32 	%r3854, [%rd2+4204];
	xor.b32  	%r3855, %r3854, %r3830;
	add.s32 	%r3856, %r3855, %r3853;
	shf.l.wrap.b32 	%r3857, %r3856, %r3856, 29;
	ld.local.u32 	%r3858, [%rd2+4192];
	xor.b32  	%r3859, %r3858, %r3845;
	ld.local.u32 	%r3860, [%rd2+4196];
	xor.b32  	%r3861, %r3860, %r3839;
	add.s32 	%r3862, %r3861, %r3859;
	shf.l.wrap.b32 	%r3863, %r3862, %r3862, 27;
	ld.local.u32 	%r3864, [%rd2+4184];
	xor.b32  	%r3865, %r3864, %r3851;
	ld.local.u32 	%r3866, [%rd2+4188];
	xor.b32  	%r3867, %r3866, %r3845;
	add.s32 	%r3868, %r3867, %r3865;
	shf.l.wrap.b32 	%r3869, %r3868, %r3868, 9;
	ld.local.u32 	%r3870, [%rd2+4224];
	xor.b32  	%r3871, %r3870, %r3857;
	ld.local.u32 	%r3872, [%rd2+4228];
	xor.b32  	%r3873, %r3872, %r3851;
	add.s32 	%r3874, %r3873, %r3871;
	shf.l.wrap.b32 	%r3875, %r3874, %r3874, 29;
	ld.local.u32 	%r3876, [%rd2+4216];
	xor.b32  	%r3877, %r3876, %r3863;
	ld.local.u32 	%r3878, [%rd2+4220];
	xor.b32  	%r3879, %r3878, %r3857;
	add.s32 	%r3880, %r3879, %r3877;
	shf.l.wrap.b32 	%r3881, %r3880, %r3880, 27;
	ld.local.u32 	%r3882, [%rd2+4208];
	xor.b32  	%r3883, %r3882, %r3869;
	ld.local.u32 	%r3884, [%rd2+4212];
	xor.b32  	%r3885, %r3884, %r3863;
	add.s32 	%r3886, %r3885, %r3883;
	shf.l.wrap.b32 	%r3887, %r3886, %r3886, 9;
	ld.local.u32 	%r3888, [%rd2+4248];
	xor.b32  	%r3889, %r3888, %r3875;
	ld.local.u32 	%r3890, [%rd2+4252];
	xor.b32  	%r3891, %r3890, %r3869;
	add.s32 	%r3892, %r3891, %r3889;
	shf.l.wrap.b32 	%r3893, %r3892, %r3892, 29;
	ld.local.u32 	%r3894, [%rd2+4240];
	xor.b32  	%r3895, %r3894, %r3881;
	ld.local.u32 	%r3896, [%rd2+4244];
	xor.b32  	%r3897, %r3896, %r3875;
	add.s32 	%r3898, %r3897, %r3895;
	shf.l.wrap.b32 	%r3899, %r3898, %r3898, 27;
	ld.local.u32 	%r3900, [%rd2+4232];
	xor.b32  	%r3901, %r3900, %r3887;
	ld.local.u32 	%r3902, [%rd2+4236];
	xor.b32  	%r3903, %r3902, %r3881;
	add.s32 	%r3904, %r3903, %r3901;
	shf.l.wrap.b32 	%r3905, %r3904, %r3904, 9;
	ld.local.u32 	%r3906, [%rd2+4272];
	xor.b32  	%r3907, %r3906, %r3893;
	ld.local.u32 	%r3908, [%rd2+4276];
	xor.b32  	%r3909, %r3908, %r3887;
	add.s32 	%r3910, %r3909, %r3907;
	shf.l.wrap.b32 	%r3911, %r3910, %r3910, 29;
	ld.local.u32 	%r3912, [%rd2+4264];
	xor.b32  	%r3913, %r3912, %r3899;
	ld.local.u32 	%r3914, [%rd2+4268];
	xor.b32  	%r3915, %r3914, %r3893;
	add.s32 	%r3916, %r3915, %r3913;
	shf.l.wrap.b32 	%r3917, %r3916, %r3916, 27;
	ld.local.u32 	%r3918, [%rd2+4256];
	xor.b32  	%r3919, %r3918, %r3905;
	ld.local.u32 	%r3920, [%rd2+4260];
	xor.b32  	%r3921, %r3920, %r3899;
	add.s32 	%r3922, %r3921, %r3919;
	shf.l.wrap.b32 	%r3923, %r3922, %r3922, 9;
	ld.local.u32 	%r3924, [%rd2+4296];
	xor.b32  	%r3925, %r3924, %r3911;
	ld.local.u32 	%r3926, [%rd2+4300];
	xor.b32  	%r3927, %r3926, %r3905;
	add.s32 	%r3928, %r3927, %r3925;
	shf.l.wrap.b32 	%r3929, %r3928, %r3928, 29;
	ld.local.u32 	%r3930, [%rd2+4288];
	xor.b32  	%r3931, %r3930, %r3917;
	ld.local.u32 	%r3932, [%rd2+4292];
	xor.b32  	%r3933, %r3932, %r3911;
	add.s32 	%r3934, %r3933, %r3931;
	shf.l.wrap.b32 	%r3935, %r3934, %r3934, 27;
	ld.local.u32 	%r3936, [%rd2+4280];
	xor.b32  	%r3937, %r3936, %r3923;
	ld.local.u32 	%r3938, [%rd2+4284];
	xor.b32  	%r3939, %r3938, %r3917;
	add.s32 	%r3940, %r3939, %r3937;
	shf.l.wrap.b32 	%r3941, %r3940, %r3940, 9;
	ld.local.u32 	%r3942, [%rd2+4320];
	xor.b32  	%r3943, %r3942, %r3929;
	ld.local.u32 	%r3944, [%rd2+4324];
	xor.b32  	%r3945, %r3944, %r3923;
	add.s32 	%r3946, %r3945, %r3943;
	shf.l.wrap.b32 	%r3947, %r3946, %r3946, 29;
	ld.local.u32 	%r3948, [%rd2+4312];
	xor.b32  	%r3949, %r3948, %r3935;
	ld.local.u32 	%r3950, [%rd2+4316];
	xor.b32  	%r3951, %r3950, %r3929;
	add.s32 	%r3952, %r3951, %r3949;
	shf.l.wrap.b32 	%r3953, %r3952, %r3952, 27;
	ld.local.u32 	%r3954, [%rd2+4304];
	xor.b32  	%r3955, %r3954, %r3941;
	ld.local.u32 	%r3956, [%rd2+4308];
	xor.b32  	%r3957, %r3956, %r3935;
	add.s32 	%r3958, %r3957, %r3955;
	shf.l.wrap.b32 	%r3959, %r3958, %r3958, 9;
	ld.local.u32 	%r3960, [%rd2+4344];
	xor.b32  	%r3961, %r3960, %r3947;
	ld.local.u32 	%r3962, [%rd2+4348];
	xor.b32  	%r3963, %r3962, %r3941;
	add.s32 	%r3964, %r3963, %r3961;
	shf.l.wrap.b32 	%r3965, %r3964, %r3964, 29;
	ld.local.u32 	%r3966, [%rd2+4336];
	xor.b32  	%r3967, %r3966, %r3953;
	ld.local.u32 	%r3968, [%rd2+4340];
	xor.b32  	%r3969, %r3968, %r3947;
	add.s32 	%r3970, %r3969, %r3967;
	shf.l.wrap.b32 	%r3971, %r3970, %r3970, 27;
	ld.local.u32 	%r3972, [%rd2+4328];
	xor.b32  	%r3973, %r3972, %r3959;
	ld.local.u32 	%r3974, [%rd2+4332];
	xor.b32  	%r3975, %r3974, %r3953;
	add.s32 	%r3976, %r3975, %r3973;
	shf.l.wrap.b32 	%r3977, %r3976, %r3976, 9;
	ld.local.u32 	%r3978, [%rd2+4368];
	xor.b32  	%r3979, %r3978, %r3965;
	ld.local.u32 	%r3980, [%rd2+4372];
	xor.b32  	%r3981, %r3980, %r3959;
	add.s32 	%r3982, %r3981, %r3979;
	shf.l.wrap.b32 	%r3983, %r3982, %r3982, 29;
	ld.local.u32 	%r3984, [%rd2+4360];
	xor.b32  	%r3985, %r3984, %r3971;
	ld.local.u32 	%r3986, [%rd2+4364];
	xor.b32  	%r3987, %r3986, %r3965;
	add.s32 	%r3988, %r3987, %r3985;
	shf.l.wrap.b32 	%r3989, %r3988, %r3988, 27;
	ld.local.u32 	%r3990, [%rd2+4352];
	xor.b32  	%r3991, %r3990, %r3977;
	ld.local.u32 	%r3992, [%rd2+4356];
	xor.b32  	%r3993, %r3992, %r3971;
	add.s32 	%r3994, %r3993, %r3991;
	shf.l.wrap.b32 	%r3995, %r3994, %r3994, 9;
	ld.local.u32 	%r3996, [%rd2+4392];
	xor.b32  	%r3997, %r3996, %r3983;
	ld.local.u32 	%r3998, [%rd2+4396];
	xor.b32  	%r3999, %r3998, %r3977;
	add.s32 	%r4000, %r3999, %r3997;
	shf.l.wrap.b32 	%r4001, %r4000, %r4000, 29;
	ld.local.u32 	%r4002, [%rd2+4384];
	xor.b32  	%r4003, %r4002, %r3989;
	ld.local.u32 	%r4004, [%rd2+4388];
	xor.b32  	%r4005, %r4004, %r3983;
	add.s32 	%r4006, %r4005, %r4003;
	shf.l.wrap.b32 	%r4007, %r4006, %r4006, 27;
	ld.local.u32 	%r4008, [%rd2+4376];
	xor.b32  	%r4009, %r4008, %r3995;
	ld.local.u32 	%r4010, [%rd2+4380];
	xor.b32  	%r4011, %r4010, %r3989;
	add.s32 	%r4012, %r4011, %r4009;
	shf.l.wrap.b32 	%r4013, %r4012, %r4012, 9;
	ld.local.u32 	%r4014, [%rd2+4416];
	xor.b32  	%r4015, %r4014, %r4001;
	ld.local.u32 	%r4016, [%rd2+4420];
	xor.b32  	%r4017, %r4016, %r3995;
	add.s32 	%r4018, %r4017, %r4015;
	shf.l.wrap.b32 	%r4019, %r4018, %r4018, 29;
	ld.local.u32 	%r4020, [%rd2+4408];
	xor.b32  	%r4021, %r4020, %r4007;
	ld.local.u32 	%r4022, [%rd2+4412];
	xor.b32  	%r4023, %r4022, %r4001;
	add.s32 	%r4024, %r4023, %r4021;
	shf.l.wrap.b32 	%r4025, %r4024, %r4024, 27;
	ld.local.u32 	%r4026, [%rd2+4400];
	xor.b32  	%r4027, %r4026, %r4013;
	ld.local.u32 	%r4028, [%rd2+4404];
	xor.b32  	%r4029, %r4028, %r4007;
	add.s32 	%r4030, %r4029, %r4027;
	shf.l.wrap.b32 	%r4031, %r4030, %r4030, 9;
	ld.local.u32 	%r4032, [%rd2+4440];
	xor.b32  	%r4033, %r4032, %r4019;
	ld.local.u32 	%r4034, [%rd2+4444];
	xor.b32  	%r4035, %r4034, %r4013;
	add.s32 	%r4036, %r4035, %r4033;
	shf.l.wrap.b32 	%r4037, %r4036, %r4036, 29;
	ld.local.u32 	%r4038, [%rd2+4432];
	xor.b32  	%r4039, %r4038, %r4025;
	ld.local.u32 	%r4040, [%rd2+4436];
	xor.b32  	%r4041, %r4040, %r4019;
	add.s32 	%r4042, %r4041, %r4039;
	shf.l.wrap.b32 	%r4043, %r4042, %r4042, 27;
	ld.local.u32 	%r4044, [%rd2+4424];
	xor.b32  	%r4045, %r4044, %r4031;
	ld.local.u32 	%r4046, [%rd2+4428];
	xor.b32  	%r4047, %r4046, %r4025;
	add.s32 	%r4048, %r4047, %r4045;
	shf.l.wrap.b32 	%r4049, %r4048, %r4048, 9;
	ld.local.u32 	%r4050, [%rd2+4464];
	xor.b32  	%r4051, %r4050, %r4037;
	ld.local.u32 	%r4052, [%rd2+4468];
	xor.b32  	%r4053, %r4052, %r4031;
	add.s32 	%r4054, %r4053, %r4051;
	shf.l.wrap.b32 	%r4055, %r4054, %r4054, 29;
	ld.local.u32 	%r4056, [%rd2+4456];
	xor.b32  	%r4057, %r4056, %r4043;
	ld.local.u32 	%r4058, [%rd2+4460];
	xor.b32  	%r4059, %r4058, %r4037;
	add.s32 	%r4060, %r4059, %r4057;
	shf.l.wrap.b32 	%r4061, %r4060, %r4060, 27;
	ld.local.u32 	%r4062, [%rd2+4448];
	xor.b32  	%r4063, %r4062, %r4049;
	ld.local.u32 	%r4064, [%rd2+4452];
	xor.b32  	%r4065, %r4064, %r4043;
	add.s32 	%r4066, %r4065, %r4063;
	shf.l.wrap.b32 	%r4067, %r4066, %r4066, 9;
	ld.local.u32 	%r4068, [%rd2+4488];
	xor.b32  	%r4069, %r4068, %r4055;
	ld.local.u32 	%r4070, [%rd2+4492];
	xor.b32  	%r4071, %r4070, %r4049;
	add.s32 	%r4072, %r4071, %r4069;
	shf.l.wrap.b32 	%r4073, %r4072, %r4072, 29;
	ld.local.u32 	%r4074, [%rd2+4480];
	xor.b32  	%r4075, %r4074, %r4061;
	ld.local.u32 	%r4076, [%rd2+4484];
	xor.b32  	%r4077, %r4076, %r4055;
	add.s32 	%r4078, %r4077, %r4075;
	shf.l.wrap.b32 	%r4079, %r4078, %r4078, 27;
	ld.local.u32 	%r4080, [%rd2+4472];
	xor.b32  	%r4081, %r4080, %r4067;
	ld.local.u32 	%r4082, [%rd2+4476];
	xor.b32  	%r4083, %r4082, %r4061;
	add.s32 	%r4084, %r4083, %r4081;
	shf.l.wrap.b32 	%r4085, %r4084, %r4084, 9;
	ld.local.u32 	%r4086, [%rd2+4512];
	xor.b32  	%r4087, %r4086, %r4073;
	ld.local.u32 	%r4088, [%rd2+4516];
	xor.b32  	%r4089, %r4088, %r4067;
	add.s32 	%r4090, %r4089, %r4087;
	shf.l.wrap.b32 	%r4091, %r4090, %r4090, 29;
	ld.local.u32 	%r4092, [%rd2+4504];
	xor.b32  	%r4093, %r4092, %r4079;
	ld.local.u32 	%r4094, [%rd2+4508];
	xor.b32  	%r4095, %r4094, %r4073;
	add.s32 	%r4096, %r4095, %r4093;
	shf.l.wrap.b32 	%r4097, %r4096, %r4096, 27;
	ld.local.u32 	%r4098, [%rd2+4496];
	xor.b32  	%r4099, %r4098, %r4085;
	ld.local.u32 	%r4100, [%rd2+4500];
	xor.b32  	%r4101, %r4100, %r4079;
	add.s32 	%r4102, %r4101, %r4099;
	shf.l.wrap.b32 	%r4103, %r4102, %r4102, 9;
	ld.local.u32 	%r4104, [%rd2+4536];
	xor.b32  	%r4105, %r4104, %r4091;
	ld.local.u32 	%r4106, [%rd2+4540];
	xor.b32  	%r4107, %r4106, %r4085;
	add.s32 	%r4108, %r4107, %r4105;
	shf.l.wrap.b32 	%r4109, %r4108, %r4108, 29;
	ld.local.u32 	%r4110, [%rd2+4528];
	xor.b32  	%r4111, %r4110, %r4097;
	ld.local.u32 	%r4112, [%rd2+4532];
	xor.b32  	%r4113, %r4112, %r4091;
	add.s32 	%r4114, %r4113, %r4111;
	shf.l.wrap.b32 	%r4115, %r4114, %r4114, 27;
	ld.local.u32 	%r4116, [%rd2+4520];
	xor.b32  	%r4117, %r4116, %r4103;
	ld.local.u32 	%r4118, [%rd2+4524];
	xor.b32  	%r4119, %r4118, %r4097;
	add.s32 	%r4120, %r4119, %r4117;
	shf.l.wrap.b32 	%r4121, %r4120, %r4120, 9;
	ld.local.u32 	%r4122, [%rd2+4560];
	xor.b32  	%r4123, %r4122, %r4109;
	ld.local.u32 	%r4124, [%rd2+4564];
	xor.b32  	%r4125, %r4124, %r4103;
	add.s32 	%r4126, %r4125, %r4123;
	shf.l.wrap.b32 	%r4127, %r4126, %r4126, 29;
	ld.local.u32 	%r4128, [%rd2+4552];
	xor.b32  	%r4129, %r4128, %r4115;
	ld.local.u32 	%r4130, [%rd2+4556];
	xor.b32  	%r4131, %r4130, %r4109;
	add.s32 	%r4132, %r4131, %r4129;
	shf.l.wrap.b32 	%r4133, %r4132, %r4132, 27;
	ld.local.u32 	%r4134, [%rd2+4544];
	xor.b32  	%r4135, %r4134, %r4121;
	ld.local.u32 	%r4136, [%rd2+4548];
	xor.b32  	%r4137, %r4136, %r4115;
	add.s32 	%r4138, %r4137, %r4135;
	shf.l.wrap.b32 	%r4139, %r4138, %r4138, 9;
	ld.local.u32 	%r4140, [%rd2+4584];
	xor.b32  	%r4141, %r4140, %r4127;
	ld.local.u32 	%r4142, [%rd2+4588];
	xor.b32  	%r4143, %r4142, %r4121;
	add.s32 	%r4144, %r4143, %r4141;
	shf.l.wrap.b32 	%r4145, %r4144, %r4144, 29;
	ld.local.u32 	%r4146, [%rd2+4576];
	xor.b32  	%r4147, %r4146, %r4133;
	ld.local.u32 	%r4148, [%rd2+4580];
	xor.b32  	%r4149, %r4148, %r4127;
	add.s32 	%r4150, %r4149, %r4147;
	shf.l.wrap.b32 	%r4151, %r4150, %r4150, 27;
	ld.local.u32 	%r4152, [%rd2+4568];
	xor.b32  	%r4153, %r4152, %r4139;
	ld.local.u32 	%r4154, [%rd2+4572];
	xor.b32  	%r4155, %r4154, %r4133;
	add.s32 	%r4156, %r4155, %r4153;
	shf.l.wrap.b32 	%r4157, %r4156, %r4156, 9;
	ld.local.u32 	%r4158, [%rd2+4608];
	xor.b32  	%r4159, %r4158, %r4145;
	ld.local.u32 	%r4160, [%rd2+4612];
	xor.b32  	%r4161, %r4160, %r4139;
	add.s32 	%r4162, %r4161, %r4159;
	shf.l.wrap.b32 	%r4163, %r4162, %r4162, 29;
	ld.local.u32 	%r4164, [%rd2+4600];
	xor.b32  	%r4165, %r4164, %r4151;
	ld.local.u32 	%r4166, [%rd2+4604];
	xor.b32  	%r4167, %r4166, %r4145;
	add.s32 	%r4168, %r4167, %r4165;
	shf.l.wrap.b32 	%r4169, %r4168, %r4168, 27;
	ld.local.u32 	%r4170, [%rd2+4592];
	xor.b32  	%r4171, %r4170, %r4157;
	ld.local.u32 	%r4172, [%rd2+4596];
	xor.b32  	%r4173, %r4172, %r4151;
	add.s32 	%r4174, %r4173, %r4171;
	shf.l.wrap.b32 	%r4175, %r4174, %r4174, 9;
	ld.local.u32 	%r4176, [%rd2+4632];
	xor.b32  	%r4177, %r4176, %r4163;
	ld.local.u32 	%r4178, [%rd2+4636];
	xor.b32  	%r4179, %r4178, %r4157;
	add.s32 	%r4180, %r4179, %r4177;
	shf.l.wrap.b32 	%r4181, %r4180, %r4180, 29;
	ld.local.u32 	%r4182, [%rd2+4624];
	xor.b32  	%r4183, %r4182, %r4169;
	ld.local.u32 	%r4184, [%rd2+4628];
	xor.b32  	%r4185, %r4184, %r4163;
	add.s32 	%r4186, %r4185, %r4183;
	shf.l.wrap.b32 	%r4187, %r4186, %r4186, 27;
	ld.local.u32 	%r4188, [%rd2+4616];
	xor.b32  	%r4189, %r4188, %r4175;
	ld.local.u32 	%r4190, [%rd2+4620];
	xor.b32  	%r4191, %r4190, %r4169;
	add.s32 	%r4192, %r4191, %r4189;
	shf.l.wrap.b32 	%r4193, %r4192, %r4192, 9;
	ld.local.u32 	%r4194, [%rd2+4656];
	xor.b32  	%r4195, %r4194, %r4181;
	ld.local.u32 	%r4196, [%rd2+4660];
	xor.b32  	%r4197, %r4196, %r4175;
	add.s32 	%r4198, %r4197, %r4195;
	shf.l.wrap.b32 	%r4199, %r4198, %r4198, 29;
	ld.local.u32 	%r4200, [%rd2+4648];
	xor.b32  	%r4201, %r4200, %r4187;
	ld.local.u32 	%r4202, [%rd2+4652];
	xor.b32  	%r4203, %r4202, %r4181;
	add.s32 	%r4204, %r4203, %r4201;
	shf.l.wrap.b32 	%r4205, %r4204, %r4204, 27;
	ld.local.u32 	%r4206, [%rd2+4640];
	xor.b32  	%r4207, %r4206, %r4193;
	ld.local.u32 	%r4208, [%rd2+4644];
	xor.b32  	%r4209, %r4208, %r4187;
	add.s32 	%r4210, %r4209, %r4207;
	shf.l.wrap.b32 	%r4211, %r4210, %r4210, 9;
	ld.local.u32 	%r4212, [%rd2+4680];
	xor.b32  	%r4213, %r4212, %r4199;
	ld.local.u32 	%r4214, [%rd2+4684];
	xor.b32  	%r4215, %r4214, %r4193;
	add.s32 	%r4216, %r4215, %r4213;
	shf.l.wrap.b32 	%r4217, %r4216, %r4216, 29;
	ld.local.u32 	%r4218, [%rd2+4672];
	xor.b32  	%r4219, %r4218, %r4205;
	ld.local.u32 	%r4220, [%rd2+4676];
	xor.b32  	%r4221, %r4220, %r4199;
	add.s32 	%r4222, %r4221, %r4219;
	shf.l.wrap.b32 	%r4223, %r4222, %r4222, 27;
	ld.local.u32 	%r4224, [%rd2+4664];
	xor.b32  	%r4225, %r4224, %r4211;
	ld.local.u32 	%r4226, [%rd2+4668];
	xor.b32  	%r4227, %r4226, %r4205;
	add.s32 	%r4228, %r4227, %r4225;
	shf.l.wrap.b32 	%r4229, %r4228, %r4228, 9;
	ld.local.u32 	%r4230, [%rd2+4704];
	xor.b32  	%r4231, %r4230, %r4217;
	ld.local.u32 	%r4232, [%rd2+4708];
	xor.b32  	%r4233, %r4232, %r4211;
	add.s32 	%r4234, %r4233, %r4231;
	shf.l.wrap.b32 	%r4235, %r4234, %r4234, 29;
	ld.local.u32 	%r4236, [%rd2+4696];
	xor.b32  	%r4237, %r4236, %r4223;
	ld.local.u32 	%r4238, [%rd2+4700];
	xor.b32  	%r4239, %r4238, %r4217;
	add.s32 	%r4240, %r4239, %r4237;
	shf.l.wrap.b32 	%r4241, %r4240, %r4240, 27;
	ld.local.u32 	%r4242, [%rd2+4688];
	xor.b32  	%r4243, %r4242, %r4229;
	ld.local.u32 	%r4244, [%rd2+4692];
	xor.b32  	%r4245, %r4244, %r4223;
	add.s32 	%r4246, %r4245, %r4243;
	shf.l.wrap.b32 	%r6135, %r4246, %r4246, 9;
	ld.local.u32 	%r4247, [%rd2+4728];
	xor.b32  	%r4248, %r4247, %r4235;
	ld.local.u32 	%r4249, [%rd2+4732];
	xor.b32  	%r4250, %r4249, %r4229;
	add.s32 	%r4251, %r4250, %r4248;
	shf.l.wrap.b32 	%r6134, %r4251, %r4251, 29;
	ld.local.u32 	%r4252, [%rd2+4720];
	xor.b32  	%r4253, %r4252, %r4241;
	ld.local.u32 	%r4254, [%rd2+4724];
	xor.b32  	%r4255, %r4254, %r4235;
	add.s32 	%r4256, %r4255, %r4253;
	shf.l.wrap.b32 	%r6133, %r4256, %r4256, 27;
	ld.local.u32 	%r4257, [%rd2+4712];
	xor.b32  	%r4258, %r4257, %r6135;
	ld.local.u32 	%r4259, [%rd2+4716];
	xor.b32  	%r4260, %r4259, %r4241;
	add.s32 	%r4261, %r4260, %r4258;
	shf.l.wrap.b32 	%r6132, %r4261, %r4261, 9;
	ld.local.u32 	%r1006, [%rd2+4928];
	setp.lt.u32 	%p62, %r1006, 25;
	@%p62 bra 	$L__BB2_84;
	ld.local.u32 	%r4262, [%rd2+4752];
	xor.b32  	%r4263, %r4262, %r6134;
	ld.local.u32 	%r4264, [%rd2+4756];
	xor.b32  	%r4265, %r4264, %r6135;
	add.s32 	%r4266, %r4265, %r4263;
	shf.l.wrap.b32 	%r4267, %r4266, %r4266, 29;
	ld.local.u32 	%r4268, [%rd2+4744];
	xor.b32  	%r4269, %r4268, %r6133;
	ld.local.u32 	%r4270, [%rd2+4748];
	xor.b32  	%r4271, %r4270, %r6134;
	add.s32 	%r4272, %r4271, %r4269;
	shf.l.wrap.b32 	%r4273, %r4272, %r4272, 27;
	ld.local.u32 	%r4274, [%rd2+4736];
	xor.b32  	%r4275, %r4274, %r6132;
	ld.local.u32 	%r4276, [%rd2+4740];
	xor.b32  	%r4277, %r4276, %r6133;
	add.s32 	%r4278, %r4277, %r4275;
	shf.l.wrap.b32 	%r4279, %r4278, %r4278, 9;
	ld.local.u32 	%r4280, [%rd2+4776];
	xor.b32  	%r4281, %r4280, %r4267;
	ld.local.u32 	%r4282, [%rd2+4780];
	xor.b32  	%r4283, %r4282, %r6132;
	add.s32 	%r4284, %r4283, %r4281;
	shf.l.wrap.b32 	%r4285, %r4284, %r4284, 29;
	ld.local.u32 	%r4286, [%rd2+4768];
	xor.b32  	%r4287, %r4286, %r4273;
	ld.local.u32 	%r4288, [%rd2+4772];
	xor.b32  	%r4289, %r4288, %r4267;
	add.s32 	%r4290, %r4289, %r4287;
	shf.l.wrap.b32 	%r4291, %r4290, %r4290, 27;
	ld.local.u32 	%r4292, [%rd2+4760];
	xor.b32  	%r4293, %r4292, %r4279;
	ld.local.u32 	%r4294, [%rd2+4764];
	xor.b32  	%r4295, %r4294, %r4273;
	add.s32 	%r4296, %r4295, %r4293;
	shf.l.wrap.b32 	%r4297, %r4296, %r4296, 9;
	ld.local.u32 	%r4298, [%rd2+4800];
	xor.b32  	%r4299, %r4298, %r4285;
	ld.local.u32 	%r4300, [%rd2+4804];
	xor.b32  	%r4301, %r4300, %r4279;
	add.s32 	%r4302, %r4301, %r4299;
	shf.l.wrap.b32 	%r4303, %r4302, %r4302, 29;
	ld.local.u32 	%r4304, [%rd2+4792];
	xor.b32  	%r4305, %r4304, %r4291;
	ld.local.u32 	%r4306, [%rd2+4796];
	xor.b32  	%r4307, %r4306, %r4285;
	add.s32 	%r4308, %r4307, %r4305;
	shf.l.wrap.b32 	%r4309, %r4308, %r4308, 27;
	ld.local.u32 	%r4310, [%rd2+4784];
	xor.b32  	%r4311, %r4310, %r4297;
	ld.local.u32 	%r4312, [%rd2+4788];
	xor.b32  	%r4313, %r4312, %r4291;
	add.s32 	%r4314, %r4313, %r4311;
	shf.l.wrap.b32 	%r6135, %r4314, %r4314, 9;
	ld.local.u32 	%r4315, [%rd2+4824];
	xor.b32  	%r4316, %r4315, %r4303;
	ld.local.u32 	%r4317, [%rd2+4828];
	xor.b32  	%r4318, %r4317, %r4297;
	add.s32 	%r4319, %r4318, %r4316;
	shf.l.wrap.b32 	%r6134, %r4319, %r4319, 29;
	ld.local.u32 	%r4320, [%rd2+4816];
	xor.b32  	%r4321, %r4320, %r4309;
	ld.local.u32 	%r4322, [%rd2+4820];
	xor.b32  	%r4323, %r4322, %r4303;
	add.s32 	%r4324, %r4323, %r4321;
	shf.l.wrap.b32 	%r6133, %r4324, %r4324, 27;
	ld.local.u32 	%r4325, [%rd2+4808];
	xor.b32  	%r4326, %r4325, %r6135;
	ld.local.u32 	%r4327, [%rd2+4812];
	xor.b32  	%r4328, %r4327, %r4309;
	add.s32 	%r4329, %r4328, %r4326;
	shf.l.wrap.b32 	%r6132, %r4329, %r4329, 9;
$L__BB2_84:
	setp.lt.u32 	%p63, %r1006, 29;
	@%p63 bra 	$L__BB2_86;
	ld.local.u32 	%r4330, [%rd2+4848];
	xor.b32  	%r4331, %r4330, %r6134;
	ld.local.u32 	%r4332, [%rd2+4852];
	xor.b32  	%r4333, %r4332, %r6135;
	add.s32 	%r4334, %r4333, %r4331;
	shf.l.wrap.b32 	%r4335, %r4334, %r4334, 29;
	ld.local.u32 	%r4336, [%rd2+4840];
	xor.b32  	%r4337, %r4336, %r6133;
	ld.local.u32 	%r4338, [%rd2+4844];
	xor.b32  	%r4339, %r4338, %r6134;
	add.s32 	%r4340, %r4339, %r4337;
	shf.l.wrap.b32 	%r4341, %r4340, %r4340, 27;
	ld.local.u32 	%r4342, [%rd2+4832];
	xor.b32  	%r4343, %r4342, %r6132;
	ld.local.u32 	%r4344, [%rd2+4836];
	xor.b32  	%r4345, %r4344, %r6133;
	add.s32 	%r4346, %r4345, %r4343;
	shf.l.wrap.b32 	%r4347, %r4346, %r4346, 9;
	ld.local.u32 	%r4348, [%rd2+4872];
	xor.b32  	%r4349, %r4348, %r4335;
	ld.local.u32 	%r4350, [%rd2+4876];
	xor.b32  	%r4351, %r4350, %r6132;
	add.s32 	%r4352, %r4351, %r4349;
	shf.l.wrap.b32 	%r4353, %r4352, %r4352, 29;
	ld.local.u32 	%r4354, [%rd2+4864];
	xor.b32  	%r4355, %r4354, %r4341;
	ld.local.u32 	%r4356, [%rd2+4868];
	xor.b32  	%r4357, %r4356, %r4335;
	add.s32 	%r4358, %r4357, %r4355;
	shf.l.wrap.b32 	%r4359, %r4358, %r4358, 27;
	ld.local.u32 	%r4360, [%rd2+4856];
	xor.b32  	%r4361, %r4360, %r4347;
	ld.local.u32 	%r4362, [%rd2+4860];
	xor.b32  	%r4363, %r4362, %r4341;
	add.s32 	%r4364, %r4363, %r4361;
	shf.l.wrap.b32 	%r4365, %r4364, %r4364, 9;
	ld.local.u32 	%r4366, [%rd2+4896];
	xor.b32  	%r4367, %r4366, %r4353;
	ld.local.u32 	%r4368, [%rd2+4900];
	xor.b32  	%r4369, %r4368, %r4347;
	add.s32 	%r4370, %r4369, %r4367;
	shf.l.wrap.b32 	%r4371, %r4370, %r4370, 29;
	ld.local.u32 	%r4372, [%rd2+4888];
	xor.b32  	%r4373, %r4372, %r4359;
	ld.local.u32 	%r4374, [%rd2+4892];
	xor.b32  	%r4375, %r4374, %r4353;
	add.s32 	%r4376, %r4375, %r4373;
	shf.l.wrap.b32 	%r4377, %r4376, %r4376, 27;
	ld.local.u32 	%r4378, [%rd2+4880];
	xor.b32  	%r4379, %r4378, %r4365;
	ld.local.u32 	%r4380, [%rd2+4884];
	xor.b32  	%r4381, %r4380, %r4359;
	add.s32 	%r4382, %r4381, %r4379;
	shf.l.wrap.b32 	%r6135, %r4382, %r4382, 9;
	ld.local.u32 	%r4383, [%rd2+4920];
	xor.b32  	%r4384, %r4383, %r4371;
	ld.local.u32 	%r4385, [%rd2+4924];
	xor.b32  	%r4386, %r4385, %r4365;
	add.s32 	%r4387, %r4386, %r4384;
	shf.l.wrap.b32 	%r6134, %r4387, %r4387, 29;
	ld.local.u32 	%r4388, [%rd2+4912];
	xor.b32  	%r4389, %r4388, %r4377;
	ld.local.u32 	%r4390, [%rd2+4916];
	xor.b32  	%r4391, %r4390, %r4371;
	add.s32 	%r4392, %r4391, %r4389;
	shf.l.wrap.b32 	%r6133, %r4392, %r4392, 27;
	ld.local.u32 	%r4393, [%rd2+4904];
	xor.b32  	%r4394, %r4393, %r6135;
	ld.local.u32 	%r4395, [%rd2+4908];
	xor.b32  	%r4396, %r4395, %r4377;
	add.s32 	%r4397, %r4396, %r4394;
	shf.l.wrap.b32 	%r6132, %r4397, %r4397, 9;
$L__BB2_86:
	cvt.u16.u32 	%rs2960, %r6132;
	ld.global.u8 	%rs2961, [%rd466];
	xor.b16  	%rs2962, %rs2961, %rs2960;
	st.global.u8 	[%rd465], %rs2962;
	shr.u16 	%rs2963, %rs2960, 8;
	ld.global.u8 	%rs2964, [%rd466+1];
	xor.b16  	%rs2965, %rs2964, %rs2963;
	st.global.u8 	[%rd465+1], %rs2965;
	{ .reg .b16 tmp; mov.b32 {tmp, %rs2966}, %r6132; }
	ld.global.u8 	%rs2967, [%rd466+2];
	xor.b16  	%rs2968, %rs2967, %rs2966;
	st.global.u8 	[%rd465+2], %rs2968;
	shr.u32 	%r4399, %r6132, 24;
	cvt.u16.u32 	%rs2969, %r4399;
	ld.global.u8 	%rs2970, [%rd466+3];
	xor.b16  	%rs2971, %rs2970, %rs2969;
	st.global.u8 	[%rd465+3], %rs2971;
	cvt.u16.u32 	%rs2972, %r6133;
	ld.global.u8 	%rs2973, [%rd466+4];
	xor.b16  	%rs2974, %rs2973, %rs2972;
	st.global.u8 	[%rd465+4], %rs2974;
	shr.u16 	%rs2975, %rs2972, 8;
	ld.global.u8 	%rs2976, [%rd466+5];
	xor.b16  	%rs2977, %rs2976, %rs2975;
	st.global.u8 	[%rd465+5], %rs2977;
	{ .reg .b16 tmp; mov.b32 {tmp, %rs2978}, %r6133; }
	ld.global.u8 	%rs2979, [%rd466+6];
	xor.b16  	%rs2980, %rs2979, %rs2978;
	st.global.u8 	[%rd465+6], %rs2980;
	shr.u32 	%r4400, %r6133, 24;
	cvt.u16.u32 	%rs2981, %r4400;
	ld.global.u8 	%rs2982, [%rd466+7];
	xor.b16  	%rs2983, %rs2982, %rs2981;
	st.global.u8 	[%rd465+7], %rs2983;
	cvt.u16.u32 	%rs2984, %r6134;
	ld.global.u8 	%rs2985, [%rd466+8];
	xor.b16  	%rs2986, %rs2985, %rs2984;
	st.global.u8 	[%rd465+8], %rs2986;
	shr.u16 	%rs2987, %rs2984, 8;
	ld.global.u8 	%rs2988, [%rd466+9];
	xor.b16  	%rs2989, %rs2988, %rs2987;
	st.global.u8 	[%rd465+9], %rs2989;
	{ .reg .b16 tmp; mov.b32 {tmp, %rs2990}, %r6134; }
	ld.global.u8 	%rs2991, [%rd466+10];
	xor.b16  	%rs2992, %rs2991, %rs2990;
	st.global.u8 	[%rd465+10], %rs2992;
	shr.u32 	%r4401, %r6134, 24;
	cvt.u16.u32 	%rs2993, %r4401;
	ld.global.u8 	%rs2994, [%rd466+11];
	xor.b16  	%rs2995, %rs2994, %rs2993;
	st.global.u8 	[%rd465+11], %rs2995;
	cvt.u16.u32 	%rs2996, %r6135;
	ld.global.u8 	%rs2997, [%rd466+12];
	xor.b16  	%rs2998, %rs2997, %rs2996;
	st.global.u8 	[%rd465+12], %rs2998;
	shr.u16 	%rs2999, %rs2996, 8;
	ld.global.u8 	%rs3000, [%rd466+13];
	xor.b16  	%rs3001, %rs3000, %rs2999;
	st.global.u8 	[%rd465+13], %rs3001;
	{ .reg .b16 tmp; mov.b32 {tmp, %rs3002}, %r6135; }
	ld.global.u8 	%rs3003, [%rd466+14];
	xor.b16  	%rs3004, %rs3003, %rs3002;
	st.global.u8 	[%rd465+14], %rs3004;
	shr.u32 	%r4402, %r6135, 24;
	cvt.u16.u32 	%rs3005, %r4402;
	ld.global.u8 	%rs3006, [%rd466+15];
	xor.b16  	%rs3007, %rs3006, %rs3005;
	st.global.u8 	[%rd465+15], %rs3007;
	mov.b32 	%r6136, 16;
$L__BB2_87:
	add.s32 	%r6136, %r6136, -1;
	cvt.u64.u32 	%rd318, %r6136;
	add.s64 	%rd319, %rd2, %rd318;
	ld.local.u8 	%rs3008, [%rd319+4096];
	add.s16 	%rs3009, %rs3008, 1;
	and.b16  	%rs3010, %rs3009, 255;
	setp.ne.s16 	%p64, %rs3010, %rs3009;
	st.local.u8 	[%rd319+4096], %rs3009;
	setp.ne.s32 	%p65, %r6136, 0;
	and.pred  	%p66, %p65, %p64;
	@%p66 bra 	$L__BB2_87;
	add.s32 	%r6127, %r6127, 1;
	add.s64 	%rd466, %rd466, 16;
	add.s64 	%rd465, %rd465, 16;
	setp.ne.s32 	%p67, %r6127, %r1000;
	@%p67 bra 	$L__BB2_82;
	ld.local.u32 	%r4403, [%rd2+4128];
	ld.local.u32 	%r4404, [%rd2+4132];
	ld.local.u32 	%r4405, [%rd2+4136];
	ld.local.u32 	%r4406, [%rd2+4140];
	st.local.v4.b32 	[%rd1], {%r4403, %r4404, %r4405, %r4406};
	bfe.u32 	%r4407, %r4403, 0, 8;
	cvt.u16.u32 	%rs4508, %r4407;
	bfe.u32 	%r4408, %r4403, 8, 8;
	cvt.u16.u32 	%rs4507, %r4408;
	bfe.u32 	%r4409, %r4403, 16, 8;
	cvt.u16.u32 	%rs4506, %r4409;
	bfe.u32 	%r4410, %r4403, 24, 8;
	cvt.u16.u32 	%rs4505, %r4410;
	bfe.u32 	%r4411, %r4404, 0, 8;
	cvt.u16.u32 	%rs4504, %r4411;
	bfe.u32 	%r4412, %r4404, 8, 8;
	cvt.u16.u32 	%rs4503, %r4412;
	bfe.u32 	%r4413, %r4404, 16, 8;
	cvt.u16.u32 	%rs4502, %r4413;
	bfe.u32 	%r4414, %r4404, 24, 8;
	cvt.u16.u32 	%rs4501, %r4414;
	bfe.u32 	%r4415, %r4405, 0, 8;
	cvt.u16.u32 	%rs4500, %r4415;
	bfe.u32 	%r4416, %r4405, 8, 8;
	cvt.u16.u32 	%rs4499, %r4416;
	bfe.u32 	%r4417, %r4405, 16, 8;
	cvt.u16.u32 	%rs4498, %r4417;
	bfe.u32 	%r4418, %r4405, 24, 8;
	cvt.u16.u32 	%rs4497, %r4418;
	bfe.u32 	%r4419, %r4406, 0, 8;
	cvt.u16.u32 	%rs4496, %r4419;
	bfe.u32 	%r4420, %r4406, 8, 8;
	cvt.u16.u32 	%rs4495, %r4420;
	bfe.u32 	%r4421, %r4406, 16, 8;
	cvt.u16.u32 	%rs4494, %r4421;
	bfe.u32 	%r4422, %r4406, 24, 8;
	cvt.u16.u32 	%rs4493, %r4422;
	prmt.b32 	%r4535, %r4536, %r4537, 0x3340U;
	mov.u64 	%rd467, %rd464;
	mov.u32 	%r6137, %r999;
$L__BB2_90:
	ld.global.u8 	%rs3012, [%rd467];
	xor.b16  	%rs285, %rs3012, %rs4508;
	ld.global.u8 	%rs3013, [%rd467+1];
	xor.b16  	%rs3014, %rs3013, %rs4507;
	ld.global.u8 	%rs3015, [%rd467+2];
	xor.b16  	%rs3016, %rs3015, %rs4506;
	ld.global.u8 	%rs3017, [%rd467+3];
	xor.b16  	%rs3018, %rs3017, %rs4505;
	ld.global.u8 	%rs3019, [%rd467+4];
	xor.b16  	%rs3020, %rs3019, %rs4504;
	ld.global.u8 	%rs3021, [%rd467+5];
	xor.b16  	%rs3022, %rs3021, %rs4503;
	ld.global.u8 	%rs3023, [%rd467+6];
	xor.b16  	%rs3024, %rs3023, %rs4502;
	ld.global.u8 	%rs3025, [%rd467+7];
	xor.b16  	%rs3026, %rs3025, %rs4501;
	ld.global.u8 	%rs3027, [%rd467+8];
	xor.b16  	%rs3028, %rs3027, %rs4500;
	ld.global.u8 	%rs3029, [%rd467+9];
	xor.b16  	%rs3030, %rs3029, %rs4499;
	ld.global.u8 	%rs3031, [%rd467+10];
	xor.b16  	%rs3032, %rs3031, %rs4498;
	ld.global.u8 	%rs3033, [%rd467+11];
	xor.b16  	%rs3034, %rs3033, %rs4497;
	ld.global.u8 	%rs3035, [%rd467+12];
	xor.b16  	%rs3036, %rs3035, %rs4496;
	ld.global.u8 	%rs3037, [%rd467+13];
	xor.b16  	%rs3038, %rs3037, %rs4495;
	ld.global.u8 	%rs3039, [%rd467+14];
	xor.b16  	%rs3040, %rs3039, %rs4494;
	ld.global.u8 	%rs3041, [%rd467+15];
	xor.b16  	%rs3042, %rs3041, %rs4493;
	cvt.u32.u16 	%r4424, %rs3042;
	cvt.u32.u16 	%r4425, %rs3040;
	prmt.b32 	%r4426, %r4425, %r4424, 0x3340U;
	cvt.u32.u16 	%r4427, %rs3038;
	cvt.u32.u16 	%r4428, %rs3036;
	prmt.b32 	%r4429, %r4428, %r4427, 0x3340U;
	prmt.b32 	%r4430, %r4429, %r4426, 0x5410U;
	cvt.u32.u16 	%r4431, %rs3034;
	cvt.u32.u16 	%r4432, %rs3032;
	prmt.b32 	%r4433, %r4432, %r4431, 0x3340U;
	cvt.u32.u16 	%r4434, %rs3030;
	cvt.u32.u16 	%r4435, %rs3028;
	prmt.b32 	%r4436, %r4435, %r4434, 0x3340U;
	prmt.b32 	%r4437, %r4436, %r4433, 0x5410U;
	cvt.u32.u16 	%r4438, %rs3026;
	cvt.u32.u16 	%r4439, %rs3024;
	prmt.b32 	%r4440, %r4439, %r4438, 0x3340U;
	cvt.u32.u16 	%r4441, %rs3022;
	cvt.u32.u16 	%r4442, %rs3020;
	prmt.b32 	%r4443, %r4442, %r4441, 0x3340U;
	prmt.b32 	%r4444, %r4443, %r4440, 0x5410U;
	cvt.u32.u16 	%r4445, %rs3018;
	cvt.u32.u16 	%r4446, %rs3016;
	prmt.b32 	%r4447, %r4446, %r4445, 0x3340U;
	cvt.u32.u16 	%r4448, %rs3014;
	cvt.u32.u16 	%r4449, %rs285;
	prmt.b32 	%r4450, %r4449, %r4448, 0x3340U;
	prmt.b32 	%r4451, %r4450, %r4447, 0x5410U;
	st.local.v4.b32 	[%rd1], {%r4451, %r4444, %r4437, %r4430};
	mov.b16 	%rs4509, 0;
	mov.b32 	%r6138, 15;
	mov.u16 	%rs4510, %rs4509;
	mov.u16 	%rs4511, %rs4509;
	mov.u16 	%rs4512, %rs4509;
	mov.u16 	%rs4513, %rs4509;
	mov.u16 	%rs4514, %rs4509;
	mov.u16 	%rs4515, %rs4509;
	mov.u16 	%rs4516, %rs4509;
	mov.u16 	%rs4517, %rs4509;
	mov.u16 	%rs4518, %rs4509;
	mov.u16 	%rs4519, %rs4509;
	mov.u16 	%rs4520, %rs4509;
	mov.u16 	%rs4521, %rs4509;
	mov.u16 	%rs4522, %rs4509;
	mov.u16 	%rs4523, %rs4509;
	mov.u16 	%rs4524, %rs4509;
$L__BB2_91:
	cvt.u64.u32 	%rd320, %r6138;
	add.s64 	%rd321, %rd1, %rd320;
	ld.local.u8 	%rs3043, [%rd321];
	cvt.u64.u16 	%rd322, %rs3043;
	shl.b16 	%rs3044, %rs3043, 4;
	cvt.u64.u16 	%rd323, %rs3044;
	and.b64  	%rd324, %rd323, 240;
	add.s64 	%rd325, %rd2, %rd324;
	ld.local.u32 	%r4452, [%rd325];
	bfe.u32 	%r4453, %r4452, 0, 8;
	cvt.u16.u32 	%rs3045, %r4453;
	bfe.u32 	%r4454, %r4452, 8, 8;
	cvt.u16.u32 	%rs3046, %r4454;
	bfe.u32 	%r4455, %r4452, 16, 8;
	cvt.u16.u32 	%rs3047, %r4455;
	bfe.u32 	%r4456, %r4452, 24, 8;
	cvt.u16.u32 	%rs3048, %r4456;
	xor.b16  	%rs3049, %rs3045, %rs4524;
	and.b16  	%rs3050, %rs3049, 240;
	xor.b16  	%rs3051, %rs3046, %rs4523;
	xor.b16  	%rs3052, %rs3047, %rs4522;
	xor.b16  	%rs3053, %rs3048, %rs4521;
	ld.local.u32 	%r4457, [%rd325+4];
	bfe.u32 	%r4458, %r4457, 0, 8;
	cvt.u16.u32 	%rs3054, %r4458;
	bfe.u32 	%r4459, %r4457, 8, 8;
	cvt.u16.u32 	%rs3055, %r4459;
	bfe.u32 	%r4460, %r4457, 16, 8;
	cvt.u16.u32 	%rs3056, %r4460;
	bfe.u32 	%r4461, %r4457, 24, 8;
	cvt.u16.u32 	%rs3057, %r4461;
	xor.b16  	%rs3058, %rs3054, %rs4520;
	xor.b16  	%rs3059, %rs3055, %rs4519;
	xor.b16  	%rs3060, %rs3056, %rs4518;
	xor.b16  	%rs3061, %rs3057, %rs4517;
	ld.local.u32 	%r4462, [%rd325+8];
	bfe.u32 	%r4463, %r4462, 0, 8;
	cvt.u16.u32 	%rs3062, %r4463;
	bfe.u32 	%r4464, %r4462, 8, 8;
	cvt.u16.u32 	%rs3063, %r4464;
	bfe.u32 	%r4465, %r4462, 16, 8;
	cvt.u16.u32 	%rs3064, %r4465;
	bfe.u32 	%r4466, %r4462, 24, 8;
	cvt.u16.u32 	%rs3065, %r4466;
	xor.b16  	%rs3066, %rs3062, %rs4516;
	xor.b16  	%rs3067, %rs3063, %rs4515;
	xor.b16  	%rs3068, %rs3064, %rs4514;
	xor.b16  	%rs3069, %rs3065, %rs4513;
	ld.local.u32 	%r4467, [%rd325+12];
	bfe.u32 	%r4468, %r4467, 0, 8;
	cvt.u16.u32 	%rs3070, %r4468;
	bfe.u32 	%r4469, %r4467, 8, 8;
	cvt.u16.u32 	%rs3071, %r4469;
	bfe.u32 	%r4470, %r4467, 16, 8;
	cvt.u16.u32 	%rs3072, %r4470;
	bfe.u32 	%r4471, %r4467, 24, 8;
	cvt.u16.u32 	%rs3073, %r4471;
	xor.b16  	%rs3074, %rs3070, %rs4512;
	xor.b16  	%rs3075, %rs3071, %rs4511;
	xor.b16  	%rs3076, %rs3072, %rs4510;
	xor.b16  	%rs3077, %rs3073, %rs4509;
	shl.b16 	%rs3078, %rs3076, 4;
	shr.u16 	%rs3079, %rs3077, 4;
	and.b16  	%rs3080, %rs3079, 15;
	or.b16  	%rs3081, %rs3078, %rs3080;
	shl.b16 	%rs3082, %rs3075, 4;
	shr.u16 	%rs3083, %rs3076, 4;
	and.b16  	%rs3084, %rs3083, 15;
	or.b16  	%rs3085, %rs3082, %rs3084;
	shl.b16 	%rs3086, %rs3074, 4;
	shr.u16 	%rs3087, %rs3075, 4;
	and.b16  	%rs3088, %rs3087, 15;
	or.b16  	%rs3089, %rs3086, %rs3088;
	shl.b16 	%rs3090, %rs3069, 4;
	shr.u16 	%rs3091, %rs3074, 4;
	and.b16  	%rs3092, %rs3091, 15;
	or.b16  	%rs3093, %rs3090, %rs3092;
	shl.b16 	%rs3094, %rs3068, 4;
	shr.u16 	%rs3095, %rs3069, 4;
	and.b16  	%rs3096, %rs3095, 15;
	or.b16  	%rs3097, %rs3094, %rs3096;
	shl.b16 	%rs3098, %rs3067, 4;
	shr.u16 	%rs3099, %rs3068, 4;
	and.b16  	%rs3100, %rs3099, 15;
	or.b16  	%rs3101, %rs3098, %rs3100;
	shl.b16 	%rs3102, %rs3066, 4;
	shr.u16 	%rs3103, %rs3067, 4;
	and.b16  	%rs3104, %rs3103, 15;
	or.b16  	%rs3105, %rs3102, %rs3104;
	shl.b16 	%rs3106, %rs3061, 4;
	shr.u16 	%rs3107, %rs3066, 4;
	and.b16  	%rs3108, %rs3107, 15;
	or.b16  	%rs3109, %rs3106, %rs3108;
	shl.b16 	%rs3110, %rs3060, 4;
	shr.u16 	%rs3111, %rs3061, 4;
	and.b16  	%rs3112, %rs3111, 15;
	or.b16  	%rs3113, %rs3110, %rs3112;
	shl.b16 	%rs3114, %rs3059, 4;
	shr.u16 	%rs3115, %rs3060, 4;
	and.b16  	%rs3116, %rs3115, 15;
	or.b16  	%rs3117, %rs3114, %rs3116;
	shl.b16 	%rs3118, %rs3058, 4;
	shr.u16 	%rs3119, %rs3059, 4;
	and.b16  	%rs3120, %rs3119, 15;
	or.b16  	%rs3121, %rs3118, %rs3120;
	shl.b16 	%rs3122, %rs3053, 4;
	shr.u16 	%rs3123, %rs3058, 4;
	and.b16  	%rs3124, %rs3123, 15;
	or.b16  	%rs3125, %rs3122, %rs3124;
	shl.b16 	%rs3126, %rs3052, 4;
	shr.u16 	%rs3127, %rs3053, 4;
	and.b16  	%rs3128, %rs3127, 15;
	or.b16  	%rs3129, %rs3126, %rs3128;
	shl.b16 	%rs3130, %rs3051, 4;
	shr.u16 	%rs3131, %rs3052, 4;
	and.b16  	%rs3132, %rs3131, 15;
	or.b16  	%rs3133, %rs3130, %rs3132;
	shl.b16 	%rs3134, %rs3049, 4;
	shr.u16 	%rs3135, %rs3051, 4;
	and.b16  	%rs3136, %rs3135, 15;
	or.b16  	%rs3137, %rs3134, %rs3136;
	shr.u16 	%rs3138, %rs3050, 4;
	shl.b16 	%rs3139, %rs3077, 1;
	cvt.u64.u16 	%rd326, %rs3139;
	and.b64  	%rd327, %rd326, 30;
	mov.u64 	%rd328, reduction_4bit;
	add.s64 	%rd329, %rd328, %rd327;
	ld.const.u8 	%rs3140, [%rd329];
	xor.b16  	%rs3141, %rs3140, %rs3138;
	ld.const.u8 	%rs3142, [%rd329+1];
	xor.b16  	%rs3143, %rs3142, %rs3137;
	and.b64  	%rd330, %rd322, 240;
	add.s64 	%rd331, %rd2, %rd330;
	ld.local.u32 	%r4472, [%rd331];
	bfe.u32 	%r4473, %r4472, 0, 8;
	cvt.u16.u32 	%rs3144, %r4473;
	bfe.u32 	%r4474, %r4472, 8, 8;
	cvt.u16.u32 	%rs3145, %r4474;
	bfe.u32 	%r4475, %r4472, 16, 8;
	cvt.u16.u32 	%rs3146, %r4475;
	bfe.u32 	%r4476, %r4472, 24, 8;
	cvt.u16.u32 	%rs3147, %r4476;
	xor.b16  	%rs3148, %rs3141, %rs3144;
	and.b16  	%rs3149, %rs3148, 240;
	xor.b16  	%rs3150, %rs3143, %rs3145;
	xor.b16  	%rs3151, %rs3146, %rs3133;
	xor.b16  	%rs3152, %rs3147, %rs3129;
	ld.local.u32 	%r4477, [%rd331+4];
	bfe.u32 	%r4478, %r4477, 0, 8;
	cvt.u16.u32 	%rs3153, %r4478;
	bfe.u32 	%r4479, %r4477, 8, 8;
	cvt.u16.u32 	%rs3154, %r4479;
	bfe.u32 	%r4480, %r4477, 16, 8;
	cvt.u16.u32 	%rs3155, %r4480;
	bfe.u32 	%r4481, %r4477, 24, 8;
	cvt.u16.u32 	%rs3156, %r4481;
	xor.b16  	%rs3157, %rs3153, %rs3125;
	xor.b16  	%rs3158, %rs3154, %rs3121;
	xor.b16  	%rs3159, %rs3155, %rs3117;
	xor.b16  	%rs3160, %rs3156, %rs3113;
	ld.local.u32 	%r4482, [%rd331+8];
	bfe.u32 	%r4483, %r4482, 0, 8;
	cvt.u16.u32 	%rs3161, %r4483;
	bfe.u32 	%r4484, %r4482, 8, 8;
	cvt.u16.u32 	%rs3162, %r4484;
	bfe.u32 	%r4485, %r4482, 16, 8;
	cvt.u16.u32 	%rs3163, %r4485;
	bfe.u32 	%r4486, %r4482, 24, 8;
	cvt.u16.u32 	%rs3164, %r4486;
	xor.b16  	%rs3165, %rs3161, %rs3109;
	xor.b16  	%rs3166, %rs3162, %rs3105;
	xor.b16  	%rs3167, %rs3163, %rs3101;
	xor.b16  	%rs3168, %rs3164, %rs3097;
	ld.local.u32 	%r4487, [%rd331+12];
	bfe.u32 	%r4488, %r4487, 0, 8;
	cvt.u16.u32 	%rs3169, %r4488;
	bfe.u32 	%r4489, %r4487, 8, 8;
	cvt.u16.u32 	%rs3170, %r4489;
	bfe.u32 	%r4490, %r4487, 16, 8;
	cvt.u16.u32 	%rs3171, %r4490;
	bfe.u32 	%r4491, %r4487, 24, 8;
	cvt.u16.u32 	%rs3172, %r4491;
	xor.b16  	%rs3173, %rs3169, %rs3093;
	xor.b16  	%rs3174, %rs3170, %rs3089;
	xor.b16  	%rs3175, %rs3171, %rs3085;
	xor.b16  	%rs3176, %rs3172, %rs3081;
	shl.b16 	%rs3177, %rs3175, 4;
	shr.u16 	%rs3178, %rs3176, 4;
	and.b16  	%rs3179, %rs3178, 15;
	or.b16  	%rs4509, %rs3177, %rs3179;
	shl.b16 	%rs3180, %rs3174, 4;
	shr.u16 	%rs3181, %rs3175, 4;
	and.b16  	%rs3182, %rs3181, 15;
	or.b16  	%rs4510, %rs3180, %rs3182;
	shl.b16 	%rs3183, %rs3173, 4;
	shr.u16 	%rs3184, %rs3174, 4;
	and.b16  	%rs3185, %rs3184, 15;
	or.b16  	%rs4511, %rs3183, %rs3185;
	shl.b16 	%rs3186, %rs3168, 4;
	shr.u16 	%rs3187, %rs3173, 4;
	and.b16  	%rs3188, %rs3187, 15;
	or.b16  	%rs4512, %rs3186, %rs3188;
	shl.b16 	%rs3189, %rs3167, 4;
	shr.u16 	%rs3190, %rs3168, 4;
	and.b16  	%rs3191, %rs3190, 15;
	or.b16  	%rs4513, %rs3189, %rs3191;
	shl.b16 	%rs3192, %rs3166, 4;
	shr.u16 	%rs3193, %rs3167, 4;
	and.b16  	%rs3194, %rs3193, 15;
	or.b16  	%rs4514, %rs3192, %rs3194;
	shl.b16 	%rs3195, %rs3165, 4;
	shr.u16 	%rs3196, %rs3166, 4;
	and.b16  	%rs3197, %rs3196, 15;
	or.b16  	%rs4515, %rs3195, %rs3197;
	shl.b16 	%rs3198, %rs3160, 4;
	shr.u16 	%rs3199, %rs3165, 4;
	and.b16  	%rs3200, %rs3199, 15;
	or.b16  	%rs4516, %rs3198, %rs3200;
	shl.b16 	%rs3201, %rs3159, 4;
	shr.u16 	%rs3202, %rs3160, 4;
	and.b16  	%rs3203, %rs3202, 15;
	or.b16  	%rs4517, %rs3201, %rs3203;
	shl.b16 	%rs3204, %rs3158, 4;
	shr.u16 	%rs3205, %rs3159, 4;
	and.b16  	%rs3206, %rs3205, 15;
	or.b16  	%rs4518, %rs3204, %rs3206;
	shl.b16 	%rs3207, %rs3157, 4;
	shr.u16 	%rs3208, %rs3158, 4;
	and.b16  	%rs3209, %rs3208, 15;
	or.b16  	%rs4519, %rs3207, %rs3209;
	shl.b16 	%rs3210, %rs3152, 4;
	shr.u16 	%rs3211, %rs3157, 4;
	and.b16  	%rs3212, %rs3211, 15;
	or.b16  	%rs4520, %rs3210, %rs3212;
	shl.b16 	%rs3213, %rs3151, 4;
	shr.u16 	%rs3214, %rs3152, 4;
	and.b16  	%rs3215, %rs3214, 15;
	or.b16  	%rs4521, %rs3213, %rs3215;
	shr.u16 	%rs3216, %rs3151, 4;
	and.b16  	%rs3217, %rs3216, 15;
	shl.b16 	%rs3218, %rs3150, 4;
	or.b16  	%rs4522, %rs3218, %rs3217;
	shl.b16 	%rs3219, %rs3148, 4;
	shr.u16 	%rs3220, %rs3150, 4;
	and.b16  	%rs3221, %rs3220, 15;
	or.b16  	%rs3222, %rs3219, %rs3221;
	shr.u16 	%rs3223, %rs3149, 4;
	shl.b16 	%rs3224, %rs3176, 1;
	cvt.u64.u16 	%rd332, %rs3224;
	and.b64  	%rd333, %rd332, 30;
	add.s64 	%rd334, %rd328, %rd333;
	ld.const.u8 	%rs3225, [%rd334];
	xor.b16  	%rs4524, %rs3225, %rs3223;
	ld.const.u8 	%rs3226, [%rd334+1];
	xor.b16  	%rs4523, %rs3226, %rs3222;
	add.s32 	%r1028, %r6138, -1;
	setp.gt.u32 	%p68, %r6138, 1;
	mov.u32 	%r6138, %r1028;
	@%p68 bra 	$L__BB2_91;
	cvt.u64.u16 	%rd335, %rs285;
	shl.b16 	%rs3227, %rs285, 4;
	cvt.u64.u16 	%rd336, %rs3227;
	and.b64  	%rd337, %rd336, 240;
	add.s64 	%rd338, %rd2, %rd337;
	ld.local.u32 	%r4492, [%rd338];
	bfe.u32 	%r4493, %r4492, 0, 8;
	cvt.u16.u32 	%rs3228, %r4493;
	bfe.u32 	%r4494, %r4492, 8, 8;
	cvt.u16.u32 	%rs3229, %r4494;
	bfe.u32 	%r4495, %r4492, 16, 8;
	cvt.u16.u32 	%rs3230, %r4495;
	bfe.u32 	%r4496, %r4492, 24, 8;
	cvt.u16.u32 	%rs3231, %r4496;
	xor.b16  	%rs3232, %rs3228, %rs4524;
	and.b16  	%rs3233, %rs3232, 240;
	xor.b16  	%rs3234, %rs3229, %rs4523;
	xor.b16  	%rs3235, %rs3230, %rs4522;
	xor.b16  	%rs3236, %rs3231, %rs4521;
	ld.local.u32 	%r4497, [%rd338+4];
	bfe.u32 	%r4498, %r4497, 0, 8;
	cvt.u16.u32 	%rs3237, %r4498;
	bfe.u32 	%r4499, %r4497, 8, 8;
	cvt.u16.u32 	%rs3238, %r4499;
	bfe.u32 	%r4500, %r4497, 16, 8;
	cvt.u16.u32 	%rs3239, %r4500;
	bfe.u32 	%r4501, %r4497, 24, 8;
	cvt.u16.u32 	%rs3240, %r4501;
	xor.b16  	%rs3241, %rs3237, %rs4520;
	xor.b16  	%rs3242, %rs3238, %rs4519;
	xor.b16  	%rs3243, %rs3239, %rs4518;
	xor.b16  	%rs3244, %rs3240, %rs4517;
	ld.local.u32 	%r4502, [%rd338+8];
	bfe.u32 	%r4503, %r4502, 0, 8;
	cvt.u16.u32 	%rs3245, %r4503;
	bfe.u32 	%r4504, %r4502, 8, 8;
	cvt.u16.u32 	%rs3246, %r4504;
	bfe.u32 	%r4505, %r4502, 16, 8;
	cvt.u16.u32 	%rs3247, %r4505;
	bfe.u32 	%r4506, %r4502, 24, 8;
	cvt.u16.u32 	%rs3248, %r4506;
	xor.b16  	%rs3249, %rs3245, %rs4516;
	xor.b16  	%rs3250, %rs3246, %rs4515;
	xor.b16  	%rs3251, %rs3247, %rs4514;
	xor.b16  	%rs3252, %rs3248, %rs4513;
	ld.local.u32 	%r4507, [%rd338+12];
	bfe.u32 	%r4508, %r4507, 0, 8;
	cvt.u16.u32 	%rs3253, %r4508;
	bfe.u32 	%r4509, %r4507, 8, 8;
	cvt.u16.u32 	%rs3254, %r4509;
	bfe.u32 	%r4510, %r4507, 16, 8;
	cvt.u16.u32 	%rs3255, %r4510;
	bfe.u32 	%r4511, %r4507, 24, 8;
	cvt.u16.u32 	%rs3256, %r4511;
	xor.b16  	%rs3257, %rs3253, %rs4512;
	xor.b16  	%rs3258, %rs3254, %rs4511;
	xor.b16  	%rs3259, %rs3255, %rs4510;
	xor.b16  	%rs3260, %rs3256, %rs4509;
	shl.b16 	%rs3261, %rs3259, 4;
	shr.u16 	%rs3262, %rs3260, 4;
	and.b16  	%rs3263, %rs3262, 15;
	or.b16  	%rs3264, %rs3261, %rs3263;
	shl.b16 	%rs3265, %rs3258, 4;
	shr.u16 	%rs3266, %rs3259, 4;
	and.b16  	%rs3267, %rs3266, 15;
	or.b16  	%rs3268, %rs3265, %rs3267;
	shl.b16 	%rs3269, %rs3257, 4;
	shr.u16 	%rs3270, %rs3258, 4;
	and.b16  	%rs3271, %rs3270, 15;
	or.b16  	%rs3272, %rs3269, %rs3271;
	shl.b16 	%rs3273, %rs3252, 4;
	shr.u16 	%rs3274, %rs3257, 4;
	and.b16  	%rs3275, %rs3274, 15;
	or.b16  	%rs3276, %rs3273, %rs3275;
	shl.b16 	%rs3277, %rs3251, 4;
	shr.u16 	%rs3278, %rs3252, 4;
	and.b16  	%rs3279, %rs3278, 15;
	or.b16  	%rs3280, %rs3277, %rs3279;
	shl.b16 	%rs3281, %rs3250, 4;
	shr.u16 	%rs3282, %rs3251, 4;
	and.b16  	%rs3283, %rs3282, 15;
	or.b16  	%rs3284, %rs3281, %rs3283;
	shl.b16 	%rs3285, %rs3249, 4;
	shr.u16 	%rs3286, %rs3250, 4;
	and.b16  	%rs3287, %rs3286, 15;
	or.b16  	%rs3288, %rs3285, %rs3287;
	shl.b16 	%rs3289, %rs3244, 4;
	shr.u16 	%rs3290, %rs3249, 4;
	and.b16  	%rs3291, %rs3290, 15;
	or.b16  	%rs3292, %rs3289, %rs3291;
	shl.b16 	%rs3293, %rs3243, 4;
	shr.u16 	%rs3294, %rs3244, 4;
	and.b16  	%rs3295, %rs3294, 15;
	or.b16  	%rs3296, %rs3293, %rs3295;
	shl.b16 	%rs3297, %rs3242, 4;
	shr.u16 	%rs3298, %rs3243, 4;
	and.b16  	%rs3299, %rs3298, 15;
	or.b16  	%rs3300, %rs3297, %rs3299;
	shl.b16 	%rs3301, %rs3241, 4;
	shr.u16 	%rs3302, %rs3242, 4;
	and.b16  	%rs3303, %rs3302, 15;
	or.b16  	%rs3304, %rs3301, %rs3303;
	shl.b16 	%rs3305, %rs3236, 4;
	shr.u16 	%rs3306, %rs3241, 4;
	and.b16  	%rs3307, %rs3306, 15;
	or.b16  	%rs3308, %rs3305, %rs3307;
	shl.b16 	%rs3309, %rs3235, 4;
	shr.u16 	%rs3310, %rs3236, 4;
	and.b16  	%rs3311, %rs3310, 15;
	or.b16  	%rs3312, %rs3309, %rs3311;
	shl.b16 	%rs3313, %rs3234, 4;
	shr.u16 	%rs3314, %rs3235, 4;
	and.b16  	%rs3315, %rs3314, 15;
	or.b16  	%rs3316, %rs3313, %rs3315;
	shl.b16 	%rs3317, %rs3232, 4;
	shr.u16 	%rs3318, %rs3234, 4;
	and.b16  	%rs3319, %rs3318, 15;
	or.b16  	%rs3320, %rs3317, %rs3319;
	shr.u16 	%rs3321, %rs3233, 4;
	shl.b16 	%rs3322, %rs3260, 1;
	cvt.u64.u16 	%rd339, %rs3322;
	and.b64  	%rd340, %rd339, 30;
	add.s64 	%rd342, %rd328, %rd340;
	ld.const.u8 	%rs3323, [%rd342];
	xor.b16  	%rs3324, %rs3323, %rs3321;
	ld.const.u8 	%rs3325, [%rd342+1];
	xor.b16  	%rs3326, %rs3325, %rs3320;
	and.b64  	%rd343, %rd335, 240;
	add.s64 	%rd344, %rd2, %rd343;
	ld.local.u32 	%r4512, [%rd344];
	bfe.u32 	%r4513, %r4512, 0, 8;
	cvt.u16.u32 	%rs3327, %r4513;
	bfe.u32 	%r4514, %r4512, 8, 8;
	cvt.u16.u32 	%rs3328, %r4514;
	bfe.u32 	%r4515, %r4512, 16, 8;
	cvt.u16.u32 	%rs3329, %r4515;
	bfe.u32 	%r4516, %r4512, 24, 8;
	cvt.u16.u32 	%rs3330, %r4516;
	xor.b16  	%rs4508, %rs3324, %rs3327;
	xor.b16  	%rs4507, %rs3326, %rs3328;
	xor.b16  	%rs4506, %rs3329, %rs3316;
	xor.b16  	%rs4505, %rs3330, %rs3312;
	ld.local.u32 	%r4517, [%rd344+4];
	bfe.u32 	%r4518, %r4517, 0, 8;
	cvt.u16.u32 	%rs3331, %r4518;
	bfe.u32 	%r4519, %r4517, 8, 8;
	cvt.u16.u32 	%rs3332, %r4519;
	bfe.u32 	%r4520, %r4517, 16, 8;
	cvt.u16.u32 	%rs3333, %r4520;
	bfe.u32 	%r4521, %r4517, 24, 8;
	cvt.u16.u32 	%rs3334, %r4521;
	xor.b16  	%rs4504, %rs3331, %rs3308;
	xor.b16  	%rs4503, %rs3332, %rs3304;
	xor.b16  	%rs4502, %rs3333, %rs3300;
	xor.b16  	%rs4501, %rs3334, %rs3296;
	ld.local.u32 	%r4522, [%rd344+8];
	bfe.u32 	%r4523, %r4522, 0, 8;
	cvt.u16.u32 	%rs3335, %r4523;
	bfe.u32 	%r4524, %r4522, 8, 8;
	cvt.u16.u32 	%rs3336, %r4524;
	bfe.u32 	%r4525, %r4522, 16, 8;
	cvt.u16.u32 	%rs3337, %r4525;
	bfe.u32 	%r4526, %r4522, 24, 8;
	cvt.u16.u32 	%rs3338, %r4526;
	xor.b16  	%rs4500, %rs3335, %rs3292;
	xor.b16  	%rs4499, %rs3336, %rs3288;
	xor.b16  	%rs4498, %rs3337, %rs3284;
	xor.b16  	%rs4497, %rs3338, %rs3280;
	ld.local.u32 	%r4527, [%rd344+12];
	bfe.u32 	%r4528, %r4527, 0, 8;
	cvt.u16.u32 	%rs3339, %r4528;
	bfe.u32 	%r4529, %r4527, 8, 8;
	cvt.u16.u32 	%rs3340, %r4529;
	bfe.u32 	%r4530, %r4527, 16, 8;
	cvt.u16.u32 	%rs3341, %r4530;
	bfe.u32 	%r4531, %r4527, 24, 8;
	cvt.u16.u32 	%rs3342, %r4531;
	xor.b16  	%rs4496, %rs3339, %rs3276;
	xor.b16  	%rs4495, %rs3340, %rs3272;
	xor.b16  	%rs4494, %rs3341, %rs3268;
	xor.b16  	%rs4493, %rs3342, %rs3264;
	cvt.u32.u16 	%r4532, %rs4508;
	prmt.b32 	%r4533, %r4532, %r4534, 0x3340U;
	prmt.b32 	%r1029, %r4533, %r4535, 0x5410U;
	cvt.u32.u16 	%r4538, %rs4507;
	bfi.b32 	%r1033, %r4538, %r1029, 8, 8;
	cvt.u32.u16 	%r4539, %rs4506;
	bfi.b32 	%r1037, %r4539, %r1033, 16, 8;
	cvt.u32.u16 	%r4540, %rs4505;
	bfi.b32 	%r1057, %r4540, %r1037, 24, 8;
	cvt.u32.u16 	%r4541, %rs4504;
	prmt.b32 	%r4542, %r4541, %r4543, 0x3340U;
	prmt.b32 	%r1046, %r4542, %r4535, 0x5410U;
	cvt.u32.u16 	%r4544, %rs4503;
	bfi.b32 	%r1050, %r4544, %r1046, 8, 8;
	cvt.u32.u16 	%r4545, %rs4502;
	bfi.b32 	%r1054, %r4545, %r1050, 16, 8;
	cvt.u32.u16 	%r4546, %rs4501;
	bfi.b32 	%r1058, %r4546, %r1054, 24, 8;
	cvt.u32.u16 	%r4547, %rs4500;
	prmt.b32 	%r4548, %r4547, %r4549, 0x3340U;
	prmt.b32 	%r1063, %r4548, %r4535, 0x5410U;
	cvt.u32.u16 	%r4550, %rs4499;
	bfi.b32 	%r1067, %r4550, %r1063, 8, 8;
	cvt.u32.u16 	%r4551, %rs4498;
	bfi.b32 	%r1071, %r4551, %r1067, 16, 8;
	cvt.u32.u16 	%r4552, %rs4497;
	bfi.b32 	%r1091, %r4552, %r1071, 24, 8;
	cvt.u32.u16 	%r4553, %rs4496;
	prmt.b32 	%r4554, %r4553, %r4555, 0x3340U;
	prmt.b32 	%r1080, %r4554, %r4535, 0x5410U;
	cvt.u32.u16 	%r4556, %rs4495;
	bfi.b32 	%r1084, %r4556, %r1080, 8, 8;
	cvt.u32.u16 	%r4557, %rs4494;
	bfi.b32 	%r1088, %r4557, %r1084, 16, 8;
	cvt.u32.u16 	%r4558, %rs4493;
	bfi.b32 	%r1092, %r4558, %r1088, 24, 8;
	prmt.b32 	%r4559, %r4557, %r4558, 0x3340U;
	prmt.b32 	%r4560, %r4553, %r4556, 0x3340U;
	prmt.b32 	%r4561, %r4560, %r4559, 0x5410U;
	prmt.b32 	%r4562, %r4551, %r4552, 0x3340U;
	prmt.b32 	%r4563, %r4547, %r4550, 0x3340U;
	prmt.b32 	%r4564, %r4563, %r4562, 0x5410U;
	prmt.b32 	%r4565, %r4545, %r4546, 0x3340U;
	prmt.b32 	%r4566, %r4541, %r4544, 0x3340U;
	prmt.b32 	%r4567, %r4566, %r4565, 0x5410U;
	prmt.b32 	%r4568, %r4539, %r4540, 0x3340U;
	prmt.b32 	%r4569, %r4532, %r4538, 0x3340U;
	prmt.b32 	%r4570, %r4569, %r4568, 0x5410U;
	st.local.v4.b32 	[%rd1], {%r4570, %r4567, %r4564, %r4561};
	add.s32 	%r6137, %r6137, -16;
	add.s64 	%rd467, %rd467, 16;
	setp.ne.s32 	%p69, %r6137, 0;
	@%p69 bra 	$L__BB2_90;
	st.local.u32 	[%rd2+4128], %r1057;
	st.local.u32 	[%rd2+4132], %r1058;
	st.local.u32 	[%rd2+4136], %r1091;
	st.local.u32 	[%rd2+4140], %r1092;
$L__BB2_94:
	and.b32  	%r6148, %r6126, 15;
	setp.eq.s32 	%p70, %r6148, 0;
	@%p70 bra 	$L__BB2_103;
	ld.local.u32 	%r4571, [%rd2+4096];
	ld.local.u32 	%r4572, [%rd2+4100];
	ld.local.u32 	%r4573, [%rd2+4104];
	ld.local.u32 	%r4574, [%rd2+4108];
	ld.local.u32 	%r4575, [%rd2+4176];
	xor.b32  	%r4576, %r4575, %r4573;
	ld.local.u32 	%r4577, [%rd2+4180];
	xor.b32  	%r4578, %r4577, %r4574;
	add.s32 	%r4579, %r4578, %r4576;
	shf.l.wrap.b32 	%r4580, %r4579, %r4579, 29;
	ld.local.u32 	%r4581, [%rd2+4168];
	xor.b32  	%r4582, %r4581, %r4572;
	ld.local.u32 	%r4583, [%rd2+4172];
	xor.b32  	%r4584, %r4583, %r4573;
	add.s32 	%r4585, %r4584, %r4582;
	shf.l.wrap.b32 	%r4586, %r4585, %r4585, 27;
	ld.local.u32 	%r4587, [%rd2+4160];
	xor.b32  	%r4588, %r4587, %r4571;
	ld.local.u32 	%r4589, [%rd2+4164];
	xor.b32  	%r4590, %r4589, %r4572;
	add.s32 	%r4591, %r4590, %r4588;
	shf.l.wrap.b32 	%r4592, %r4591, %r4591, 9;
	ld.local.u32 	%r4593, [%rd2+4200];
	xor.b32  	%r4594, %r4593, %r4580;
	ld.local.u32 	%r4595, [%rd2+4204];
	xor.b32  	%r4596, %r4595, %r4571;
	add.s32 	%r4597, %r4596, %r4594;
	shf.l.wrap.b32 	%r4598, %r4597, %r4597, 29;
	ld.local.u32 	%r4599, [%rd2+4192];
	xor.b32  	%r4600, %r4599, %r4586;
	ld.local.u32 	%r4601, [%rd2+4196];
	xor.b32  	%r4602, %r4601, %r4580;
	add.s32 	%r4603, %r4602, %r4600;
	shf.l.wrap.b32 	%r4604, %r4603, %r4603, 27;
	ld.local.u32 	%r4605, [%rd2+4184];
	xor.b32  	%r4606, %r4605, %r4592;
	ld.local.u32 	%r4607, [%rd2+4188];
	xor.b32  	%r4608, %r4607, %r4586;
	add.s32 	%r4609, %r4608, %r4606;
	shf.l.wrap.b32 	%r4610, %r4609, %r4609, 9;
	ld.local.u32 	%r4611, [%rd2+4224];
	xor.b32  	%r4612, %r4611, %r4598;
	ld.local.u32 	%r4613, [%rd2+4228];
	xor.b32  	%r4614, %r4613, %r4592;
	add.s32 	%r4615, %r4614, %r4612;
	shf.l.wrap.b32 	%r4616, %r4615, %r4615, 29;
	ld.local.u32 	%r4617, [%rd2+4216];
	xor.b32  	%r4618, %r4617, %r4604;
	ld.local.u32 	%r4619, [%rd2+4220];
	xor.b32  	%r4620, %r4619, %r4598;
	add.s32 	%r4621, %r4620, %r4618;
	shf.l.wrap.b32 	%r4622, %r4621, %r4621, 27;
	ld.local.u32 	%r4623, [%rd2+4208];
	xor.b32  	%r4624, %r4623, %r4610;
	ld.local.u32 	%r4625, [%rd2+4212];
	xor.b32  	%r4626, %r4625, %r4604;
	add.s32 	%r4627, %r4626, %r4624;
	shf.l.wrap.b32 	%r4628, %r4627, %r4627, 9;
	ld.local.u32 	%r4629, [%rd2+4248];
	xor.b32  	%r4630, %r4629, %r4616;
	ld.local.u32 	%r4631, [%rd2+4252];
	xor.b32  	%r4632, %r4631, %r4610;
	add.s32 	%r4633, %r4632, %r4630;
	shf.l.wrap.b32 	%r4634, %r4633, %r4633, 29;
	ld.local.u32 	%r4635, [%rd2+4240];
	xor.b32  	%r4636, %r4635, %r4622;
	ld.local.u32 	%r4637, [%rd2+4244];
	xor.b32  	%r4638, %r4637, %r4616;
	add.s32 	%r4639, %r4638, %r4636;
	shf.l.wrap.b32 	%r4640, %r4639, %r4639, 27;
	ld.local.u32 	%r4641, [%rd2+4232];
	xor.b32  	%r4642, %r4641, %r4628;
	ld.local.u32 	%r4643, [%rd2+4236];
	xor.b32  	%r4644, %r4643, %r4622;
	add.s32 	%r4645, %r4644, %r4642;
	shf.l.wrap.b32 	%r4646, %r4645, %r4645, 9;
	ld.local.u32 	%r4647, [%rd2+4272];
	xor.b32  	%r4648, %r4647, %r4634;
	ld.local.u32 	%r4649, [%rd2+4276];
	xor.b32  	%r4650, %r4649, %r4628;
	add.s32 	%r4651, %r4650, %r4648;
	shf.l.wrap.b32 	%r4652, %r4651, %r4651, 29;
	ld.local.u32 	%r4653, [%rd2+4264];
	xor.b32  	%r4654, %r4653, %r4640;
	ld.local.u32 	%r4655, [%rd2+4268];
	xor.b32  	%r4656, %r4655, %r4634;
	add.s32 	%r4657, %r4656, %r4654;
	shf.l.wrap.b32 	%r4658, %r4657, %r4657, 27;
	ld.local.u32 	%r4659, [%rd2+4256];
	xor.b32  	%r4660, %r4659, %r4646;
	ld.local.u32 	%r4661, [%rd2+4260];
	xor.b32  	%r4662, %r4661, %r4640;
	add.s32 	%r4663, %r4662, %r4660;
	shf.l.wrap.b32 	%r4664, %r4663, %r4663, 9;
	ld.local.u32 	%r4665, [%rd2+4296];
	xor.b32  	%r4666, %r4665, %r4652;
	ld.local.u32 	%r4667, [%rd2+4300];
	xor.b32  	%r4668, %r4667, %r4646;
	add.s32 	%r4669, %r4668, %r4666;
	shf.l.wrap.b32 	%r4670, %r4669, %r4669, 29;
	ld.local.u32 	%r4671, [%rd2+4288];
	xor.b32  	%r4672, %r4671, %r4658;
	ld.local.u32 	%r4673, [%rd2+4292];
	xor.b32  	%r4674, %r4673, %r4652;
	add.s32 	%r4675, %r4674, %r4672;
	shf.l.wrap.b32 	%r4676, %r4675, %r4675, 27;
	ld.local.u32 	%r4677, [%rd2+4280];
	xor.b32  	%r4678, %r4677, %r4664;
	ld.local.u32 	%r4679, [%rd2+4284];
	xor.b32  	%r4680, %r4679, %r4658;
	add.s32 	%r4681, %r4680, %r4678;
	shf.l.wrap.b32 	%r4682, %r4681, %r4681, 9;
	ld.local.u32 	%r4683, [%rd2+4320];
	xor.b32  	%r4684, %r4683, %r4670;
	ld.local.u32 	%r4685, [%rd2+4324];
	xor.b32  	%r4686, %r4685, %r4664;
	add.s32 	%r4687, %r4686, %r4684;
	shf.l.wrap.b32 	%r4688, %r4687, %r4687, 29;
	ld.local.u32 	%r4689, [%rd2+4312];
	xor.b32  	%r4690, %r4689, %r4676;
	ld.local.u32 	%r4691, [%rd2+4316];
	xor.b32  	%r4692, %r4691, %r4670;
	add.s32 	%r4693, %r4692, %r4690;
	shf.l.wrap.b32 	%r4694, %r4693, %r4693, 27;
	ld.local.u32 	%r4695, [%rd2+4304];
	xor.b32  	%r4696, %r4695, %r4682;
	ld.local.u32 	%r4697, [%rd2+4308];
	xor.b32  	%r4698, %r4697, %r4676;
	add.s32 	%r4699, %r4698, %r4696;
	shf.l.wrap.b32 	%r4700, %r4699, %r4699, 9;
	ld.local.u32 	%r4701, [%rd2+4344];
	xor.b32  	%r4702, %r4701, %r4688;
	ld.local.u32 	%r4703, [%rd2+4348];
	xor.b32  	%r4704, %r4703, %r4682;
	add.s32 	%r4705, %r4704, %r4702;
	shf.l.wrap.b32 	%r4706, %r4705, %r4705, 29;
	ld.local.u32 	%r4707, [%rd2+4336];
	xor.b32  	%r4708, %r4707, %r4694;
	ld.local.u32 	%r4709, [%rd2+4340];
	xor.b32  	%r4710, %r4709, %r4688;
	add.s32 	%r4711, %r4710, %r4708;
	shf.l.wrap.b32 	%r4712, %r4711, %r4711, 27;
	ld.local.u32 	%r4713, [%rd2+4328];
	xor.b32  	%r4714, %r4713, %r4700;
	ld.local.u32 	%r4715, [%rd2+4332];
	xor.b32  	%r4716, %r4715, %r4694;
	add.s32 	%r4717, %r4716, %r4714;
	shf.l.wrap.b32 	%r4718, %r4717, %r4717, 9;
	ld.local.u32 	%r4719, [%rd2+4368];
	xor.b32  	%r4720, %r4719, %r4706;
	ld.local.u32 	%r4721, [%rd2+4372];
	xor.b32  	%r4722, %r4721, %r4700;
	add.s32 	%r4723, %r4722, %r4720;
	shf.l.wrap.b32 	%r4724, %r4723, %r4723, 29;
	ld.local.u32 	%r4725, [%rd2+4360];
	xor.b32  	%r4726, %r4725, %r4712;
	ld.local.u32 	%r4727, [%rd2+4364];
	xor.b32  	%r4728, %r4727, %r4706;
	add.s32 	%r4729, %r4728, %r4726;
	shf.l.wrap.b32 	%r4730, %r4729, %r4729, 27;
	ld.local.u32 	%r4731, [%rd2+4352];
	xor.b32  	%r4732, %r4731, %r4718;
	ld.local.u32 	%r4733, [%rd2+4356];
	xor.b32  	%r4734, %r4733, %r4712;
	add.s32 	%r4735, %r4734, %r4732;
	shf.l.wrap.b32 	%r4736, %r4735, %r4735, 9;
	ld.local.u32 	%r4737, [%rd2+4392];
	xor.b32  	%r4738, %r4737, %r4724;
	ld.local.u32 	%r4739, [%rd2+4396];
	xor.b32  	%r4740, %r4739, %r4718;
	add.s32 	%r4741, %r4740, %r4738;
	shf.l.wrap.b32 	%r4742, %r4741, %r4741, 29;
	ld.local.u32 	%r4743, [%rd2+4384];
	xor.b32  	%r4744, %r4743, %r4730;
	ld.local.u32 	%r4745, [%rd2+4388];
	xor.b32  	%r4746, %r4745, %r4724;
	add.s32 	%r4747, %r4746, %r4744;
	shf.l.wrap.b32 	%r4748, %r4747, %r4747, 27;
	ld.local.u32 	%r4749, [%rd2+4376];
	xor.b32  	%r4750, %r4749, %r4736;
	ld.local.u32 	%r4751, [%rd2+4380];
	xor.b32  	%r4752, %r4751, %r4730;
	add.s32 	%r4753, %r4752, %r4750;
	shf.l.wrap.b32 	%r4754, %r4753, %r4753, 9;
	ld.local.u32 	%r4755, [%rd2+4416];
	xor.b32  	%r4756, %r4755, %r4742;
	ld.local.u32 	%r4757, [%rd2+4420];
	xor.b32  	%r4758, %r4757, %r4736;
	add.s32 	%r4759, %r4758, %r4756;
	shf.l.wrap.b32 	%r4760, %r4759, %r4759, 29;
	ld.local.u32 	%r4761, [%rd2+4408];
	xor.b32  	%r4762, %r4761, %r4748;
	ld.local.u32 	%r4763, [%rd2+4412];
	xor.b32  	%r4764, %r4763, %r4742;
	add.s32 	%r4765, %r4764, %r4762;
	shf.l.wrap.b32 	%r4766, %r4765, %r4765, 27;
	ld.local.u32 	%r4767, [%rd2+4400];
	xor.b32  	%r4768, %r4767, %r4754;
	ld.local.u32 	%r4769, [%rd2+4404];
	xor.b32  	%r4770, %r4769, %r4748;
	add.s32 	%r4771, %r4770, %r4768;
	shf.l.wrap.b32 	%r4772, %r4771, %r4771, 9;
	ld.local.u32 	%r4773, [%rd2+4440];
	xor.b32  	%r4774, %r4773, %r4760;
	ld.local.u32 	%r4775, [%rd2+4444];
	xor.b32  	%r4776, %r4775, %r4754;
	add.s32 	%r4777, %r4776, %r4774;
	shf.l.wrap.b32 	%r4778, %r4777, %r4777, 29;
	ld.local.u32 	%r4779, [%rd2+4432];
	xor.b32  	%r4780, %r4779, %r4766;
	ld.local.u32 	%r4781, [%rd2+4436];
	xor.b32  	%r4782, %r4781, %r4760;
	add.s32 	%r4783, %r4782, %r4780;
	shf.l.wrap.b32 	%r4784, %r4783, %r4783, 27;
	ld.local.u32 	%r4785, [%rd2+4424];
	xor.b32  	%r4786, %r4785, %r4772;
	ld.local.u32 	%r4787, [%rd2+4428];
	xor.b32  	%r4788, %r4787, %r4766;
	add.s32 	%r4789, %r4788, %r4786;
	shf.l.wrap.b32 	%r4790, %r4789, %r4789, 9;
	ld.local.u32 	%r4791, [%rd2+4464];
	xor.b32  	%r4792, %r4791, %r4778;
	ld.local.u32 	%r4793, [%rd2+4468];
	xor.b32  	%r4794, %r4793, %r4772;
	add.s32 	%r4795, %r4794, %r4792;
	shf.l.wrap.b32 	%r4796, %r4795, %r4795, 29;
	ld.local.u32 	%r4797, [%rd2+4456];
	xor.b32  	%r4798, %r4797, %r4784;
	ld.local.u32 	%r4799, [%rd2+4460];
	xor.b32  	%r4800, %r4799, %r4778;
	add.s32 	%r4801, %r4800, %r4798;
	shf.l.wrap.b32 	%r4802, %r4801, %r4801, 27;
	ld.local.u32 	%r4803, [%rd2+4448];
	xor.b32  	%r4804, %r4803, %r4790;
	ld.local.u32 	%r4805, [%rd2+4452];
	xor.b32  	%r4806, %r4805, %r4784;
	add.s32 	%r4807, %r4806, %r4804;
	shf.l.wrap.b32 	%r4808, %r4807, %r4807, 9;
	ld.local.u32 	%r4809, [%rd2+4488];
	xor.b32  	%r4810, %r4809, %r4796;
	ld.local.u32 	%r4811, [%rd2+4492];
	xor.b32  	%r4812, %r4811, %r4790;
	add.s32 	%r4813, %r4812, %r4810;
	shf.l.wrap.b32 	%r4814, %r4813, %r4813, 29;
	ld.local.u32 	%r4815, [%rd2+4480];
	xor.b32  	%r4816, %r4815, %r4802;
	ld.local.u32 	%r4817, [%rd2+4484];
	xor.b32  	%r4818, %r4817, %r4796;
	add.s32 	%r4819, %r4818, %r4816;
	shf.l.wrap.b32 	%r4820, %r4819, %r4819, 27;
	ld.local.u32 	%r4821, [%rd2+4472];
	xor.b32  	%r4822, %r4821, %r4808;
	ld.local.u32 	%r4823, [%rd2+4476];
	xor.b32  	%r4824, %r4823, %r4802;
	add.s32 	%r4825, %r4824, %r4822;
	shf.l.wrap.b32 	%r4826, %r4825, %r4825, 9;
	ld.local.u32 	%r4827, [%rd2+4512];
	xor.b32  	%r4828, %r4827, %r4814;
	ld.local.u32 	%r4829, [%rd2+4516];
	xor.b32  	%r4830, %r4829, %r4808;
	add.s32 	%r4831, %r4830, %r4828;
	shf.l.wrap.b32 	%r4832, %r4831, %r4831, 29;
	ld.local.u32 	%r4833, [%rd2+4504];
	xor.b32  	%r4834, %r4833, %r4820;
	ld.local.u32 	%r4835, [%rd2+4508];
	xor.b32  	%r4836, %r4835, %r4814;
	add.s32 	%r4837, %r4836, %r4834;
	shf.l.wrap.b32 	%r4838, %r4837, %r4837, 27;
	ld.local.u32 	%r4839, [%rd2+4496];
	xor.b32  	%r4840, %r4839, %r4826;
	ld.local.u32 	%r4841, [%rd2+4500];
	xor.b32  	%r4842, %r4841, %r4820;
	add.s32 	%r4843, %r4842, %r4840;
	shf.l.wrap.b32 	%r4844, %r4843, %r4843, 9;
	ld.local.u32 	%r4845, [%rd2+4536];
	xor.b32  	%r4846, %r4845, %r4832;
	ld.local.u32 	%r4847, [%rd2+4540];
	xor.b32  	%r4848, %r4847, %r4826;
	add.s32 	%r4849, %r4848, %r4846;
	shf.l.wrap.b32 	%r4850, %r4849, %r4849, 29;
	ld.local.u32 	%r4851, [%rd2+4528];
	xor.b32  	%r4852, %r4851, %r4838;
	ld.local.u32 	%r4853, [%rd2+4532];
	xor.b32  	%r4854, %r4853, %r4832;
	add.s32 	%r4855, %r4854, %r4852;
	shf.l.wrap.b32 	%r4856, %r4855, %r4855, 27;
	ld.local.u32 	%r4857, [%rd2+4520];
	xor.b32  	%r4858, %r4857, %r4844;
	ld.local.u32 	%r4859, [%rd2+4524];
	xor.b32  	%r4860, %r4859, %r4838;
	add.s32 	%r4861, %r4860, %r4858;
	shf.l.wrap.b32 	%r4862, %r4861, %r4861, 9;
	ld.local.u32 	%r4863, [%rd2+4560];
	xor.b32  	%r4864, %r4863, %r4850;
	ld.local.u32 	%r4865, [%rd2+4564];
	xor.b32  	%r4866, %r4865, %r4844;
	add.s32 	%r4867, %r4866, %r4864;
	shf.l.wrap.b32 	%r4868, %r4867, %r4867, 29;
	ld.local.u32 	%r4869, [%rd2+4552];
	xor.b32  	%r4870, %r4869, %r4856;
	ld.local.u32 	%r4871, [%rd2+4556];
	xor.b32  	%r4872, %r4871, %r4850;
	add.s32 	%r4873, %r4872, %r4870;
	shf.l.wrap.b32 	%r4874, %r4873, %r4873, 27;
	ld.local.u32 	%r4875, [%rd2+4544];
	xor.b32  	%r4876, %r4875, %r4862;
	ld.local.u32 	%r4877, [%rd2+4548];
	xor.b32  	%r4878, %r4877, %r4856;
	add.s32 	%r4879, %r4878, %r4876;
	shf.l.wrap.b32 	%r4880, %r4879, %r4879, 9;
	ld.local.u32 	%r4881, [%rd2+4584];
	xor.b32  	%r4882, %r4881, %r4868;
	ld.local.u32 	%r4883, [%rd2+4588];
	xor.b32  	%r4884, %r4883, %r4862;
	add.s32 	%r4885, %r4884, %r4882;
	shf.l.wrap.b32 	%r4886, %r4885, %r4885, 29;
	ld.local.u32 	%r4887, [%rd2+4576];
	xor.b32  	%r4888, %r4887, %r4874;
	ld.local.u32 	%r4889, [%rd2+4580];
	xor.b32  	%r4890, %r4889, %r4868;
	add.s32 	%r4891, %r4890, %r4888;
	shf.l.wrap.b32 	%r4892, %r4891, %r4891, 27;
	ld.local.u32 	%r4893, [%rd2+4568];
	xor.b32  	%r4894, %r4893, %r4880;
	ld.local.u32 	%r4895, [%rd2+4572];
	xor.b32  	%r4896, %r4895, %r4874;
	add.s32 	%r4897, %r4896, %r4894;
	shf.l.wrap.b32 	%r4898, %r4897, %r4897, 9;
	ld.local.u32 	%r4899, [%rd2+4608];
	xor.b32  	%r4900, %r4899, %r4886;
	ld.local.u32 	%r4901, [%rd2+4612];
	xor.b32  	%r4902, %r4901, %r4880;
	add.s32 	%r4903, %r4902, %r4900;
	shf.l.wrap.b32 	%r4904, %r4903, %r4903, 29;
	ld.local.u32 	%r4905, [%rd2+4600];
	xor.b32  	%r4906, %r4905, %r4892;
	ld.local.u32 	%r4907, [%rd2+4604];
	xor.b32  	%r4908, %r4907, %r4886;
	add.s32 	%r4909, %r4908, %r4906;
	shf.l.wrap.b32 	%r4910, %r4909, %r4909, 27;
	ld.local.u32 	%r4911, [%rd2+4592];
	xor.b32  	%r4912, %r4911, %r4898;
	ld.local.u32 	%r4913, [%rd2+4596];
	xor.b32  	%r4914, %r4913, %r4892;
	add.s32 	%r4915, %r4914, %r4912;
	shf.l.wrap.b32 	%r4916, %r4915, %r4915, 9;
	ld.local.u32 	%r4917, [%rd2+4632];
	xor.b32  	%r4918, %r4917, %r4904;
	ld.local.u32 	%r4919, [%rd2+4636];
	xor.b32  	%r4920, %r4919, %r4898;
	add.s32 	%r4921, %r4920, %r4918;
	shf.l.wrap.b32 	%r4922, %r4921, %r4921, 29;
	ld.local.u32 	%r4923, [%rd2+4624];
	xor.b32  	%r4924, %r4923, %r4910;
	ld.local.u32 	%r4925, [%rd2+4628];
	xor.b32  	%r4926, %r4925, %r4904;
	add.s32 	%r4927, %r4926, %r4924;
	shf.l.wrap.b32 	%r4928, %r4927, %r4927, 27;
	ld.local.u32 	%r4929, [%rd2+4616];
	xor.b32  	%r4930, %r4929, %r4916;
	ld.local.u32 	%r4931, [%rd2+4620];
	xor.b32  	%r4932, %r4931, %r4910;
	add.s32 	%r4933, %r4932, %r4930;
	shf.l.wrap.b32 	%r4934, %r4933, %r4933, 9;
	ld.local.u32 	%r4935, [%rd2+4656];
	xor.b32  	%r4936, %r4935, %r4922;
	ld.local.u32 	%r4937, [%rd2+4660];
	xor.b32  	%r4938, %r4937, %r4916;
	add.s32 	%r4939, %r4938, %r4936;
	shf.l.wrap.b32 	%r4940, %r4939, %r4939, 29;
	ld.local.u32 	%r4941, [%rd2+4648];
	xor.b32  	%r4942, %r4941, %r4928;
	ld.local.u32 	%r4943, [%rd2+4652];
	xor.b32  	%r4944, %r4943, %r4922;
	add.s32 	%r4945, %r4944, %r4942;
	shf.l.wrap.b32 	%r4946, %r4945, %r4945, 27;
	ld.local.u32 	%r4947, [%rd2+4640];
	xor.b32  	%r4948, %r4947, %r4934;
	ld.local.u32 	%r4949, [%rd2+4644];
	xor.b32  	%r4950, %r4949, %r4928;
	add.s32 	%r4951, %r4950, %r4948;
	shf.l.wrap.b32 	%r4952, %r4951, %r4951, 9;
	ld.local.u32 	%r4953, [%rd2+4680];
	xor.b32  	%r4954, %r4953, %r4940;
	ld.local.u32 	%r4955, [%rd2+4684];
	xor.b32  	%r4956, %r4955, %r4934;
	add.s32 	%r4957, %r4956, %r4954;
	shf.l.wrap.b32 	%r4958, %r4957, %r4957, 29;
	ld.local.u32 	%r4959, [%rd2+4672];
	xor.b32  	%r4960, %r4959, %r4946;
	ld.local.u32 	%r4961, [%rd2+4676];
	xor.b32  	%r4962, %r4961, %r4940;
	add.s32 	%r4963, %r4962, %r4960;
	shf.l.wrap.b32 	%r4964, %r4963, %r4963, 27;
	ld.local.u32 	%r4965, [%rd2+4664];
	xor.b32  	%r4966, %r4965, %r4952;
	ld.local.u32 	%r4967, [%rd2+4668];
	xor.b32  	%r4968, %r4967, %r4946;
	add.s32 	%r4969, %r4968, %r4966;
	shf.l.wrap.b32 	%r4970, %r4969, %r4969, 9;
	ld.local.u32 	%r4971, [%rd2+4704];
	xor.b32  	%r4972, %r4971, %r4958;
	ld.local.u32 	%r4973, [%rd2+4708];
	xor.b32  	%r4974, %r4973, %r4952;
	add.s32 	%r4975, %r4974, %r4972;
	shf.l.wrap.b32 	%r4976, %r4975, %r4975, 29;
	ld.local.u32 	%r4977, [%rd2+4696];
	xor.b32  	%r4978, %r4977, %r4964;
	ld.local.u32 	%r4979, [%rd2+4700];
	xor.b32  	%r4980, %r4979, %r4958;
	add.s32 	%r4981, %r4980, %r4978;
	shf.l.wrap.b32 	%r4982, %r4981, %r4981, 27;
	ld.local.u32 	%r4983, [%rd2+4688];
	xor.b32  	%r4984, %r4983, %r4970;
	ld.local.u32 	%r4985, [%rd2+4692];
	xor.b32  	%r4986, %r4985, %r4964;
	add.s32 	%r4987, %r4986, %r4984;
	shf.l.wrap.b32 	%r6146, %r4987, %r4987, 9;
	ld.local.u32 	%r4988, [%rd2+4728];
	xor.b32  	%r4989, %r4988, %r4976;
	ld.local.u32 	%r4990, [%rd2+4732];
	xor.b32  	%r4991, %r4990, %r4970;
	add.s32 	%r4992, %r4991, %r4989;
	shf.l.wrap.b32 	%r6145, %r4992, %r4992, 29;
	ld.local.u32 	%r4993, [%rd2+4720];
	xor.b32  	%r4994, %r4993, %r4982;
	ld.local.u32 	%r4995, [%rd2+4724];
	xor.b32  	%r4996, %r4995, %r4976;
	add.s32 	%r4997, %r4996, %r4994;
	shf.l.wrap.b32 	%r6144, %r4997, %r4997, 27;
	ld.local.u32 	%r4998, [%rd2+4712];
	xor.b32  	%r4999, %r4998, %r6146;
	ld.local.u32 	%r5000, [%rd2+4716];
	xor.b32  	%r5001, %r5000, %r4982;
	add.s32 	%r5002, %r5001, %r4999;
	shf.l.wrap.b32 	%r6143, %r5002, %r5002, 9;
	ld.local.u32 	%r1099, [%rd2+4928];
	setp.lt.u32 	%p71, %r1099, 25;
	@%p71 bra 	$L__BB2_97;
	ld.local.u32 	%r5003, [%rd2+4752];
	xor.b32  	%r5004, %r5003, %r6145;
	ld.local.u32 	%r5005, [%rd2+4756];
	xor.b32  	%r5006, %r5005, %r6146;
	add.s32 	%r5007, %r5006, %r5004;
	shf.l.wrap.b32 	%r5008, %r5007, %r5007, 29;
	ld.local.u32 	%r5009, [%rd2+4744];
	xor.b32  	%r5010, %r5009, %r6144;
	ld.local.u32 	%r5011, [%rd2+4748];
	xor.b32  	%r5012, %r5011, %r6145;
	add.s32 	%r5013, %r5012, %r5010;
	shf.l.wrap.b32 	%r5014, %r5013, %r5013, 27;
	ld.local.u32 	%r5015, [%rd2+4736];
	xor.b32  	%r5016, %r5015, %r6143;
	ld.local.u32 	%r5017, [%rd2+4740];
	xor.b32  	%r5018, %r5017, %r6144;
	add.s32 	%r5019, %r5018, %r5016;
	shf.l.wrap.b32 	%r5020, %r5019, %r5019, 9;
	ld.local.u32 	%r5021, [%rd2+4776];
	xor.b32  	%r5022, %r5021, %r5008;
	ld.local.u32 	%r5023, [%rd2+4780];
	xor.b32  	%r5024, %r5023, %r6143;
	add.s32 	%r5025, %r5024, %r5022;
	shf.l.wrap.b32 	%r5026, %r5025, %r5025, 29;
	ld.local.u32 	%r5027, [%rd2+4768];
	xor.b32  	%r5028, %r5027, %r5014;
	ld.local.u32 	%r5029, [%rd2+4772];
	xor.b32  	%r5030, %r5029, %r5008;
	add.s32 	%r5031, %r5030, %r5028;
	shf.l.wrap.b32 	%r5032, %r5031, %r5031, 27;
	ld.local.u32 	%r5033, [%rd2+4760];
	xor.b32  	%r5034, %r5033, %r5020;
	ld.local.u32 	%r5035, [%rd2+4764];
	xor.b32  	%r5036, %r5035, %r5014;
	add.s32 	%r5037, %r5036, %r5034;
	shf.l.wrap.b32 	%r5038, %r5037, %r5037, 9;
	ld.local.u32 	%r5039, [%rd2+4800];
	xor.b32  	%r5040, %r5039, %r5026;
	ld.local.u32 	%r5041, [%rd2+4804];
	xor.b32  	%r5042, %r5041, %r5020;
	add.s32 	%r5043, %r5042, %r5040;
	shf.l.wrap.b32 	%r5044, %r5043, %r5043, 29;
	ld.local.u32 	%r5045, [%rd2+4792];
	xor.b32  	%r5046, %r5045, %r5032;
	ld.local.u32 	%r5047, [%rd2+4796];
	xor.b32  	%r5048, %r5047, %r5026;
	add.s32 	%r5049, %r5048, %r5046;
	shf.l.wrap.b32 	%r5050, %r5049, %r5049, 27;
	ld.local.u32 	%r5051, [%rd2+4784];
	xor.b32  	%r5052, %r5051, %r5038;
	ld.local.u32 	%r5053, [%rd2+4788];
	xor.b32  	%r5054, %r5053, %r5032;
	add.s32 	%r5055, %r5054, %r5052;
	shf.l.wrap.b32 	%r6146, %r5055, %r5055, 9;
	ld.local.u32 	%r5056, [%rd2+4824];
	xor.b32  	%r5057, %r5056, %r5044;
	ld.local.u32 	%r5058, [%rd2+4828];
	xor.b32  	%r5059, %r5058, %r5038;
	add.s32 	%r5060, %r5059, %r5057;
	shf.l.wrap.b32 	%r6145, %r5060, %r5060, 29;
	ld.local.u32 	%r5061, [%rd2+4816];
	xor.b32  	%r5062, %r5061, %r5050;
	ld.local.u32 	%r5063, [%rd2+4820];
	xor.b32  	%r5064, %r5063, %r5044;
	add.s32 	%r5065, %r5064, %r5062;
	shf.l.wrap.b32 	%r6144, %r5065, %r5065, 27;
	ld.local.u32 	%r5066, [%rd2+4808];
	xor.b32  	%r5067, %r5066, %r6146;
	ld.local.u32 	%r5068, [%rd2+4812];
	xor.b32  	%r5069, %r5068, %r5050;
	add.s32 	%r5070, %r5069, %r5067;
	shf.l.wrap.b32 	%r6143, %r5070, %r5070, 9;
$L__BB2_97:
	setp.lt.u32 	%p72, %r1099, 29;
	@%p72 bra 	$L__BB2_99;
	ld.local.u32 	%r5071, [%rd2+4848];
	xor.b32  	%r5072, %r5071, %r6145;
	ld.local.u32 	%r5073, [%rd2+4852];
	xor.b32  	%r5074, %r5073, %r6146;
	add.s32 	%r5075, %r5074, %r5072;
	shf.l.wrap.b32 	%r5076, %r5075, %r5075, 29;
	ld.local.u32 	%r5077, [%rd2+4840];
	xor.b32  	%r5078, %r5077, %r6144;
	ld.local.u32 	%r5079, [%rd2+4844];
	xor.b32  	%r5080, %r5079, %r6145;
	add.s32 	%r5081, %r5080, %r5078;
	shf.l.wrap.b32 	%r5082, %r5081, %r5081, 27;
	ld.local.u32 	%r5083, [%rd2+4832];
	xor.b32  	%r5084, %r5083, %r6143;
	ld.local.u32 	%r5085, [%rd2+4836];
	xor.b32  	%r5086, %r5085, %r6144;
	add.s32 	%r5087, %r5086, %r5084;
	shf.l.wrap.b32 	%r5088, %r5087, %r5087, 9;
	ld.local.u32 	%r5089, [%rd2+4872];
	xor.b32  	%r5090, %r5089, %r5076;
	ld.local.u32 	%r5091, [%rd2+4876];
	xor.b32  	%r5092, %r5091, %r6143;
	add.s32 	%r5093, %r5092, %r5090;
	shf.l.wrap.b32 	%r5094, %r5093, %r5093, 29;
	ld.local.u32 	%r5095, [%rd2+4864];
	xor.b32  	%r5096, %r5095, %r5082;
	ld.local.u32 	%r5097, [%rd2+4868];
	xor.b32  	%r5098, %r5097, %r5076;
	add.s32 	%r5099, %r5098, %r5096;
	shf.l.wrap.b32 	%r5100, %r5099, %r5099, 27;
	ld.local.u32 	%r5101, [%rd2+4856];
	xor.b32  	%r5102, %r5101, %r5088;
	ld.local.u32 	%r5103, [%rd2+4860];
	xor.b32  	%r5104, %r5103, %r5082;
	add.s32 	%r5105, %r5104, %r5102;
	shf.l.wrap.b32 	%r5106, %r5105, %r5105, 9;
	ld.local.u32 	%r5107, [%rd2+4896];
	xor.b32  	%r5108, %r5107, %r5094;
	ld.local.u32 	%r5109, [%rd2+4900];
	xor.b32  	%r5110, %r5109, %r5088;
	add.s32 	%r5111, %r5110, %r5108;
	shf.l.wrap.b32 	%r5112, %r5111, %r5111, 29;
	ld.local.u32 	%r5113, [%rd2+4888];
	xor.b32  	%r5114, %r5113, %r5100;
	ld.local.u32 	%r5115, [%rd2+4892];
	xor.b32  	%r5116, %r5115, %r5094;
	add.s32 	%r5117, %r5116, %r5114;
	shf.l.wrap.b32 	%r5118, %r5117, %r5117, 27;
	ld.local.u32 	%r5119, [%rd2+4880];
	xor.b32  	%r5120, %r5119, %r5106;
	ld.local.u32 	%r5121, [%rd2+4884];
	xor.b32  	%r5122, %r5121, %r5100;
	add.s32 	%r5123, %r5122, %r5120;
	shf.l.wrap.b32 	%r6146, %r5123, %r5123, 9;
	ld.local.u32 	%r5124, [%rd2+4920];
	xor.b32  	%r5125, %r5124, %r5112;
	ld.local.u32 	%r5126, [%rd2+4924];
	xor.b32  	%r5127, %r5126, %r5106;
	add.s32 	%r5128, %r5127, %r5125;
	shf.l.wrap.b32 	%r6145, %r5128, %r5128, 29;
	ld.local.u32 	%r5129, [%rd2+4912];
	xor.b32  	%r5130, %r5129, %r5118;
	ld.local.u32 	%r5131, [%rd2+4916];
	xor.b32  	%r5132, %r5131, %r5112;
	add.s32 	%r5133, %r5132, %r5130;
	shf.l.wrap.b32 	%r6144, %r5133, %r5133, 27;
	ld.local.u32 	%r5134, [%rd2+4904];
	xor.b32  	%r5135, %r5134, %r6146;
	ld.local.u32 	%r5136, [%rd2+4908];
	xor.b32  	%r5137, %r5136, %r5118;
	add.s32 	%r5138, %r5137, %r5135;
	shf.l.wrap.b32 	%r6143, %r5138, %r5138, 9;
$L__BB2_99:
	st.local.u32 	[%rd2+4144], %r6143;
	st.local.u32 	[%rd2+4148], %r6144;
	st.local.u32 	[%rd2+4152], %r6145;
	st.local.u32 	[%rd2+4156], %r6146;
	mov.b32 	%r6147, 16;
$L__BB2_100:
	add.s32 	%r6147, %r6147, -1;
	cvt.u64.u32 	%rd345, %r6147;
	add.s64 	%rd346, %rd2, %rd345;
	ld.local.u8 	%rs3343, [%rd346+4096];
	add.s16 	%rs3344, %rs3343, 1;
	and.b16  	%rs3345, %rs3344, 255;
	setp.ne.s16 	%p73, %rs3345, %rs3344;
	st.local.u8 	[%rd346+4096], %rs3344;
	setp.ne.s32 	%p74, %r6147, 0;
	and.pred  	%p75, %p74, %p73;
	@%p75 bra 	$L__BB2_100;
	st.local.u32 	[%rd2+4932], %r6148;
	cvt.s64.s32 	%rd66, %r999;
$L__BB2_102:
	add.s32 	%r1119, %r6148, -1;
	cvt.u64.u32 	%rd347, %r6148;
	add.s64 	%rd348, %rd2, %rd347;
	ld.local.u8 	%rs3346, [%rd348+4143];
	cvt.u64.u32 	%rd349, %r1119;
	add.s64 	%rd350, %rd349, %rd66;
	add.s64 	%rd351, %rd463, %rd350;
	ld.global.u8 	%rs3347, [%rd351];
	xor.b16  	%rs3348, %rs3347, %rs3346;
	st.local.u8 	[%rd348+4143], %rs3348;
	add.s64 	%rd352, %rd464, %rd350;
	st.global.u8 	[%rd352], %rs3348;
	setp.gt.u32 	%p76, %r6148, 1;
	mov.u32 	%r6148, %r1119;
	@%p76 bra 	$L__BB2_102;
$L__BB2_103:
	ld.param.u32 	%r5680, [_Z14GCM_4bit_tablePhiS_iS_iS_S_iS_i_param_10];
	ld.param.u64 	%rd446, [_Z14GCM_4bit_tablePhiS_iS_iS_S_iS_i_param_9];
	shl.b32 	%r5144, %r939, 4;
	cvt.s64.s32 	%rd353, %r5144;
	cvta.to.global.u64 	%rd354, %rd446;
	add.s64 	%rd67, %rd354, %rd353;
	setp.eq.s64 	%p77, %rd446, 0;
	setp.lt.s32 	%p78, %r5680, 4;
	or.pred  	%p79, %p77, %p78;
	@%p79 bra 	$L__BB2_133;
	ld.local.u32 	%r6158, [%rd2+4932];
	setp.ne.s32 	%p80, %r6158, 0;
	@%p80 bra 	$L__BB2_106;
	ld.local.u32 	%r6162, [%rd2+4128];
	ld.local.u32 	%r6163, [%rd2+4132];
	ld.local.u32 	%r6164, [%rd2+4136];
	ld.local.u32 	%r6165, [%rd2+4140];
	bra.uni 	$L__BB2_124;
$L__BB2_106:
	add.s64 	%rd468, %rd2, 4144;
	add.s64 	%rd480, %rd2, 4155;
	add.s64 	%rd479, %rd2, 4154;
	add.s64 	%rd478, %rd2, 4153;
	add.s64 	%rd477, %rd2, 4152;
	add.s64 	%rd476, %rd2, 4151;
	add.s64 	%rd475, %rd2, 4150;
	add.s64 	%rd474, %rd2, 4149;
	add.s64 	%rd473, %rd2, 4148;
	add.s64 	%rd472, %rd2, 4147;
	add.s64 	%rd471, %rd2, 4146;
	add.s64 	%rd470, %rd2, 4145;
	ld.local.u32 	%r6162, [%rd2+4128];
	ld.local.u32 	%r6163, [%rd2+4132];
	mov.b64 	%rd355, {%r6162, %r6163};
	ld.local.u32 	%r6164, [%rd2+4136];
	ld.local.u32 	%r6165, [%rd2+4140];
	bfe.u32 	%r5145, %r6165, 24, 8;
	cvt.u16.u32 	%rs4525, %r5145;
	bfe.u32 	%r5146, %r6165, 16, 8;
	cvt.u16.u32 	%rs4526, %r5146;
	bfe.u32 	%r5147, %r6165, 8, 8;
	cvt.u16.u32 	%rs4527, %r5147;
	bfe.u32 	%r5148, %r6165, 0, 8;
	cvt.u16.u32 	%rs4528, %r5148;
	bfe.u32 	%r5149, %r6164, 24, 8;
	cvt.u16.u32 	%rs4529, %r5149;
	bfe.u32 	%r5150, %r6164, 16, 8;
	cvt.u16.u32 	%rs4530, %r5150;
	bfe.u32 	%r5151, %r6164, 8, 8;
	cvt.u16.u32 	%rs4531, %r5151;
	bfe.u32 	%r5152, %r6164, 0, 8;
	cvt.u16.u32 	%rs4532, %r5152;
	bfe.u32 	%r5153, %r6163, 24, 8;
	cvt.u16.u32 	%rs4533, %r5153;
	bfe.u32 	%r5154, %r6163, 16, 8;
	cvt.u16.u32 	%rs4534, %r5154;
	bfe.u32 	%r5155, %r6163, 8, 8;
	cvt.u16.u32 	%rs4535, %r5155;
	bfe.u32 	%r5156, %r6163, 0, 8;
	cvt.u16.u32 	%rs4536, %r5156;
	bfe.u32 	%r5157, %r6162, 24, 8;
	cvt.u16.u32 	%rs4537, %r5157;
	bfe.u32 	%r5158, %r6162, 16, 8;
	cvt.u16.u32 	%rs4538, %r5158;
	bfe.u32 	%r5159, %r6162, 8, 8;
	cvt.u16.u32 	%rs4539, %r5159;
	bfe.u32 	%r5160, %r6162, 0, 8;
	cvt.u16.u32 	%rs4540, %r5160;
	st.local.v4.b32 	[%rd1], {%r6162, %r6163, %r6164, %r6165};
	setp.lt.u32 	%p81, %r6158, 16;
	cvt.u32.u64 	%r6157, %rd355;
	{ .reg .b32 tmp; mov.b64 {tmp, %r6156}, %rd355; }
	mov.b64 	%rd356, {%r6164, %r5161};
	cvt.u32.u64 	%r6155, %rd356;
	@%p81 bra 	$L__BB2_112;
	add.s64 	%rd80, %rd1, 15;
	prmt.b32 	%r5295, %r5296, %r5297, 0x3340U;
$L__BB2_108:
	mov.u64 	%rd81, %rd468;
	ld.local.u32 	%r5163, [%rd81];
	bfe.u32 	%r5164, %r5163, 0, 8;
	cvt.u16.u32 	%rs3350, %r5164;
	bfe.u32 	%r5165, %r5163, 8, 8;
	cvt.u16.u32 	%rs3351, %r5165;
	bfe.u32 	%r5166, %r5163, 16, 8;
	cvt.u16.u32 	%rs3352, %r5166;
	bfe.u32 	%r5167, %r5163, 24, 8;
	cvt.u16.u32 	%rs3353, %r5167;
	xor.b16  	%rs366, %rs3350, %rs4540;
	xor.b16  	%rs3354, %rs3351, %rs4539;
	xor.b16  	%rs3355, %rs3352, %rs4538;
	xor.b16  	%rs3356, %rs3353, %rs4537;
	ld.local.u32 	%r5168, [%rd81+4];
	bfe.u32 	%r5169, %r5168, 0, 8;
	cvt.u16.u32 	%rs3357, %r5169;
	bfe.u32 	%r5170, %r5168, 8, 8;
	cvt.u16.u32 	%rs3358, %r5170;
	bfe.u32 	%r5171, %r5168, 16, 8;
	cvt.u16.u32 	%rs3359, %r5171;
	bfe.u32 	%r5172, %r5168, 24, 8;
	cvt.u16.u32 	%rs3360, %r5172;
	xor.b16  	%rs3361, %rs3357, %rs4536;
	xor.b16  	%rs3362, %rs3358, %rs4535;
	xor.b16  	%rs3363, %rs3359, %rs4534;
	xor.b16  	%rs3364, %rs3360, %rs4533;
	ld.local.u32 	%r5173, [%rd81+8];
	bfe.u32 	%r5174, %r5173, 0, 8;
	cvt.u16.u32 	%rs3365, %r5174;
	bfe.u32 	%r5175, %r5173, 8, 8;
	cvt.u16.u32 	%rs3366, %r5175;
	bfe.u32 	%r5176, %r5173, 16, 8;
	cvt.u16.u32 	%rs3367, %r5176;
	bfe.u32 	%r5177, %r5173, 24, 8;
	cvt.u16.u32 	%rs3368, %r5177;
	xor.b16  	%rs3369, %rs3365, %rs4532;
	xor.b16  	%rs3370, %rs3366, %rs4531;
	xor.b16  	%rs3371, %rs3367, %rs4530;
	xor.b16  	%rs3372, %rs3368, %rs4529;
	ld.local.u32 	%r5178, [%rd81+12];
	bfe.u32 	%r5179, %r5178, 0, 8;
	cvt.u16.u32 	%rs3373, %r5179;
	bfe.u32 	%r5180, %r5178, 8, 8;
	cvt.u16.u32 	%rs3374, %r5180;
	bfe.u32 	%r5181, %r5178, 16, 8;
	cvt.u16.u32 	%rs3375, %r5181;
	bfe.u32 	%r5182, %r5178, 24, 8;
	cvt.u16.u32 	%rs3376, %r5182;
	xor.b16  	%rs3377, %rs3373, %rs4528;
	xor.b16  	%rs3378, %rs3374, %rs4527;
	xor.b16  	%rs3379, %rs3375, %rs4526;
	xor.b16  	%rs3380, %rs3376, %rs4525;
	cvt.u32.u16 	%r5183, %rs3380;
	cvt.u32.u16 	%r5184, %rs3379;
	prmt.b32 	%r5185, %r5184, %r5183, 0x3340U;
	cvt.u32.u16 	%r5186, %rs3378;
	cvt.u32.u16 	%r5187, %rs3377;
	prmt.b32 	%r5188, %r5187, %r5186, 0x3340U;
	prmt.b32 	%r5189, %r5188, %r5185, 0x5410U;
	cvt.u32.u16 	%r5190, %rs3372;
	cvt.u32.u16 	%r5191, %rs3371;
	prmt.b32 	%r5192, %r5191, %r5190, 0x3340U;
	cvt.u32.u16 	%r5193, %rs3370;
	cvt.u32.u16 	%r5194, %rs3369;
	prmt.b32 	%r5195, %r5194, %r5193, 0x3340U;
	prmt.b32 	%r5196, %r5195, %r5192, 0x5410U;
	cvt.u32.u16 	%r5197, %rs3364;
	cvt.u32.u16 	%r5198, %rs3363;
	prmt.b32 	%r5199, %r5198, %r5197, 0x3340U;
	cvt.u32.u16 	%r5200, %rs3362;
	cvt.u32.u16 	%r5201, %rs3361;
	prmt.b32 	%r5202, %r5201, %r5200, 0x3340U;
	prmt.b32 	%r5203, %r5202, %r5199, 0x5410U;
	cvt.u32.u16 	%r5204, %rs3356;
	cvt.u32.u16 	%r5205, %rs3355;
	prmt.b32 	%r5206, %r5205, %r5204, 0x3340U;
	cvt.u32.u16 	%r5207, %rs3354;
	cvt.u32.u16 	%r5208, %rs366;
	prmt.b32 	%r5209, %r5208, %r5207, 0x3340U;
	prmt.b32 	%r5210, %r5209, %r5206, 0x5410U;
	st.local.v4.b32 	[%rd1], {%r5210, %r5203, %r5196, %r5189};
	mov.b16 	%rs4541, 0;
	mov.b32 	%r6150, 0;
	mov.u64 	%rd469, %rd80;
	mov.u16 	%rs4542, %rs4541;
	mov.u16 	%rs4543, %rs4541;
	mov.u16 	%rs4544, %rs4541;
	mov.u16 	%rs4545, %rs4541;
	mov.u16 	%rs4546, %rs4541;
	mov.u16 	%rs4547, %rs4541;
	mov.u16 	%rs4548, %rs4541;
	mov.u16 	%rs4549, %rs4541;
	mov.u16 	%rs4550, %rs4541;
	mov.u16 	%rs4551, %rs4541;
	mov.u16 	%rs4552, %rs4541;
	mov.u16 	%rs4553, %rs4541;
	mov.u16 	%rs4554, %rs4541;
	mov.u16 	%rs4555, %rs4541;
	mov.u16 	%rs4556, %rs4541;
$L__BB2_109:
	ld.local.u8 	%rs3381, [%rd469];
	shl.b16 	%rs3382, %rs3381, 4;
	cvt.u64.u16 	%rd357, %rs3382;
	and.b64  	%rd358, %rd357, 240;
	add.s64 	%rd359, %rd2, %rd358;
	cvt.u64.u16 	%rd360, %rs3381;
	ld.local.u32 	%r5211, [%rd359];
	bfe.u32 	%r5212, %r5211, 0, 8;
	cvt.u16.u32 	%rs3383, %r5212;
	bfe.u32 	%r5213, %r5211, 8, 8;
	cvt.u16.u32 	%rs3384, %r5213;
	bfe.u32 	%r5214, %r5211, 16, 8;
	cvt.u16.u32 	%rs3385, %r5214;
	bfe.u32 	%r5215, %r5211, 24, 8;
	cvt.u16.u32 	%rs3386, %r5215;
	xor.b16  	%rs3387, %rs3383, %rs4556;
	and.b16  	%rs3388, %rs3387, 240;
	xor.b16  	%rs3389, %rs3384, %rs4555;
	xor.b16  	%rs3390, %rs3385, %rs4554;
	xor.b16  	%rs3391, %rs3386, %rs4553;
	ld.local.u32 	%r5216, [%rd359+4];
	bfe.u32 	%r5217, %r5216, 0, 8;
	cvt.u16.u32 	%rs3392, %r5217;
	bfe.u32 	%r5218, %r5216, 8, 8;
	cvt.u16.u32 	%rs3393, %r5218;
	bfe.u32 	%r5219, %r5216, 16, 8;
	cvt.u16.u32 	%rs3394, %r5219;
	bfe.u32 	%r5220, %r5216, 24, 8;
	cvt.u16.u32 	%rs3395, %r5220;
	xor.b16  	%rs3396, %rs3392, %rs4552;
	xor.b16  	%rs3397, %rs3393, %rs4551;
	xor.b16  	%rs3398, %rs3394, %rs4550;
	xor.b16  	%rs3399, %rs3395, %rs4549;
	ld.local.u32 	%r5221, [%rd359+8];
	bfe.u32 	%r5222, %r5221, 0, 8;
	cvt.u16.u32 	%rs3400, %r5222;
	bfe.u32 	%r5223, %r5221, 8, 8;
	cvt.u16.u32 	%rs3401, %r5223;
	bfe.u32 	%r5224, %r5221, 16, 8;
	cvt.u16.u32 	%rs3402, %r5224;
	bfe.u32 	%r5225, %r5221, 24, 8;
	cvt.u16.u32 	%rs3403, %r5225;
	xor.b16  	%rs3404, %rs3400, %rs4548;
	xor.b16  	%rs3405, %rs3401, %rs4547;
	xor.b16  	%rs3406, %rs3402, %rs4546;
	xor.b16  	%rs3407, %rs3403, %rs4545;
	ld.local.u32 	%r5226, [%rd359+12];
	bfe.u32 	%r5227, %r5226, 0, 8;
	cvt.u16.u32 	%rs3408, %r5227;
	bfe.u32 	%r5228, %r5226, 8, 8;
	cvt.u16.u32 	%rs3409, %r5228;
	bfe.u32 	%r5229, %r5226, 16, 8;
	cvt.u16.u32 	%rs3410, %r5229;
	bfe.u32 	%r5230, %r5226, 24, 8;
	cvt.u16.u32 	%rs3411, %r5230;
	xor.b16  	%rs3412, %rs3408, %rs4544;
	xor.b16  	%rs3413, %rs3409, %rs4543;
	xor.b16  	%rs3414, %rs3410, %rs4542;
	xor.b16  	%rs3415, %rs3411, %rs4541;
	shl.b16 	%rs3416, %rs3414, 4;
	shr.u16 	%rs3417, %rs3415, 4;
	and.b16  	%rs3418, %rs3417, 15;
	or.b16  	%rs3419, %rs3416, %rs3418;
	shl.b16 	%rs3420, %rs3413, 4;
	shr.u16 	%rs3421, %rs3414, 4;
	and.b16  	%rs3422, %rs3421, 15;
	or.b16  	%rs3423, %rs3420, %rs3422;
	shl.b16 	%rs3424, %rs3412, 4;
	shr.u16 	%rs3425, %rs3413, 4;
	and.b16  	%rs3426, %rs3425, 15;
	or.b16  	%rs3427, %rs3424, %rs3426;
	shl.b16 	%rs3428, %rs3407, 4;
	shr.u16 	%rs3429, %rs3412, 4;
	and.b16  	%rs3430, %rs3429, 15;
	or.b16  	%rs3431, %rs3428, %rs3430;
	shl.b16 	%rs3432, %rs3406, 4;
	shr.u16 	%rs3433, %rs3407, 4;
	and.b16  	%rs3434, %rs3433, 15;
	or.b16  	%rs3435, %rs3432, %rs3434;
	shl.b16 	%rs3436, %rs3405, 4;
	shr.u16 	%rs3437, %rs3406, 4;
	and.b16  	%rs3438, %rs3437, 15;
	or.b16  	%rs3439, %rs3436, %rs3438;
	shl.b16 	%rs3440, %rs3404, 4;
	shr.u16 	%rs3441, %rs3405, 4;
	and.b16  	%rs3442, %rs3441, 15;
	or.b16  	%rs3443, %rs3440, %rs3442;
	shl.b16 	%rs3444, %rs3399, 4;
	shr.u16 	%rs3445, %rs3404, 4;
	and.b16  	%rs3446, %rs3445, 15;
	or.b16  	%rs3447, %rs3444, %rs3446;
	shl.b16 	%rs3448, %rs3398, 4;
	shr.u16 	%rs3449, %rs3399, 4;
	and.b16  	%rs3450, %rs3449, 15;
	or.b16  	%rs3451, %rs3448, %rs3450;
	shl.b16 	%rs3452, %rs3397, 4;
	shr.u16 	%rs3453, %rs3398, 4;
	and.b16  	%rs3454, %rs3453, 15;
	or.b16  	%rs3455, %rs3452, %rs3454;
	shl.b16 	%rs3456, %rs3396, 4;
	shr.u16 	%rs3457, %rs3397, 4;
	and.b16  	%rs3458, %rs3457, 15;
	or.b16  	%rs3459, %rs3456, %rs3458;
	shl.b16 	%rs3460, %rs3391, 4;
	shr.u16 	%rs3461, %rs3396, 4;
	and.b16  	%rs3462, %rs3461, 15;
	or.b16  	%rs3463, %rs3460, %rs3462;
	shl.b16 	%rs3464, %rs3390, 4;
	shr.u16 	%rs3465, %rs3391, 4;
	and.b16  	%rs3466, %rs3465, 15;
	or.b16  	%rs3467, %rs3464, %rs3466;
	shl.b16 	%rs3468, %rs3389, 4;
	shr.u16 	%rs3469, %rs3390, 4;
	and.b16  	%rs3470, %rs3469, 15;
	or.b16  	%rs3471, %rs3468, %rs3470;
	shl.b16 	%rs3472, %rs3387, 4;
	shr.u16 	%rs3473, %rs3389, 4;
	and.b16  	%rs3474, %rs3473, 15;
	or.b16  	%rs3475, %rs3472, %rs3474;
	shr.u16 	%rs3476, %rs3388, 4;
	shl.b16 	%rs3477, %rs3415, 1;
	cvt.u64.u16 	%rd361, %rs3477;
	and.b64  	%rd362, %rd361, 30;
	mov.u64 	%rd363, reduction_4bit;
	add.s64 	%rd364, %rd363, %rd362;
	ld.const.u8 	%rs3478, [%rd364];
	xor.b16  	%rs3479, %rs3478, %rs3476;
	ld.const.u8 	%rs3480, [%rd364+1];
	xor.b16  	%rs3481, %rs3480, %rs3475;
	and.b64  	%rd365, %rd360, 240;
	add.s64 	%rd366, %rd2, %rd365;
	ld.local.u32 	%r5231, [%rd366];
	bfe.u32 	%r5232, %r5231, 0, 8;
	cvt.u16.u32 	%rs3482, %r5232;
	bfe.u32 	%r5233, %r5231, 8, 8;
	cvt.u16.u32 	%rs3483, %r5233;
	bfe.u32 	%r5234, %r5231, 16, 8;
	cvt.u16.u32 	%rs3484, %r5234;
	bfe.u32 	%r5235, %r5231, 24, 8;
	cvt.u16.u32 	%rs3485, %r5235;
	xor.b16  	%rs3486, %rs3479, %rs3482;
	and.b16  	%rs3487, %rs3486, 240;
	xor.b16  	%rs3488, %rs3481, %rs3483;
	xor.b16  	%rs3489, %rs3484, %rs3471;
	xor.b16  	%rs3490, %rs3485, %rs3467;
	ld.local.u32 	%r5236, [%rd366+4];
	bfe.u32 	%r5237, %r5236, 0, 8;
	cvt.u16.u32 	%rs3491, %r5237;
	bfe.u32 	%r5238, %r5236, 8, 8;
	cvt.u16.u32 	%rs3492, %r5238;
	bfe.u32 	%r5239, %r5236, 16, 8;
	cvt.u16.u32 	%rs3493, %r5239;
	bfe.u32 	%r5240, %r5236, 24, 8;
	cvt.u16.u32 	%rs3494, %r5240;
	xor.b16  	%rs3495, %rs3491, %rs3463;
	xor.b16  	%rs3496, %rs3492, %rs3459;
	xor.b16  	%rs3497, %rs3493, %rs3455;
	xor.b16  	%rs3498, %rs3494, %rs3451;
	ld.local.u32 	%r5241, [%rd366+8];
	bfe.u32 	%r5242, %r5241, 0, 8;
	cvt.u16.u32 	%rs3499, %r5242;
	bfe.u32 	%r5243, %r5241, 8, 8;
	cvt.u16.u32 	%rs3500, %r5243;
	bfe.u32 	%r5244, %r5241, 16, 8;
	cvt.u16.u32 	%rs3501, %r5244;
	bfe.u32 	%r5245, %r5241, 24, 8;
	cvt.u16.u32 	%rs3502, %r5245;
	xor.b16  	%rs3503, %rs3499, %rs3447;
	xor.b16  	%rs3504, %rs3500, %rs3443;
	xor.b16  	%rs3505, %rs3501, %rs3439;
	xor.b16  	%rs3506, %rs3502, %rs3435;
	ld.local.u32 	%r5246, [%rd366+12];
	bfe.u32 	%r5247, %r5246, 0, 8;
	cvt.u16.u32 	%rs3507, %r5247;
	bfe.u32 	%r5248, %r5246, 8, 8;
	cvt.u16.u32 	%rs3508, %r5248;
	bfe.u32 	%r5249, %r5246, 16, 8;
	cvt.u16.u32 	%rs3509, %r5249;
	bfe.u32 	%r5250, %r5246, 24, 8;
	cvt.u16.u32 	%rs3510, %r5250;
	xor.b16  	%rs3511, %rs3507, %rs3431;
	xor.b16  	%rs3512, %rs3508, %rs3427;
	xor.b16  	%rs3513, %rs3509, %rs3423;
	xor.b16  	%rs3514, %rs3510, %rs3419;
	shl.b16 	%rs3515, %rs3513, 4;
	shr.u16 	%rs3516, %rs3514, 4;
	and.b16  	%rs3517, %rs3516, 15;
	or.b16  	%rs4541, %rs3515, %rs3517;
	shl.b16 	%rs3518, %rs3512, 4;
	shr.u16 	%rs3519, %rs3513, 4;
	and.b16  	%rs3520, %rs3519, 15;
	or.b16  	%rs4542, %rs3518, %rs3520;
	shl.b16 	%rs3521, %rs3511, 4;
	shr.u16 	%rs3522, %rs3512, 4;
	and.b16  	%rs3523, %rs3522, 15;
	or.b16  	%rs4543, %rs3521, %rs3523;
	shl.b16 	%rs3524, %rs3506, 4;
	shr.u16 	%rs3525, %rs3511, 4;
	and.b16  	%rs3526, %rs3525, 15;
	or.b16  	%rs4544, %rs3524, %rs3526;
	shl.b16 	%rs3527, %rs3505, 4;
	shr.u16 	%rs3528, %rs3506, 4;
	and.b16  	%rs3529, %rs3528, 15;
	or.b16  	%rs4545, %rs3527, %rs3529;
	shl.b16 	%rs3530, %rs3504, 4;
	shr.u16 	%rs3531, %rs3505, 4;
	and.b16  	%rs3532, %rs3531, 15;
	or.b16  	%rs4546, %rs3530, %rs3532;
	shl.b16 	%rs3533, %rs3503, 4;
	shr.u16 	%rs3534, %rs3504, 4;
	and.b16  	%rs3535, %rs3534, 15;
	or.b16  	%rs4547, %rs3533, %rs3535;
	shl.b16 	%rs3536, %rs3498, 4;
	shr.u16 	%rs3537, %rs3503, 4;
	and.b16  	%rs3538, %rs3537, 15;
	or.b16  	%rs4548, %rs3536, %rs3538;
	shl.b16 	%rs3539, %rs3497, 4;
	shr.u16 	%rs3540, %rs3498, 4;
	and.b16  	%rs3541, %rs3540, 15;
	or.b16  	%rs4549, %rs3539, %rs3541;
	shl.b16 	%rs3542, %rs3496, 4;
	shr.u16 	%rs3543, %rs3497, 4;
	and.b16  	%rs3544, %rs3543, 15;
	or.b16  	%rs4550, %rs3542, %rs3544;
	shl.b16 	%rs3545, %rs3495, 4;
	shr.u16 	%rs3546, %rs3496, 4;
	and.b16  	%rs3547, %rs3546, 15;
	or.b16  	%rs4551, %rs3545, %rs3547;
	shl.b16 	%rs3548, %rs3490, 4;
	shr.u16 	%rs3549, %rs3495, 4;
	and.b16  	%rs3550, %rs3549, 15;
	or.b16  	%rs4552, %rs3548, %rs3550;
	shl.b16 	%rs3551, %rs3489, 4;
	shr.u16 	%rs3552, %rs3490, 4;
	and.b16  	%rs3553, %rs3552, 15;
	or.b16  	%rs4553, %rs3551, %rs3553;
	shr.u16 	%rs3554, %rs3489, 4;
	and.b16  	%rs3555, %rs3554, 15;
	shl.b16 	%rs3556, %rs3488, 4;
	or.b16  	%rs4554, %rs3556, %rs3555;
	shl.b16 	%rs3557, %rs3486, 4;
	shr.u16 	%rs3558, %rs3488, 4;
	and.b16  	%rs3559, %rs3558, 15;
	or.b16  	%rs3560, %rs3557, %rs3559;
	shr.u16 	%rs3561, %rs3487, 4;
	shl.b16 	%rs3562, %rs3514, 1;
	cvt.u64.u16 	%rd367, %rs3562;
	and.b64  	%rd368, %rd367, 30;
	add.s64 	%rd369, %rd363, %rd368;
	ld.const.u8 	%rs3563, [%rd369];
	xor.b16  	%rs4556, %rs3563, %rs3561;
	ld.const.u8 	%rs3564, [%rd369+1];
	xor.b16  	%rs4555, %rs3564, %rs3560;
	add.s32 	%r1134, %r6150, -1;
	add.s32 	%r5251, %r6150, 15;
	add.s64 	%rd469, %rd469, -1;
	setp.gt.u32 	%p82, %r5251, 1;
	mov.u32 	%r6150, %r1134;
	@%p82 bra 	$L__BB2_109;
	cvt.u64.u16 	%rd370, %rs366;
	shl.b16 	%rs3565, %rs366, 4;
	cvt.u64.u16 	%rd371, %rs3565;
	and.b64  	%rd372, %rd371, 240;
	add.s64 	%rd373, %rd2, %rd372;
	ld.local.u32 	%r5252, [%rd373];
	bfe.u32 	%r5253, %r5252, 0, 8;
	cvt.u16.u32 	%rs3566, %r5253;
	bfe.u32 	%r5254, %r5252, 8, 8;
	cvt.u16.u32 	%rs3567, %r5254;
	bfe.u32 	%r5255, %r5252, 16, 8;
	cvt.u16.u32 	%rs3568, %r5255;
	bfe.u32 	%r5256, %r5252, 24, 8;
	cvt.u16.u32 	%rs3569, %r5256;
	xor.b16  	%rs3570, %rs3566, %rs4556;
	and.b16  	%rs3571, %rs3570, 240;
	xor.b16  	%rs3572, %rs3567, %rs4555;
	xor.b16  	%rs3573, %rs3568, %rs4554;
	xor.b16  	%rs3574, %rs3569, %rs4553;
	ld.local.u32 	%r5257, [%rd373+4];
	bfe.u32 	%r5258, %r5257, 0, 8;
	cvt.u16.u32 	%rs3575, %r5258;
	bfe.u32 	%r5259, %r5257, 8, 8;
	cvt.u16.u32 	%rs3576, %r5259;
	bfe.u32 	%r5260, %r5257, 16, 8;
	cvt.u16.u32 	%rs3577, %r5260;
	bfe.u32 	%r5261, %r5257, 24, 8;
	cvt.u16.u32 	%rs3578, %r5261;
	xor.b16  	%rs3579, %rs3575, %rs4552;
	xor.b16  	%rs3580, %rs3576, %rs4551;
	xor.b16  	%rs3581, %rs3577, %rs4550;
	xor.b16  	%rs3582, %rs3578, %rs4549;
	ld.local.u32 	%r5262, [%rd373+8];
	bfe.u32 	%r5263, %r5262, 0, 8;
	cvt.u16.u32 	%rs3583, %r5263;
	bfe.u32 	%r5264, %r5262, 8, 8;
	cvt.u16.u32 	%rs3584, %r5264;
	bfe.u32 	%r5265, %r5262, 16, 8;
	cvt.u16.u32 	%rs3585, %r5265;
	bfe.u32 	%r5266, %r5262, 24, 8;
	cvt.u16.u32 	%rs3586, %r5266;
	xor.b16  	%rs3587, %rs3583, %rs4548;
	xor.b16  	%rs3588, %rs3584, %rs4547;
	xor.b16  	%rs3589, %rs3585, %rs4546;
	xor.b16  	%rs3590, %rs3586, %rs4545;
	ld.local.u32 	%r5267, [%rd373+12];
	bfe.u32 	%r5268, %r5267, 0, 8;
	cvt.u16.u32 	%rs3591, %r5268;
	bfe.u32 	%r5269, %r5267, 8, 8;
	cvt.u16.u32 	%rs3592, %r5269;
	bfe.u32 	%r5270, %r5267, 16, 8;
	cvt.u16.u32 	%rs3593, %r5270;
	bfe.u32 	%r5271, %r5267, 24, 8;
	cvt.u16.u32 	%rs3594, %r5271;
	xor.b16  	%rs3595, %rs3591, %rs4544;
	xor.b16  	%rs3596, %rs3592, %rs4543;
	xor.b16  	%rs3597, %rs3593, %rs4542;
	xor.b16  	%rs3598, %rs3594, %rs4541;
	shl.b16 	%rs3599, %rs3597, 4;
	shr.u16 	%rs3600, %rs3598, 4;
	and.b16  	%rs3601, %rs3600, 15;
	or.b16  	%rs3602, %rs3599, %rs3601;
	shl.b16 	%rs3603, %rs3596, 4;
	shr.u16 	%rs3604, %rs3597, 4;
	and.b16  	%rs3605, %rs3604, 15;
	or.b16  	%rs3606, %rs3603, %rs3605;
	shl.b16 	%rs3607, %rs3595, 4;
	shr.u16 	%rs3608, %rs3596, 4;
	and.b16  	%rs3609, %rs3608, 15;
	or.b16  	%rs3610, %rs3607, %rs3609;
	shl.b16 	%rs3611, %rs3590, 4;
	shr.u16 	%rs3612, %rs3595, 4;
	and.b16  	%rs3613, %rs3612, 15;
	or.b16  	%rs3614, %rs3611, %rs3613;
	shl.b16 	%rs3615, %rs3589, 4;
	shr.u16 	%rs3616, %rs3590, 4;
	and.b16  	%rs3617, %rs3616, 15;
	or.b16  	%rs3618, %rs3615, %rs3617;
	shl.b16 	%rs3619, %rs3588, 4;
	shr.u16 	%rs3620, %rs3589, 4;
	and.b16  	%rs3621, %rs3620, 15;
	or.b16  	%rs3622, %rs3619, %rs3621;
	shl.b16 	%rs3623, %rs3587, 4;
	shr.u16 	%rs3624, %rs3588, 4;
	and.b16  	%rs3625, %rs3624, 15;
	or.b16  	%rs3626, %rs3623, %rs3625;
	shl.b16 	%rs3627, %rs3582, 4;
	shr.u16 	%rs3628, %rs3587, 4;
	and.b16  	%rs3629, %rs3628, 15;
	or.b16  	%rs3630, %rs3627, %rs3629;
	shl.b16 	%rs3631, %rs3581, 4;
	shr.u16 	%rs3632, %rs3582, 4;
	and.b16  	%rs3633, %rs3632, 15;
	or.b16  	%rs3634, %rs3631, %rs3633;
	shl.b16 	%rs3635, %rs3580, 4;
	shr.u16 	%rs3636, %rs3581, 4;
	and.b16  	%rs3637, %rs3636, 15;
	or.b16  	%rs3638, %rs3635, %rs3637;
	shl.b16 	%rs3639, %rs3579, 4;
	shr.u16 	%rs3640, %rs3580, 4;
	and.b16  	%rs3641, %rs3640, 15;
	or.b16  	%rs3642, %rs3639, %rs3641;
	shl.b16 	%rs3643, %rs3574, 4;
	shr.u16 	%rs3644, %rs3579, 4;
	and.b16  	%rs3645, %rs3644, 15;
	or.b16  	%rs3646, %rs3643, %rs3645;
	shl.b16 	%rs3647, %rs3573, 4;
	shr.u16 	%rs3648, %rs3574, 4;
	and.b16  	%rs3649, %rs3648, 15;
	or.b16  	%rs3650, %rs3647, %rs3649;
	shl.b16 	%rs3651, %rs3572, 4;
	shr.u16 	%rs3652, %rs3573, 4;
	and.b16  	%rs3653, %rs3652, 15;
	or.b16  	%rs3654, %rs3651, %rs3653;
	shl.b16 	%rs3655, %rs3570, 4;
	shr.u16 	%rs3656, %rs3572, 4;
	and.b16  	%rs3657, %rs3656, 15;
	or.b16  	%rs3658, %rs3655, %rs3657;
	shr.u16 	%rs3659, %rs3571, 4;
	shl.b16 	%rs3660, %rs3598, 1;
	cvt.u64.u16 	%rd374, %rs3660;
	and.b64  	%rd375, %rd374, 30;
	add.s64 	%rd377, %rd363, %rd375;
	ld.const.u8 	%rs3661, [%rd377];
	xor.b16  	%rs3662, %rs3661, %rs3659;
	ld.const.u8 	%rs3663, [%rd377+1];
	xor.b16  	%rs3664, %rs3663, %rs3658;
	and.b64  	%rd378, %rd370, 240;
	add.s64 	%rd379, %rd2, %rd378;
	ld.local.u32 	%r5272, [%rd379];
	bfe.u32 	%r5273, %r5272, 0, 8;
	cvt.u16.u32 	%rs3665, %r5273;
	bfe.u32 	%r5274, %r5272, 8, 8;
	cvt.u16.u32 	%rs3666, %r5274;
	bfe.u32 	%r5275, %r5272, 16, 8;
	cvt.u16.u32 	%rs3667, %r5275;
	bfe.u32 	%r5276, %r5272, 24, 8;
	cvt.u16.u32 	%rs3668, %r5276;
	xor.b16  	%rs4540, %rs3662, %rs3665;
	xor.b16  	%rs4539, %rs3664, %rs3666;
	xor.b16  	%rs4538, %rs3667, %rs3654;
	xor.b16  	%rs4537, %rs3668, %rs3650;
	ld.local.u32 	%r5277, [%rd379+4];
	bfe.u32 	%r5278, %r5277, 0, 8;
	cvt.u16.u32 	%rs3669, %r5278;
	bfe.u32 	%r5279, %r5277, 8, 8;
	cvt.u16.u32 	%rs3670, %r5279;
	bfe.u32 	%r5280, %r5277, 16, 8;
	cvt.u16.u32 	%rs3671, %r5280;
	bfe.u32 	%r5281, %r5277, 24, 8;
	cvt.u16.u32 	%rs3672, %r5281;
	xor.b16  	%rs4536, %rs3669, %rs3646;
	xor.b16  	%rs4535, %rs3670, %rs3642;
	xor.b16  	%rs4534, %rs3671, %rs3638;
	xor.b16  	%rs4533, %rs3672, %rs3634;
	ld.local.u32 	%r5282, [%rd379+8];
	bfe.u32 	%r5283, %r5282, 0, 8;
	cvt.u16.u32 	%rs3673, %r5283;
	bfe.u32 	%r5284, %r5282, 8, 8;
	cvt.u16.u32 	%rs3674, %r5284;
	bfe.u32 	%r5285, %r5282, 16, 8;
	cvt.u16.u32 	%rs3675, %r5285;
	bfe.u32 	%r5286, %r5282, 24, 8;
	cvt.u16.u32 	%rs3676, %r5286;
	xor.b16  	%rs4532, %rs3673, %rs3630;
	xor.b16  	%rs4531, %rs3674, %rs3626;
	xor.b16  	%rs4530, %rs3675, %rs3622;
	xor.b16  	%rs4529, %rs3676, %rs3618;
	ld.local.u32 	%r5287, [%rd379+12];
	bfe.u32 	%r5288, %r5287, 0, 8;
	cvt.u16.u32 	%rs3677, %r5288;
	bfe.u32 	%r5289, %r5287, 8, 8;
	cvt.u16.u32 	%rs3678, %r5289;
	bfe.u32 	%r5290, %r5287, 16, 8;
	cvt.u16.u32 	%rs3679, %r5290;
	bfe.u32 	%r5291, %r5287, 24, 8;
	cvt.u16.u32 	%rs3680, %r5291;
	xor.b16  	%rs4528, %rs3677, %rs3614;
	xor.b16  	%rs4527, %rs3678, %rs3610;
	xor.b16  	%rs4526, %rs3679, %rs3606;
	xor.b16  	%rs4525, %rs3680, %rs3602;
	cvt.u32.u16 	%r5292, %rs4540;
	prmt.b32 	%r5293, %r5292, %r5294, 0x3340U;
	prmt.b32 	%r1135, %r5293, %r5295, 0x5410U;
	cvt.u32.u16 	%r5298, %rs4539;
	bfi.b32 	%r1139, %r5298, %r1135, 8, 8;
	cvt.u32.u16 	%r5299, %rs4538;
	bfi.b32 	%r1143, %r5299, %r1139, 16, 8;
	cvt.u32.u16 	%r5300, %rs4537;
	bfi.b32 	%r6162, %r5300, %r1143, 24, 8;
	cvt.u32.u16 	%r5301, %rs4536;
	prmt.b32 	%r5302, %r5301, %r5303, 0x3340U;
	prmt.b32 	%r1152, %r5302, %r5295, 0x5410U;
	cvt.u32.u16 	%r5304, %rs4535;
	bfi.b32 	%r1156, %r5304, %r1152, 8, 8;
	cvt.u32.u16 	%r5305, %rs4534;
	bfi.b32 	%r1160, %r5305, %r1156, 16, 8;
	cvt.u32.u16 	%r5306, %rs4533;
	bfi.b32 	%r6163, %r5306, %r1160, 24, 8;
	cvt.u32.u16 	%r5307, %rs4532;
	prmt.b32 	%r5308, %r5307, %r5309, 0x3340U;
	prmt.b32 	%r1169, %r5308, %r5295, 0x5410U;
	cvt.u32.u16 	%r5310, %rs4531;
	bfi.b32 	%r1173, %r5310, %r1169, 8, 8;
	cvt.u32.u16 	%r5311, %rs4530;
	bfi.b32 	%r1177, %r5311, %r1173, 16, 8;
	cvt.u32.u16 	%r5312, %rs4529;
	bfi.b32 	%r6164, %r5312, %r1177, 24, 8;
	cvt.u32.u16 	%r5313, %rs4528;
	prmt.b32 	%r5314, %r5313, %r5315, 0x3340U;
	prmt.b32 	%r1186, %r5314, %r5295, 0x5410U;
	cvt.u32.u16 	%r5316, %rs4527;
	bfi.b32 	%r1190, %r5316, %r1186, 8, 8;
	cvt.u32.u16 	%r5317, %rs4526;
	bfi.b32 	%r1194, %r5317, %r1190, 16, 8;
	cvt.u32.u16 	%r5318, %rs4525;
	bfi.b32 	%r6165, %r5318, %r1194, 24, 8;
	prmt.b32 	%r5319, %r5317, %r5318, 0x3340U;
	prmt.b32 	%r5320, %r5313, %r5316, 0x3340U;
	prmt.b32 	%r5321, %r5320, %r5319, 0x5410U;
	prmt.b32 	%r5322, %r5311, %r5312, 0x3340U;
	prmt.b32 	%r5323, %r5307, %r5310, 0x3340U;
	prmt.b32 	%r5324, %r5323, %r5322, 0x5410U;
	prmt.b32 	%r5325, %r5305, %r5306, 0x3340U;
	prmt.b32 	%r5326, %r5301, %r5304, 0x3340U;
	prmt.b32 	%r5327, %r5326, %r5325, 0x5410U;
	prmt.b32 	%r5328, %r5299, %r5300, 0x3340U;
	prmt.b32 	%r5329, %r5292, %r5298, 0x3340U;
	prmt.b32 	%r5330, %r5329, %r5328, 0x5410U;
	st.local.v4.b32 	[%rd1], {%r5330, %r5327, %r5324, %r5321};
	add.s32 	%r6158, %r6158, -16;
	add.s64 	%rd468, %rd81, 16;
	setp.gt.u32 	%p83, %r6158, 15;
	@%p83 bra 	$L__BB2_108;
	mov.b64 	%rd380, {%r6162, %r6163};
	mov.b64 	%rd381, {%r6164, %r5331};
	add.s64 	%rd480, %rd81, 27;
	add.s64 	%rd479, %rd81, 26;
	add.s64 	%rd478, %rd81, 25;
	add.s64 	%rd477, %rd81, 24;
	add.s64 	%rd476, %rd81, 23;
	add.s64 	%rd475, %rd81, 22;
	add.s64 	%rd474, %rd81, 21;
	add.s64 	%rd473, %rd81, 20;
	add.s64 	%rd472, %rd81, 19;
	add.s64 	%rd471, %rd81, 18;
	add.s64 	%rd470, %rd81, 17;
	cvt.u32.u64 	%r6155, %rd381;
	{ .reg .b32 tmp; mov.b64 {tmp, %r6156}, %rd380; }
	cvt.u32.u64 	%r6157, %rd380;
$L__BB2_112:
	setp.eq.s32 	%p84, %r6158, 0;
	bfe.u32 	%r5332, %r6155, 24, 8;
	cvt.u16.u32 	%rs415, %r5332;
	bfe.u32 	%r5333, %r6155, 16, 8;
	cvt.u16.u32 	%rs416, %r5333;
	bfe.u32 	%r5334, %r6155, 8, 8;
	cvt.u16.u32 	%rs417, %r5334;
	bfe.u32 	%r5335, %r6155, 0, 8;
	cvt.u16.u32 	%rs418, %r5335;
	bfe.u32 	%r5336, %r6156, 24, 8;
	cvt.u16.u32 	%rs419, %r5336;
	bfe.u32 	%r5337, %r6156, 16, 8;
	cvt.u16.u32 	%rs420, %r5337;
	bfe.u32 	%r5338, %r6156, 8, 8;
	cvt.u16.u32 	%rs421, %r5338;
	bfe.u32 	%r5339, %r6156, 0, 8;
	cvt.u16.u32 	%rs422, %r5339;
	bfe.u32 	%r5340, %r6157, 24, 8;
	cvt.u16.u32 	%rs423, %r5340;
	bfe.u32 	%r5341, %r6157, 16, 8;
	cvt.u16.u32 	%rs424, %r5341;
	bfe.u32 	%r5342, %r6157, 8, 8;
	cvt.u16.u32 	%rs425, %r5342;
	bfe.u32 	%r5343, %r6157, 0, 8;
	cvt.u16.u32 	%rs426, %r5343;
	@%p84 bra 	$L__BB2_123;
	and.b32  	%r1211, %r6158, 3;
	setp.lt.u32 	%p85, %r6158, 4;
	mov.b32 	%r6159, 0;
	@%p85 bra 	$L__BB2_117;
	and.b32  	%r1212, %r6158, 12;
	ld.local.u8 	%rs3681, [%rd468];
	xor.b16  	%rs3682, %rs3681, %rs426;
	ld.local.u8 	%rs3683, [%rd470];
	xor.b16  	%rs3684, %rs3683, %rs425;
	ld.local.u8 	%rs3685, [%rd471];
	xor.b16  	%rs3686, %rs3685, %rs424;
	ld.local.u8 	%rs3687, [%rd472];
	xor.b16  	%rs3688, %rs3687, %rs423;
	cvt.u32.u16 	%r5346, %rs3688;
	cvt.u32.u16 	%r5347, %rs3686;
	prmt.b32 	%r5348, %r5347, %r5346, 0x3340U;
	cvt.u32.u16 	%r5349, %rs3684;
	cvt.u32.u16 	%r5350, %rs3682;
	prmt.b32 	%r5351, %r5350, %r5349, 0x3340U;
	prmt.b32 	%r5352, %r5351, %r5348, 0x5410U;
	st.local.u32 	[%rd1], %r5352;
	setp.eq.s32 	%p86, %r1212, 4;
	mov.b32 	%r6159, 4;
	@%p86 bra 	$L__BB2_117;
	ld.local.u8 	%rs3689, [%rd473];
	xor.b16  	%rs3690, %rs3689, %rs422;
	ld.local.u8 	%rs3691, [%rd474];
	xor.b16  	%rs3692, %rs3691, %rs421;
	ld.local.u8 	%rs3693, [%rd475];
	xor.b16  	%rs3694, %rs3693, %rs420;
	ld.local.u8 	%rs3695, [%rd476];
	xor.b16  	%rs3696, %rs3695, %rs419;
	cvt.u32.u16 	%r5354, %rs3696;
	cvt.u32.u16 	%r5355, %rs3694;
	prmt.b32 	%r5356, %r5355, %r5354, 0x3340U;
	cvt.u32.u16 	%r5357, %rs3692;
	cvt.u32.u16 	%r5358, %rs3690;
	prmt.b32 	%r5359, %r5358, %r5357, 0x3340U;
	prmt.b32 	%r5360, %r5359, %r5356, 0x5410U;
	st.local.u32 	[%rd1+4], %r5360;
	setp.eq.s32 	%p87, %r1212, 8;
	mov.b32 	%r6159, 8;
	@%p87 bra 	$L__BB2_117;
	ld.local.u8 	%rs3697, [%rd477];
	xor.b16  	%rs3698, %rs3697, %rs418;
	ld.local.u8 	%rs3699, [%rd478];
	xor.b16  	%rs3700, %rs3699, %rs417;
	ld.local.u8 	%rs3701, [%rd479];
	xor.b16  	%rs3702, %rs3701, %rs416;
	ld.local.u8 	%rs3703, [%rd480];
	xor.b16  	%rs3704, %rs3703, %rs415;
	cvt.u32.u16 	%r5362, %rs3704;
	cvt.u32.u16 	%r5363, %rs3702;
	prmt.b32 	%r5364, %r5363, %r5362, 0x3340U;
	cvt.u32.u16 	%r5365, %rs3700;
	cvt.u32.u16 	%r5366, %rs3698;
	prmt.b32 	%r5367, %r5366, %r5365, 0x3340U;
	prmt.b32 	%r5368, %r5367, %r5364, 0x5410U;
	st.local.u32 	[%rd1+8], %r5368;
	mov.b32 	%r6159, 12;
$L__BB2_117:
	setp.eq.s32 	%p88, %r1211, 0;
	@%p88 bra 	$L__BB2_120;
	cvt.u64.u32 	%rd382, %r6159;
	add.s64 	%rd483, %rd468, %rd382;
	add.s64 	%rd482, %rd1, %rd382;
	neg.s32 	%r6160, %r1211;
$L__BB2_119:
	.pragma "nounroll";
	ld.local.u8 	%rs3705, [%rd482];
	ld.local.u8 	%rs3706, [%rd483];
	xor.b16  	%rs3707, %rs3706, %rs3705;
	st.local.u8 	[%rd482], %rs3707;
	add.s64 	%rd483, %rd483, 1;
	add.s64 	%rd482, %rd482, 1;
	add.s32 	%r6160, %r6160, 1;
	setp.ne.s32 	%p89, %r6160, 0;
	@%p89 bra 	$L__BB2_119;
$L__BB2_120:
	add.s64 	%rd484, %rd1, 15;
	mov.b16 	%rs4557, 0;
	mov.b32 	%r6161, 0;
	mov.u64 	%rd389, reduction_4bit;
	mov.u16 	%rs4558, %rs4557;
	mov.u16 	%rs4559, %rs4557;
	mov.u16 	%rs4560, %rs4557;
	mov.u16 	%rs4561, %rs4557;
	mov.u16 	%rs4562, %rs4557;
	mov.u16 	%rs4563, %rs4557;
	mov.u16 	%rs4564, %rs4557;
	mov.u16 	%rs4565, %rs4557;
	mov.u16 	%rs4566, %rs4557;
	mov.u16 	%rs4567, %rs4557;
	mov.u16 	%rs4568, %rs4557;
	mov.u16 	%rs4569, %rs4557;
	mov.u16 	%rs4570, %rs4557;
	mov.u16 	%rs4571, %rs4557;
	mov.u16 	%rs4572, %rs4557;
$L__BB2_121:
	ld.local.u8 	%rs3709, [%rd484];
	shl.b16 	%rs3710, %rs3709, 4;
	cvt.u64.u16 	%rd383, %rs3710;
	and.b64  	%rd384, %rd383, 240;
	add.s64 	%rd385, %rd2, %rd384;
	cvt.u64.u16 	%rd386, %rs3709;
	ld.local.u32 	%r5370, [%rd385];
	bfe.u32 	%r5371, %r5370, 0, 8;
	cvt.u16.u32 	%rs3711, %r5371;
	bfe.u32 	%r5372, %r5370, 8, 8;
	cvt.u16.u32 	%rs3712, %r5372;
	bfe.u32 	%r5373, %r5370, 16, 8;
	cvt.u16.u32 	%rs3713, %r5373;
	bfe.u32 	%r5374, %r5370, 24, 8;
	cvt.u16.u32 	%rs3714, %r5374;
	xor.b16  	%rs3715, %rs3711, %rs4572;
	and.b16  	%rs3716, %rs3715, 240;
	xor.b16  	%rs3717, %rs3712, %rs4571;
	xor.b16  	%rs3718, %rs3713, %rs4570;
	xor.b16  	%rs3719, %rs3714, %rs4569;
	ld.local.u32 	%r5375, [%rd385+4];
	bfe.u32 	%r5376, %r5375, 0, 8;
	cvt.u16.u32 	%rs3720, %r5376;
	bfe.u32 	%r5377, %r5375, 8, 8;
	cvt.u16.u32 	%rs3721, %r5377;
	bfe.u32 	%r5378, %r5375, 16, 8;
	cvt.u16.u32 	%rs3722, %r5378;
	bfe.u32 	%r5379, %r5375, 24, 8;
	cvt.u16.u32 	%rs3723, %r5379;
	xor.b16  	%rs3724, %rs3720, %rs4568;
	xor.b16  	%rs3725, %rs3721, %rs4567;
	xor.b16  	%rs3726, %rs3722, %rs4566;
	xor.b16  	%rs3727, %rs3723, %rs4565;
	ld.local.u32 	%r5380, [%rd385+8];
	bfe.u32 	%r5381, %r5380, 0, 8;
	cvt.u16.u32 	%rs3728, %r5381;
	bfe.u32 	%r5382, %r5380, 8, 8;
	cvt.u16.u32 	%rs3729, %r5382;
	bfe.u32 	%r5383, %r5380, 16, 8;
	cvt.u16.u32 	%rs3730, %r5383;
	bfe.u32 	%r5384, %r5380, 24, 8;
	cvt.u16.u32 	%rs3731, %r5384;
	xor.b16  	%rs3732, %rs3728, %rs4564;
	xor.b16  	%rs3733, %rs3729, %rs4563;
	xor.b16  	%rs3734, %rs3730, %rs4562;
	xor.b16  	%rs3735, %rs3731, %rs4561;
	ld.local.u32 	%r5385, [%rd385+12];
	bfe.u32 	%r5386, %r5385, 0, 8;
	cvt.u16.u32 	%rs3736, %r5386;
	bfe.u32 	%r5387, %r5385, 8, 8;
	cvt.u16.u32 	%rs3737, %r5387;
	bfe.u32 	%r5388, %r5385, 16, 8;
	cvt.u16.u32 	%rs3738, %r5388;
	bfe.u32 	%r5389, %r5385, 24, 8;
	cvt.u16.u32 	%rs3739, %r5389;
	xor.b16  	%rs3740, %rs3736, %rs4560;
	xor.b16  	%rs3741, %rs3737, %rs4559;
	xor.b16  	%rs3742, %rs3738, %rs4558;
	xor.b16  	%rs3743, %rs3739, %rs4557;
	shl.b16 	%rs3744, %rs3742, 4;
	shr.u16 	%rs3745, %rs3743, 4;
	and.b16  	%rs3746, %rs3745, 15;
	or.b16  	%rs3747, %rs3744, %rs3746;
	shl.b16 	%rs3748, %rs3741, 4;
	shr.u16 	%rs3749, %rs3742, 4;
	and.b16  	%rs3750, %rs3749, 15;
	or.b16  	%rs3751, %rs3748, %rs3750;
	shl.b16 	%rs3752, %rs3740, 4;
	shr.u16 	%rs3753, %rs3741, 4;
	and.b16  	%rs3754, %rs3753, 15;
	or.b16  	%rs3755, %rs3752, %rs3754;
	shl.b16 	%rs3756, %rs3735, 4;
	shr.u16 	%rs3757, %rs3740, 4;
	and.b16  	%rs3758, %rs3757, 15;
	or.b16  	%rs3759, %rs3756, %rs3758;
	shl.b16 	%rs3760, %rs3734, 4;
	shr.u16 	%rs3761, %rs3735, 4;
	and.b16  	%rs3762, %rs3761, 15;
	or.b16  	%rs3763, %rs3760, %rs3762;
	shl.b16 	%rs3764, %rs3733, 4;
	shr.u16 	%rs3765, %rs3734, 4;
	and.b16  	%rs3766, %rs3765, 15;
	or.b16  	%rs3767, %rs3764, %rs3766;
	shl.b16 	%rs3768, %rs3732, 4;
	shr.u16 	%rs3769, %rs3733, 4;
	and.b16  	%rs3770, %rs3769, 15;
	or.b16  	%rs3771, %rs3768, %rs3770;
	shl.b16 	%rs3772, %rs3727, 4;
	shr.u16 	%rs3773, %rs3732, 4;
	and.b16  	%rs3774, %rs3773, 15;
	or.b16  	%rs3775, %rs3772, %rs3774;
	shl.b16 	%rs3776, %rs3726, 4;
	shr.u16 	%rs3777, %rs3727, 4;
	and.b16  	%rs3778, %rs3777, 15;
	or.b16  	%rs3779, %rs3776, %rs3778;
	shl.b16 	%rs3780, %rs3725, 4;
	shr.u16 	%rs3781, %rs3726, 4;
	and.b16  	%rs3782, %rs3781, 15;
	or.b16  	%rs3783, %rs3780, %rs3782;
	shl.b16 	%rs3784, %rs3724, 4;
	shr.u16 	%rs3785, %rs3725, 4;
	and.b16  	%rs3786, %rs3785, 15;
	or.b16  	%rs3787, %rs3784, %rs3786;
	shl.b16 	%rs3788, %rs3719, 4;
	shr.u16 	%rs3789, %rs3724, 4;
	and.b16  	%rs3790, %rs3789, 15;
	or.b16  	%rs3791, %rs3788, %rs3790;
	shl.b16 	%rs3792, %rs3718, 4;
	shr.u16 	%rs3793, %rs3719, 4;
	and.b16  	%rs3794, %rs3793, 15;
	or.b16  	%rs3795, %rs3792, %rs3794;
	shl.b16 	%rs3796, %rs3717, 4;
	shr.u16 	%rs3797, %rs3718, 4;
	and.b16  	%rs3798, %rs3797, 15;
	or.b16  	%rs3799, %rs3796, %rs3798;
	shl.b16 	%rs3800, %rs3715, 4;
	shr.u16 	%rs3801, %rs3717, 4;
	and.b16  	%rs3802, %rs3801, 15;
	or.b16  	%rs3803, %rs3800, %rs3802;
	shr.u16 	%rs3804, %rs3716, 4;
	shl.b16 	%rs3805, %rs3743, 1;
	cvt.u64.u16 	%rd387, %rs3805;
	and.b64  	%rd388, %rd387, 30;
	add.s64 	%rd390, %rd389, %rd388;
	ld.const.u8 	%rs3806, [%rd390];
	xor.b16  	%rs3807, %rs3806, %rs3804;
	ld.const.u8 	%rs3808, [%rd390+1];
	xor.b16  	%rs3809, %rs3808, %rs3803;
	and.b64  	%rd391, %rd386, 240;
	add.s64 	%rd392, %rd2, %rd391;
	ld.local.u32 	%r5390, [%rd392];
	bfe.u32 	%r5391, %r5390, 0, 8;
	cvt.u16.u32 	%rs3810, %r5391;
	bfe.u32 	%r5392, %r5390, 8, 8;
	cvt.u16.u32 	%rs3811, %r5392;
	bfe.u32 	%r5393, %r5390, 16, 8;
	cvt.u16.u32 	%rs3812, %r5393;
	bfe.u32 	%r5394, %r5390, 24, 8;
	cvt.u16.u32 	%rs3813, %r5394;
	xor.b16  	%rs3814, %rs3807, %rs3810;
	and.b16  	%rs3815, %rs3814, 240;
	xor.b16  	%rs3816, %rs3809, %rs3811;
	xor.b16  	%rs3817, %rs3812, %rs3799;
	xor.b16  	%rs3818, %rs3813, %rs3795;
	ld.local.u32 	%r5395, [%rd392+4];
	bfe.u32 	%r5396, %r5395, 0, 8;
	cvt.u16.u32 	%rs3819, %r5396;
	bfe.u32 	%r5397, %r5395, 8, 8;
	cvt.u16.u32 	%rs3820, %r5397;
	bfe.u32 	%r5398, %r5395, 16, 8;
	cvt.u16.u32 	%rs3821, %r5398;
	bfe.u32 	%r5399, %r5395, 24, 8;
	cvt.u16.u32 	%rs3822, %r5399;
	xor.b16  	%rs3823, %rs3819, %rs3791;
	xor.b16  	%rs3824, %rs3820, %rs3787;
	xor.b16  	%rs3825, %rs3821, %rs3783;
	xor.b16  	%rs3826, %rs3822, %rs3779;
	ld.local.u32 	%r5400, [%rd392+8];
	bfe.u32 	%r5401, %r5400, 0, 8;
	cvt.u16.u32 	%rs3827, %r5401;
	bfe.u32 	%r5402, %r5400, 8, 8;
	cvt.u16.u32 	%rs3828, %r5402;
	bfe.u32 	%r5403, %r5400, 16, 8;
	cvt.u16.u32 	%rs3829, %r5403;
	bfe.u32 	%r5404, %r5400, 24, 8;
	cvt.u16.u32 	%rs3830, %r5404;
	xor.b16  	%rs3831, %rs3827, %rs3775;
	xor.b16  	%rs3832, %rs3828, %rs3771;
	xor.b16  	%rs3833, %rs3829, %rs3767;
	xor.b16  	%rs3834, %rs3830, %rs3763;
	ld.local.u32 	%r5405, [%rd392+12];
	bfe.u32 	%r5406, %r5405, 0, 8;
	cvt.u16.u32 	%rs3835, %r5406;
	bfe.u32 	%r5407, %r5405, 8, 8;
	cvt.u16.u32 	%rs3836, %r5407;
	bfe.u32 	%r5408, %r5405, 16, 8;
	cvt.u16.u32 	%rs3837, %r5408;
	bfe.u32 	%r5409, %r5405, 24, 8;
	cvt.u16.u32 	%rs3838, %r5409;
	xor.b16  	%rs3839, %rs3835, %rs3759;
	xor.b16  	%rs3840, %rs3836, %rs3755;
	xor.b16  	%rs3841, %rs3837, %rs3751;
	xor.b16  	%rs3842, %rs3838, %rs3747;
	shl.b16 	%rs3843, %rs3841, 4;
	shr.u16 	%rs3844, %rs3842, 4;
	and.b16  	%rs3845, %rs3844, 15;
	or.b16  	%rs4557, %rs3843, %rs3845;
	shl.b16 	%rs3846, %rs3840, 4;
	shr.u16 	%rs3847, %rs3841, 4;
	and.b16  	%rs3848, %rs3847, 15;
	or.b16  	%rs4558, %rs3846, %rs3848;
	shl.b16 	%rs3849, %rs3839, 4;
	shr.u16 	%rs3850, %rs3840, 4;
	and.b16  	%rs3851, %rs3850, 15;
	or.b16  	%rs4559, %rs3849, %rs3851;
	shl.b16 	%rs3852, %rs3834, 4;
	shr.u16 	%rs3853, %rs3839, 4;
	and.b16  	%rs3854, %rs3853, 15;
	or.b16  	%rs4560, %rs3852, %rs3854;
	shl.b16 	%rs3855, %rs3833, 4;
	shr.u16 	%rs3856, %rs3834, 4;
	and.b16  	%rs3857, %rs3856, 15;
	or.b16  	%rs4561, %rs3855, %rs3857;
	shl.b16 	%rs3858, %rs3832, 4;
	shr.u16 	%rs3859, %rs3833, 4;
	and.b16  	%rs3860, %rs3859, 15;
	or.b16  	%rs4562, %rs3858, %rs3860;
	shl.b16 	%rs3861, %rs3831, 4;
	shr.u16 	%rs3862, %rs3832, 4;
	and.b16  	%rs3863, %rs3862, 15;
	or.b16  	%rs4563, %rs3861, %rs3863;
	shl.b16 	%rs3864, %rs3826, 4;
	shr.u16 	%rs3865, %rs3831, 4;
	and.b16  	%rs3866, %rs3865, 15;
	or.b16  	%rs4564, %rs3864, %rs3866;
	shl.b16 	%rs3867, %rs3825, 4;
	shr.u16 	%rs3868, %rs3826, 4;
	and.b16  	%rs3869, %rs3868, 15;
	or.b16  	%rs4565, %rs3867, %rs3869;
	shl.b16 	%rs3870, %rs3824, 4;
	shr.u16 	%rs3871, %rs3825, 4;
	and.b16  	%rs3872, %rs3871, 15;
	or.b16  	%rs4566, %rs3870, %rs3872;
	shl.b16 	%rs3873, %rs3823, 4;
	shr.u16 	%rs3874, %rs3824, 4;
	and.b16  	%rs3875, %rs3874, 15;
	or.b16  	%rs4567, %rs3873, %rs3875;
	shl.b16 	%rs3876, %rs3818, 4;
	shr.u16 	%rs3877, %rs3823, 4;
	and.b16  	%rs3878, %rs3877, 15;
	or.b16  	%rs4568, %rs3876, %rs3878;
	shl.b16 	%rs3879, %rs3817, 4;
	shr.u16 	%rs3880, %rs3818, 4;
	and.b16  	%rs3881, %rs3880, 15;
	or.b16  	%rs4569, %rs3879, %rs3881;
	shr.u16 	%rs3882, %rs3817, 4;
	and.b16  	%rs3883, %rs3882, 15;
	shl.b16 	%rs3884, %rs3816, 4;
	or.b16  	%rs4570, %rs3884, %rs3883;
	shl.b16 	%rs3885, %rs3814, 4;
	shr.u16 	%rs3886, %rs3816, 4;
	and.b16  	%rs3887, %rs3886, 15;
	or.b16  	%rs3888, %rs3885, %rs3887;
	shr.u16 	%rs3889, %rs3815, 4;
	shl.b16 	%rs3890, %rs3842, 1;
	cvt.u64.u16 	%rd393, %rs3890;
	and.b64  	%rd394, %rd393, 30;
	add.s64 	%rd395, %rd389, %rd394;
	ld.const.u8 	%rs3891, [%rd395];
	xor.b16  	%rs4572, %rs3891, %rs3889;
	ld.const.u8 	%rs3892, [%rd395+1];
	xor.b16  	%rs4571, %rs3892, %rs3888;
	add.s32 	%r1218, %r6161, -1;
	add.s32 	%r5410, %r6161, 15;
	add.s64 	%rd484, %rd484, -1;
	setp.gt.u32 	%p90, %r5410, 1;
	mov.u32 	%r6161, %r1218;
	@%p90 bra 	$L__BB2_121;
	ld.local.u8 	%rs3893, [%rd1];
	shl.b16 	%rs3894, %rs3893, 4;
	cvt.u64.u16 	%rd396, %rs3894;
	and.b64  	%rd397, %rd396, 240;
	add.s64 	%rd398, %rd2, %rd397;
	cvt.u64.u16 	%rd399, %rs3893;
	ld.local.u32 	%r5411, [%rd398];
	bfe.u32 	%r5412, %r5411, 0, 8;
	cvt.u16.u32 	%rs3895, %r5412;
	bfe.u32 	%r5413, %r5411, 8, 8;
	cvt.u16.u32 	%rs3896, %r5413;
	bfe.u32 	%r5414, %r5411, 16, 8;
	cvt.u16.u32 	%rs3897, %r5414;
	bfe.u32 	%r5415, %r5411, 24, 8;
	cvt.u16.u32 	%rs3898, %r5415;
	xor.b16  	%rs3899, %rs3895, %rs4572;
	and.b16  	%rs3900, %rs3899, 240;
	xor.b16  	%rs3901, %rs3896, %rs4571;
	xor.b16  	%rs3902, %rs3897, %rs4570;
	xor.b16  	%rs3903, %rs3898, %rs4569;
	ld.local.u32 	%r5416, [%rd398+4];
	bfe.u32 	%r5417, %r5416, 0, 8;
	cvt.u16.u32 	%rs3904, %r5417;
	bfe.u32 	%r5418, %r5416, 8, 8;
	cvt.u16.u32 	%rs3905, %r5418;
	bfe.u32 	%r5419, %r5416, 16, 8;
	cvt.u16.u32 	%rs3906, %r5419;
	bfe.u32 	%r5420, %r5416, 24, 8;
	cvt.u16.u32 	%rs3907, %r5420;
	xor.b16  	%rs3908, %rs3904, %rs4568;
	xor.b16  	%rs3909, %rs3905, %rs4567;
	xor.b16  	%rs3910, %rs3906, %rs4566;
	xor.b16  	%rs3911, %rs3907, %rs4565;
	ld.local.u32 	%r5421, [%rd398+8];
	bfe.u32 	%r5422, %r5421, 0, 8;
	cvt.u16.u32 	%rs3912, %r5422;
	bfe.u32 	%r5423, %r5421, 8, 8;
	cvt.u16.u32 	%rs3913, %r5423;
	bfe.u32 	%r5424, %r5421, 16, 8;
	cvt.u16.u32 	%rs3914, %r5424;
	bfe.u32 	%r5425, %r5421, 24, 8;
	cvt.u16.u32 	%rs3915, %r5425;
	xor.b16  	%rs3916, %rs3912, %rs4564;
	xor.b16  	%rs3917, %rs3913, %rs4563;
	xor.b16  	%rs3918, %rs3914, %rs4562;
	xor.b16  	%rs3919, %rs3915, %rs4561;
	ld.local.u32 	%r5426, [%rd398+12];
	bfe.u32 	%r5427, %r5426, 0, 8;
	cvt.u16.u32 	%rs3920, %r5427;
	bfe.u32 	%r5428, %r5426, 8, 8;
	cvt.u16.u32 	%rs3921, %r5428;
	bfe.u32 	%r5429, %r5426, 16, 8;
	cvt.u16.u32 	%rs3922, %r5429;
	bfe.u32 	%r5430, %r5426, 24, 8;
	cvt.u16.u32 	%rs3923, %r5430;
	xor.b16  	%rs3924, %rs3920, %rs4560;
	xor.b16  	%rs3925, %rs3921, %rs4559;
	xor.b16  	%rs3926, %rs3922, %rs4558;
	xor.b16  	%rs3927, %rs3923, %rs4557;
	shl.b16 	%rs3928, %rs3926, 4;
	shr.u16 	%rs3929, %rs3927, 4;
	and.b16  	%rs3930, %rs3929, 15;
	or.b16  	%rs3931, %rs3928, %rs3930;
	shl.b16 	%rs3932, %rs3925, 4;
	shr.u16 	%rs3933, %rs3926, 4;
	and.b16  	%rs3934, %rs3933, 15;
	or.b16  	%rs3935, %rs3932, %rs3934;
	shl.b16 	%rs3936, %rs3924, 4;
	shr.u16 	%rs3937, %rs3925, 4;
	and.b16  	%rs3938, %rs3937, 15;
	or.b16  	%rs3939, %rs3936, %rs3938;
	shl.b16 	%rs3940, %rs3919, 4;
	shr.u16 	%rs3941, %rs3924, 4;
	and.b16  	%rs3942, %rs3941, 15;
	or.b16  	%rs3943, %rs3940, %rs3942;
	shl.b16 	%rs3944, %rs3918, 4;
	shr.u16 	%rs3945, %rs3919, 4;
	and.b16  	%rs3946, %rs3945, 15;
	or.b16  	%rs3947, %rs3944, %rs3946;
	shl.b16 	%rs3948, %rs3917, 4;
	shr.u16 	%rs3949, %rs3918, 4;
	and.b16  	%rs3950, %rs3949, 15;
	or.b16  	%rs3951, %rs3948, %rs3950;
	shl.b16 	%rs3952, %rs3916, 4;
	shr.u16 	%rs3953, %rs3917, 4;
	and.b16  	%rs3954, %rs3953, 15;
	or.b16  	%rs3955, %rs3952, %rs3954;
	shl.b16 	%rs3956, %rs3911, 4;
	shr.u16 	%rs3957, %rs3916, 4;
	and.b16  	%rs3958, %rs3957, 15;
	or.b16  	%rs3959, %rs3956, %rs3958;
	shl.b16 	%rs3960, %rs3910, 4;
	shr.u16 	%rs3961, %rs3911, 4;
	and.b16  	%rs3962, %rs3961, 15;
	or.b16  	%rs3963, %rs3960, %rs3962;
	shl.b16 	%rs3964, %rs3909, 4;
	shr.u16 	%rs3965, %rs3910, 4;
	and.b16  	%rs3966, %rs3965, 15;
	or.b16  	%rs3967, %rs3964, %rs3966;
	shl.b16 	%rs3968, %rs3908, 4;
	shr.u16 	%rs3969, %rs3909, 4;
	and.b16  	%rs3970, %rs3969, 15;
	or.b16  	%rs3971, %rs3968, %rs3970;
	shl.b16 	%rs3972, %rs3903, 4;
	shr.u16 	%rs3973, %rs3908, 4;
	and.b16  	%rs3974, %rs3973, 15;
	or.b16  	%rs3975, %rs3972, %rs3974;
	shl.b16 	%rs3976, %rs3902, 4;
	shr.u16 	%rs3977, %rs3903, 4;
	and.b16  	%rs3978, %rs3977, 15;
	or.b16  	%rs3979, %rs3976, %rs3978;
	shl.b16 	%rs3980, %rs3901, 4;
	shr.u16 	%rs3981, %rs3902, 4;
	and.b16  	%rs3982, %rs3981, 15;
	or.b16  	%rs3983, %rs3980, %rs3982;
	shl.b16 	%rs3984, %rs3899, 4;
	shr.u16 	%rs3985, %rs3901, 4;
	and.b16  	%rs3986, %rs3985, 15;
	or.b16  	%rs3987, %rs3984, %rs3986;
	shr.u16 	%rs3988, %rs3900, 4;
	shl.b16 	%rs3989, %rs3927, 1;
	cvt.u64.u16 	%rd400, %rs3989;
	and.b64  	%rd401, %rd400, 30;
	add.s64 	%rd403, %rd389, %rd401;
	ld.const.u8 	%rs3990, [%rd403];
	xor.b16  	%rs3991, %rs3990, %rs3988;
	ld.const.u8 	%rs3992, [%rd403+1];
	xor.b16  	%rs3993, %rs3992, %rs3987;
	and.b64  	%rd404, %rd399, 240;
	add.s64 	%rd405, %rd2, %rd404;
	ld.local.u32 	%r5431, [%rd405];
	bfe.u32 	%r5432, %r5431, 0, 8;
	cvt.u16.u32 	%rs3994, %r5432;
	bfe.u32 	%r5433, %r5431, 8, 8;
	cvt.u16.u32 	%rs3995, %r5433;
	bfe.u32 	%r5434, %r5431, 16, 8;
	cvt.u16.u32 	%rs3996, %r5434;
	bfe.u32 	%r5435, %r5431, 24, 8;
	cvt.u16.u32 	%rs3997, %r5435;
	xor.b16  	%rs3998, %rs3991, %rs3994;
	xor.b16  	%rs3999, %rs3993, %rs3995;
	xor.b16  	%rs4000, %rs3996, %rs3983;
	xor.b16  	%rs4001, %rs3997, %rs3979;
	ld.local.u32 	%r5436, [%rd405+4];
	bfe.u32 	%r5437, %r5436, 0, 8;
	cvt.u16.u32 	%rs4002, %r5437;
	bfe.u32 	%r5438, %r5436, 8, 8;
	cvt.u16.u32 	%rs4003, %r5438;
	bfe.u32 	%r5439, %r5436, 16, 8;
	cvt.u16.u32 	%rs4004, %r5439;
	bfe.u32 	%r5440, %r5436, 24, 8;
	cvt.u16.u32 	%rs4005, %r5440;
	xor.b16  	%rs4006, %rs4002, %rs3975;
	xor.b16  	%rs4007, %rs4003, %rs3971;
	xor.b16  	%rs4008, %rs4004, %rs3967;
	xor.b16  	%rs4009, %rs4005, %rs3963;
	ld.local.u32 	%r5441, [%rd405+8];
	bfe.u32 	%r5442, %r5441, 0, 8;
	cvt.u16.u32 	%rs4010, %r5442;
	bfe.u32 	%r5443, %r5441, 8, 8;
	cvt.u16.u32 	%rs4011, %r5443;
	bfe.u32 	%r5444, %r5441, 16, 8;
	cvt.u16.u32 	%rs4012, %r5444;
	bfe.u32 	%r5445, %r5441, 24, 8;
	cvt.u16.u32 	%rs4013, %r5445;
	xor.b16  	%rs4014, %rs4010, %rs3959;
	xor.b16  	%rs4015, %rs4011, %rs3955;
	xor.b16  	%rs4016, %rs4012, %rs3951;
	xor.b16  	%rs4017, %rs4013, %rs3947;
	ld.local.u32 	%r5446, [%rd405+12];
	bfe.u32 	%r5447, %r5446, 0, 8;
	cvt.u16.u32 	%rs4018, %r5447;
	bfe.u32 	%r5448, %r5446, 8, 8;
	cvt.u16.u32 	%rs4019, %r5448;
	bfe.u32 	%r5449, %r5446, 16, 8;
	cvt.u16.u32 	%rs4020, %r5449;
	bfe.u32 	%r5450, %r5446, 24, 8;
	cvt.u16.u32 	%rs4021, %r5450;
	xor.b16  	%rs4022, %rs4018, %rs3943;
	xor.b16  	%rs4023, %rs4019, %rs3939;
	xor.b16  	%rs4024, %rs4020, %rs3935;
	xor.b16  	%rs4025, %rs4021, %rs3931;
	cvt.u32.u16 	%r5451, %rs4025;
	cvt.u32.u16 	%r5452, %rs4024;
	prmt.b32 	%r5453, %r5452, %r5451, 0x3340U;
	cvt.u32.u16 	%r5454, %rs4023;
	cvt.u32.u16 	%r5455, %rs4022;
	prmt.b32 	%r5456, %r5455, %r5454, 0x3340U;
	prmt.b32 	%r6165, %r5456, %r5453, 0x5410U;
	cvt.u32.u16 	%r5457, %rs4017;
	cvt.u32.u16 	%r5458, %rs4016;
	prmt.b32 	%r5459, %r5458, %r5457, 0x3340U;
	cvt.u32.u16 	%r5460, %rs4015;
	cvt.u32.u16 	%r5461, %rs4014;
	prmt.b32 	%r5462, %r5461, %r5460, 0x3340U;
	prmt.b32 	%r6164, %r5462, %r5459, 0x5410U;
	cvt.u32.u16 	%r5463, %rs4009;
	cvt.u32.u16 	%r5464, %rs4008;
	prmt.b32 	%r5465, %r5464, %r5463, 0x3340U;
	cvt.u32.u16 	%r5466, %rs4007;
	cvt.u32.u16 	%r5467, %rs4006;
	prmt.b32 	%r5468, %r5467, %r5466, 0x3340U;
	prmt.b32 	%r6163, %r5468, %r5465, 0x5410U;
	cvt.u32.u16 	%r5469, %rs4001;
	cvt.u32.u16 	%r5470, %rs4000;
	prmt.b32 	%r5471, %r5470, %r5469, 0x3340U;
	cvt.u32.u16 	%r5472, %rs3999;
	cvt.u32.u16 	%r5473, %rs3998;
	prmt.b32 	%r5474, %r5473, %r5472, 0x3340U;
	prmt.b32 	%r6162, %r5474, %r5471, 0x5410U;
	st.local.v4.b32 	[%rd1], {%r6162, %r6163, %r6164, %r6165};
$L__BB2_123:
	st.local.u32 	[%rd2+4128], %r6162;
	st.local.u32 	[%rd2+4132], %r6163;
	st.local.u32 	[%rd2+4136], %r6164;
	st.local.u32 	[%rd2+4140], %r6165;
$L__BB2_124:
	ld.local.u32 	%r5476, [%rd2+4936];
	shl.b32 	%r5477, %r5476, 3;
	st.local.u32 	[%rd2+4936], %r5477;
	ld.local.u32 	%r5478, [%rd2+4940];
	shl.b32 	%r5479, %r5478, 3;
	st.local.u32 	[%rd2+4940], %r5479;
	shr.u32 	%r5480, %r5476, 21;
	shr.u32 	%r5481, %r5476, 13;
	shr.u32 	%r5482, %r5476, 5;
	shr.u32 	%r5483, %r5478, 21;
	cvt.u16.u32 	%rs4027, %r5483;
	shr.u32 	%r5484, %r5478, 13;
	shr.u32 	%r5485, %r5478, 5;
	mov.b64 	%rd406, {%r5486, %r6165};
	bfe.u32 	%r5487, %r6165, 8, 8;
	bfe.u32 	%r5488, %r6165, 16, 8;
	bfe.u32 	%r5489, %r6165, 24, 8;
	mov.b64 	%rd407, {%r6162, %r6163};
	st.local.v4.b32 	[%rd1], {%r6162, %r6163, %r6164, %r6165};
	shr.u64 	%rd408, %rd406, 32;
	cvt.u16.u64 	%rs4028, %rd408;
	{ .reg .b32 tmp; mov.b64 {tmp, %r5490}, %rd407; }
	bfe.u32 	%r5491, %r5490, 0, 8;
	bfe.u32 	%r5492, %r5490, 8, 8;
	bfe.u32 	%r5493, %r5490, 16, 8;
	bfe.u32 	%r5494, %r5490, 24, 8;
	xor.b32  	%r5495, %r5491, %r5480;
	xor.b32  	%r5496, %r5492, %r5481;
	xor.b32  	%r5497, %r5493, %r5482;
	xor.b32  	%r5498, %r5494, %r5477;
	prmt.b32 	%r5499, %r5497, %r5498, 0x3340U;
	prmt.b32 	%r5500, %r5495, %r5496, 0x3340U;
	prmt.b32 	%r5501, %r5500, %r5499, 0x5410U;
	st.local.u32 	[%rd1+4], %r5501;
	xor.b16  	%rs4029, %rs4028, %rs4027;
	xor.b32  	%r5502, %r5487, %r5484;
	xor.b32  	%r5503, %r5488, %r5485;
	xor.b32  	%r5504, %r5489, %r5479;
	prmt.b32 	%r5505, %r5503, %r5504, 0x3340U;
	cvt.u32.u16 	%r5506, %rs4029;
	prmt.b32 	%r5507, %r5506, %r5502, 0x3340U;
	prmt.b32 	%r5508, %r5507, %r5505, 0x5410U;
	st.local.u32 	[%rd1+12], %r5508;
	cvt.u16.u64 	%rs459, %rd407;
	add.s64 	%rd485, %rd1, 15;
	mov.b16 	%rs4573, 0;
	mov.b32 	%r6170, 0;
	mov.u64 	%rd415, reduction_4bit;
	mov.u16 	%rs4574, %rs4573;
	mov.u16 	%rs4575, %rs4573;
	mov.u16 	%rs4576, %rs4573;
	mov.u16 	%rs4577, %rs4573;
	mov.u16 	%rs4578, %rs4573;
	mov.u16 	%rs4579, %rs4573;
	mov.u16 	%rs4580, %rs4573;
	mov.u16 	%rs4581, %rs4573;
	mov.u16 	%rs4582, %rs4573;
	mov.u16 	%rs4583, %rs4573;
	mov.u16 	%rs4584, %rs4573;
	mov.u16 	%rs4585, %rs4573;
	mov.u16 	%rs4586, %rs4573;
	mov.u16 	%rs4587, %rs4573;
	mov.u16 	%rs4588, %rs4573;
$L__BB2_125:
	ld.local.u8 	%rs4030, [%rd485];
	shl.b16 	%rs4031, %rs4030, 4;
	cvt.u64.u16 	%rd409, %rs4031;
	and.b64  	%rd410, %rd409, 240;
	add.s64 	%rd411, %rd2, %rd410;
	cvt.u64.u16 	%rd412, %rs4030;
	ld.local.u32 	%r5509, [%rd411];
	bfe.u32 	%r5510, %r5509, 0, 8;
	cvt.u16.u32 	%rs4032, %r5510;
	bfe.u32 	%r5511, %r5509, 8, 8;
	cvt.u16.u32 	%rs4033, %r5511;
	bfe.u32 	%r5512, %r5509, 16, 8;
	cvt.u16.u32 	%rs4034, %r5512;
	bfe.u32 	%r5513, %r5509, 24, 8;
	cvt.u16.u32 	%rs4035, %r5513;
	xor.b16  	%rs4036, %rs4032, %rs4588;
	and.b16  	%rs4037, %rs4036, 240;
	xor.b16  	%rs4038, %rs4033, %rs4587;
	xor.b16  	%rs4039, %rs4034, %rs4586;
	xor.b16  	%rs4040, %rs4035, %rs4585;
	ld.local.u32 	%r5514, [%rd411+4];
	bfe.u32 	%r5515, %r5514, 0, 8;
	cvt.u16.u32 	%rs4041, %r5515;
	bfe.u32 	%r5516, %r5514, 8, 8;
	cvt.u16.u32 	%rs4042, %r5516;
	bfe.u32 	%r5517, %r5514, 16, 8;
	cvt.u16.u32 	%rs4043, %r5517;
	bfe.u32 	%r5518, %r5514, 24, 8;
	cvt.u16.u32 	%rs4044, %r5518;
	xor.b16  	%rs4045, %rs4041, %rs4584;
	xor.b16  	%rs4046, %rs4042, %rs4583;
	xor.b16  	%rs4047, %rs4043, %rs4582;
	xor.b16  	%rs4048, %rs4044, %rs4581;
	ld.local.u32 	%r5519, [%rd411+8];
	bfe.u32 	%r5520, %r5519, 0, 8;
	cvt.u16.u32 	%rs4049, %r5520;
	bfe.u32 	%r5521, %r5519, 8, 8;
	cvt.u16.u32 	%rs4050, %r5521;
	bfe.u32 	%r5522, %r5519, 16, 8;
	cvt.u16.u32 	%rs4051, %r5522;
	bfe.u32 	%r5523, %r5519, 24, 8;
	cvt.u16.u32 	%rs4052, %r5523;
	xor.b16  	%rs4053, %rs4049, %rs4580;
	xor.b16  	%rs4054, %rs4050, %rs4579;
	xor.b16  	%rs4055, %rs4051, %rs4578;
	xor.b16  	%rs4056, %rs4052, %rs4577;
	ld.local.u32 	%r5524, [%rd411+12];
	bfe.u32 	%r5525, %r5524, 0, 8;
	cvt.u16.u32 	%rs4057, %r5525;
	bfe.u32 	%r5526, %r5524, 8, 8;
	cvt.u16.u32 	%rs4058, %r5526;
	bfe.u32 	%r5527, %r5524, 16, 8;
	cvt.u16.u32 	%rs4059, %r5527;
	bfe.u32 	%r5528, %r5524, 24, 8;
	cvt.u16.u32 	%rs4060, %r5528;
	xor.b16  	%rs4061, %rs4057, %rs4576;
	xor.b16  	%rs4062, %rs4058, %rs4575;
	xor.b16  	%rs4063, %rs4059, %rs4574;
	xor.b16  	%rs4064, %rs4060, %rs4573;
	shl.b16 	%rs4065, %rs4063, 4;
	shr.u16 	%rs4066, %rs4064, 4;
	and.b16  	%rs4067, %rs4066, 15;
	or.b16  	%rs4068, %rs4065, %rs4067;
	shl.b16 	%rs4069, %rs4062, 4;
	shr.u16 	%rs4070, %rs4063, 4;
	and.b16  	%rs4071, %rs4070, 15;
	or.b16  	%rs4072, %rs4069, %rs4071;
	shl.b16 	%rs4073, %rs4061, 4;
	shr.u16 	%rs4074, %rs4062, 4;
	and.b16  	%rs4075, %rs4074, 15;
	or.b16  	%rs4076, %rs4073, %rs4075;
	shl.b16 	%rs4077, %rs4056, 4;
	shr.u16 	%rs4078, %rs4061, 4;
	and.b16  	%rs4079, %rs4078, 15;
	or.b16  	%rs4080, %rs4077, %rs4079;
	shl.b16 	%rs4081, %rs4055, 4;
	shr.u16 	%rs4082, %rs4056, 4;
	and.b16  	%rs4083, %rs4082, 15;
	or.b16  	%rs4084, %rs4081, %rs4083;
	shl.b16 	%rs4085, %rs4054, 4;
	shr.u16 	%rs4086, %rs4055, 4;
	and.b16  	%rs4087, %rs4086, 15;
	or.b16  	%rs4088, %rs4085, %rs4087;
	shl.b16 	%rs4089, %rs4053, 4;
	shr.u16 	%rs4090, %rs4054, 4;
	and.b16  	%rs4091, %rs4090, 15;
	or.b16  	%rs4092, %rs4089, %rs4091;
	shl.b16 	%rs4093, %rs4048, 4;
	shr.u16 	%rs4094, %rs4053, 4;
	and.b16  	%rs4095, %rs4094, 15;
	or.b16  	%rs4096, %rs4093, %rs4095;
	shl.b16 	%rs4097, %rs4047, 4;
	shr.u16 	%rs4098, %rs4048, 4;
	and.b16  	%rs4099, %rs4098, 15;
	or.b16  	%rs4100, %rs4097, %rs4099;
	shl.b16 	%rs4101, %rs4046, 4;
	shr.u16 	%rs4102, %rs4047, 4;
	and.b16  	%rs4103, %rs4102, 15;
	or.b16  	%rs4104, %rs4101, %rs4103;
	shl.b16 	%rs4105, %rs4045, 4;
	shr.u16 	%rs4106, %rs4046, 4;
	and.b16  	%rs4107, %rs4106, 15;
	or.b16  	%rs4108, %rs4105, %rs4107;
	shl.b16 	%rs4109, %rs4040, 4;
	shr.u16 	%rs4110, %rs4045, 4;
	and.b16  	%rs4111, %rs4110, 15;
	or.b16  	%rs4112, %rs4109, %rs4111;
	shl.b16 	%rs4113, %rs4039, 4;
	shr.u16 	%rs4114, %rs4040, 4;
	and.b16  	%rs4115, %rs4114, 15;
	or.b16  	%rs4116, %rs4113, %rs4115;
	shl.b16 	%rs4117, %rs4038, 4;
	shr.u16 	%rs4118, %rs4039, 4;
	and.b16  	%rs4119, %rs4118, 15;
	or.b16  	%rs4120, %rs4117, %rs4119;
	shl.b16 	%rs4121, %rs4036, 4;
	shr.u16 	%rs4122, %rs4038, 4;
	and.b16  	%rs4123, %rs4122, 15;
	or.b16  	%rs4124, %rs4121, %rs4123;
	shr.u16 	%rs4125, %rs4037, 4;
	shl.b16 	%rs4126, %rs4064, 1;
	cvt.u64.u16 	%rd413, %rs4126;
	and.b64  	%rd414, %rd413, 30;
	add.s64 	%rd416, %rd415, %rd414;
	ld.const.u8 	%rs4127, [%rd416];
	xor.b16  	%rs4128, %rs4127, %rs4125;
	ld.const.u8 	%rs4129, [%rd416+1];
	xor.b16  	%rs4130, %rs4129, %rs4124;
	and.b64  	%rd417, %rd412, 240;
	add.s64 	%rd418, %rd2, %rd417;
	ld.local.u32 	%r5529, [%rd418];
	bfe.u32 	%r5530, %r5529, 0, 8;
	cvt.u16.u32 	%rs4131, %r5530;
	bfe.u32 	%r5531, %r5529, 8, 8;
	cvt.u16.u32 	%rs4132, %r5531;
	bfe.u32 	%r5532, %r5529, 16, 8;
	cvt.u16.u32 	%rs4133, %r5532;
	bfe.u32 	%r5533, %r5529, 24, 8;
	cvt.u16.u32 	%rs4134, %r5533;
	xor.b16  	%rs4135, %rs4128, %rs4131;
	and.b16  	%rs4136, %rs4135, 240;
	xor.b16  	%rs4137, %rs4130, %rs4132;
	xor.b16  	%rs4138, %rs4133, %rs4120;
	xor.b16  	%rs4139, %rs4134, %rs4116;
	ld.local.u32 	%r5534, [%rd418+4];
	bfe.u32 	%r5535, %r5534, 0, 8;
	cvt.u16.u32 	%rs4140, %r5535;
	bfe.u32 	%r5536, %r5534, 8, 8;
	cvt.u16.u32 	%rs4141, %r5536;
	bfe.u32 	%r5537, %r5534, 16, 8;
	cvt.u16.u32 	%rs4142, %r5537;
	bfe.u32 	%r5538, %r5534, 24, 8;
	cvt.u16.u32 	%rs4143, %r5538;
	xor.b16  	%rs4144, %rs4140, %rs4112;
	xor.b16  	%rs4145, %rs4141, %rs4108;
	xor.b16  	%rs4146, %rs4142, %rs4104;
	xor.b16  	%rs4147, %rs4143, %rs4100;
	ld.local.u32 	%r5539, [%rd418+8];
	bfe.u32 	%r5540, %r5539, 0, 8;
	cvt.u16.u32 	%rs4148, %r5540;
	bfe.u32 	%r5541, %r5539, 8, 8;
	cvt.u16.u32 	%rs4149, %r5541;
	bfe.u32 	%r5542, %r5539, 16, 8;
	cvt.u16.u32 	%rs4150, %r5542;
	bfe.u32 	%r5543, %r5539, 24, 8;
	cvt.u16.u32 	%rs4151, %r5543;
	xor.b16  	%rs4152, %rs4148, %rs4096;
	xor.b16  	%rs4153, %rs4149, %rs4092;
	xor.b16  	%rs4154, %rs4150, %rs4088;
	xor.b16  	%rs4155, %rs4151, %rs4084;
	ld.local.u32 	%r5544, [%rd418+12];
	bfe.u32 	%r5545, %r5544, 0, 8;
	cvt.u16.u32 	%rs4156, %r5545;
	bfe.u32 	%r5546, %r5544, 8, 8;
	cvt.u16.u32 	%rs4157, %r5546;
	bfe.u32 	%r5547, %r5544, 16, 8;
	cvt.u16.u32 	%rs4158, %r5547;
	bfe.u32 	%r5548, %r5544, 24, 8;
	cvt.u16.u32 	%rs4159, %r5548;
	xor.b16  	%rs4160, %rs4156, %rs4080;
	xor.b16  	%rs4161, %rs4157, %rs4076;
	xor.b16  	%rs4162, %rs4158, %rs4072;
	xor.b16  	%rs4163, %rs4159, %rs4068;
	shl.b16 	%rs4164, %rs4162, 4;
	shr.u16 	%rs4165, %rs4163, 4;
	and.b16  	%rs4166, %rs4165, 15;
	or.b16  	%rs4573, %rs4164, %rs4166;
	shl.b16 	%rs4167, %rs4161, 4;
	shr.u16 	%rs4168, %rs4162, 4;
	and.b16  	%rs4169, %rs4168, 15;
	or.b16  	%rs4574, %rs4167, %rs4169;
	shl.b16 	%rs4170, %rs4160, 4;
	shr.u16 	%rs4171, %rs4161, 4;
	and.b16  	%rs4172, %rs4171, 15;
	or.b16  	%rs4575, %rs4170, %rs4172;
	shl.b16 	%rs4173, %rs4155, 4;
	shr.u16 	%rs4174, %rs4160, 4;
	and.b16  	%rs4175, %rs4174, 15;
	or.b16  	%rs4576, %rs4173, %rs4175;
	shl.b16 	%rs4176, %rs4154, 4;
	shr.u16 	%rs4177, %rs4155, 4;
	and.b16  	%rs4178, %rs4177, 15;
	or.b16  	%rs4577, %rs4176, %rs4178;
	shl.b16 	%rs4179, %rs4153, 4;
	shr.u16 	%rs4180, %rs4154, 4;
	and.b16  	%rs4181, %rs4180, 15;
	or.b16  	%rs4578, %rs4179, %rs4181;
	shl.b16 	%rs4182, %rs4152, 4;
	shr.u16 	%rs4183, %rs4153, 4;
	and.b16  	%rs4184, %rs4183, 15;
	or.b16  	%rs4579, %rs4182, %rs4184;
	shl.b16 	%rs4185, %rs4147, 4;
	shr.u16 	%rs4186, %rs4152, 4;
	and.b16  	%rs4187, %rs4186, 15;
	or.b16  	%rs4580, %rs4185, %rs4187;
	shl.b16 	%rs4188, %rs4146, 4;
	shr.u16 	%rs4189, %rs4147, 4;
	and.b16  	%rs4190, %rs4189, 15;
	or.b16  	%rs4581, %rs4188, %rs4190;
	shl.b16 	%rs4191, %rs4145, 4;
	shr.u16 	%rs4192, %rs4146, 4;
	and.b16  	%rs4193, %rs4192, 15;
	or.b16  	%rs4582, %rs4191, %rs4193;
	shl.b16 	%rs4194, %rs4144, 4;
	shr.u16 	%rs4195, %rs4145, 4;
	and.b16  	%rs4196, %rs4195, 15;
	or.b16  	%rs4583, %rs4194, %rs4196;
	shl.b16 	%rs4197, %rs4139, 4;
	shr.u16 	%rs4198, %rs4144, 4;
	and.b16  	%rs4199, %rs4198, 15;
	or.b16  	%rs4584, %rs4197, %rs4199;
	shl.b16 	%rs4200, %rs4138, 4;
	shr.u16 	%rs4201, %rs4139, 4;
	and.b16  	%rs4202, %rs4201, 15;
	or.b16  	%rs4585, %rs4200, %rs4202;
	shr.u16 	%rs4203, %rs4138, 4;
	and.b16  	%rs4204, %rs4203, 15;
	shl.b16 	%rs4205, %rs4137, 4;
	or.b16  	%rs4586, %rs4205, %rs4204;
	shl.b16 	%rs4206, %rs4135, 4;
	shr.u16 	%rs4207, %rs4137, 4;
	and.b16  	%rs4208, %rs4207, 15;
	or.b16  	%rs4209, %rs4206, %rs4208;
	shr.u16 	%rs4210, %rs4136, 4;
	shl.b16 	%rs4211, %rs4163, 1;
	cvt.u64.u16 	%rd419, %rs4211;
	and.b64  	%rd420, %rd419, 30;
	add.s64 	%rd421, %rd415, %rd420;
	ld.const.u8 	%rs4212, [%rd421];
	xor.b16  	%rs4588, %rs4212, %rs4210;
	ld.const.u8 	%rs4213, [%rd421+1];
	xor.b16  	%rs4587, %rs4213, %rs4209;
	add.s32 	%r1236, %r6170, -1;
	add.s32 	%r5549, %r6170, 15;
	add.s64 	%rd485, %rd485, -1;
	setp.gt.u32 	%p91, %r5549, 1;
	mov.u32 	%r6170, %r1236;
	@%p91 bra 	$L__BB2_125;
	cvt.u64.u16 	%rd422, %rs459;
	shl.b16 	%rs4214, %rs459, 4;
	cvt.u64.u16 	%rd423, %rs4214;
	and.b64  	%rd424, %rd423, 240;
	add.s64 	%rd425, %rd2, %rd424;
	ld.local.u32 	%r5550, [%rd425];
	bfe.u32 	%r5551, %r5550, 0, 8;
	cvt.u16.u32 	%rs4215, %r5551;
	bfe.u32 	%r5552, %r5550, 8, 8;
	cvt.u16.u32 	%rs4216, %r5552;
	bfe.u32 	%r5553, %r5550, 16, 8;
	cvt.u16.u32 	%rs4217, %r5553;
	bfe.u32 	%r5554, %r5550, 24, 8;
	cvt.u16.u32 	%rs4218, %r5554;
	xor.b16  	%rs4219, %rs4215, %rs4588;
	and.b16  	%rs4220, %rs4219, 240;
	xor.b16  	%rs4221, %rs4216, %rs4587;
	xor.b16  	%rs4222, %rs4217, %rs4586;
	xor.b16  	%rs4223, %rs4218, %rs4585;
	ld.local.u32 	%r5555, [%rd425+4];
	bfe.u32 	%r5556, %r5555, 0, 8;
	cvt.u16.u32 	%rs4224, %r5556;
	bfe.u32 	%r5557, %r5555, 8, 8;
	cvt.u16.u32 	%rs4225, %r5557;
	bfe.u32 	%r5558, %r5555, 16, 8;
	cvt.u16.u32 	%rs4226, %r5558;
	bfe.u32 	%r5559, %r5555, 24, 8;
	cvt.u16.u32 	%rs4227, %r5559;
	xor.b16  	%rs4228, %rs4224, %rs4584;
	xor.b16  	%rs4229, %rs4225, %rs4583;
	xor.b16  	%rs4230, %rs4226, %rs4582;
	xor.b16  	%rs4231, %rs4227, %rs4581;
	ld.local.u32 	%r5560, [%rd425+8];
	bfe.u32 	%r5561, %r5560, 0, 8;
	cvt.u16.u32 	%rs4232, %r5561;
	bfe.u32 	%r5562, %r5560, 8, 8;
	cvt.u16.u32 	%rs4233, %r5562;
	bfe.u32 	%r5563, %r5560, 16, 8;
	cvt.u16.u32 	%rs4234, %r5563;
	bfe.u32 	%r5564, %r5560, 24, 8;
	cvt.u16.u32 	%rs4235, %r5564;
	xor.b16  	%rs4236, %rs4232, %rs4580;
	xor.b16  	%rs4237, %rs4233, %rs4579;
	xor.b16  	%rs4238, %rs4234, %rs4578;
	xor.b16  	%rs4239, %rs4235, %rs4577;
	ld.local.u32 	%r5565, [%rd425+12];
	bfe.u32 	%r5566, %r5565, 0, 8;
	cvt.u16.u32 	%rs4240, %r5566;
	bfe.u32 	%r5567, %r5565, 8, 8;
	cvt.u16.u32 	%rs4241, %r5567;
	bfe.u32 	%r5568, %r5565, 16, 8;
	cvt.u16.u32 	%rs4242, %r5568;
	bfe.u32 	%r5569, %r5565, 24, 8;
	cvt.u16.u32 	%rs4243, %r5569;
	xor.b16  	%rs4244, %rs4240, %rs4576;
	xor.b16  	%rs4245, %rs4241, %rs4575;
	xor.b16  	%rs4246, %rs4242, %rs4574;
	xor.b16  	%rs4247, %rs4243, %rs4573;
	shl.b16 	%rs4248, %rs4246, 4;
	shr.u16 	%rs4249, %rs4247, 4;
	and.b16  	%rs4250, %rs4249, 15;
	or.b16  	%rs4251, %rs4248, %rs4250;
	shl.b16 	%rs4252, %rs4245, 4;
	shr.u16 	%rs4253, %rs4246, 4;
	and.b16  	%rs4254, %rs4253, 15;
	or.b16  	%rs4255, %rs4252, %rs4254;
	shl.b16 	%rs4256, %rs4244, 4;
	shr.u16 	%rs4257, %rs4245, 4;
	and.b16  	%rs4258, %rs4257, 15;
	or.b16  	%rs4259, %rs4256, %rs4258;
	shl.b16 	%rs4260, %rs4239, 4;
	shr.u16 	%rs4261, %rs4244, 4;
	and.b16  	%rs4262, %rs4261, 15;
	or.b16  	%rs4263, %rs4260, %rs4262;
	shl.b16 	%rs4264, %rs4238, 4;
	shr.u16 	%rs4265, %rs4239, 4;
	and.b16  	%rs4266, %rs4265, 15;
	or.b16  	%rs4267, %rs4264, %rs4266;
	shl.b16 	%rs4268, %rs4237, 4;
	shr.u16 	%rs4269, %rs4238, 4;
	and.b16  	%rs4270, %rs4269, 15;
	or.b16  	%rs4271, %rs4268, %rs4270;
	shl.b16 	%rs4272, %rs4236, 4;
	shr.u16 	%rs4273, %rs4237, 4;
	and.b16  	%rs4274, %rs4273, 15;
	or.b16  	%rs4275, %rs4272, %rs4274;
	shl.b16 	%rs4276, %rs4231, 4;
	shr.u16 	%rs4277, %rs4236, 4;
	and.b16  	%rs4278, %rs4277, 15;
	or.b16  	%rs4279, %rs4276, %rs4278;
	shl.b16 	%rs4280, %rs4230, 4;
	shr.u16 	%rs4281, %rs4231, 4;
	and.b16  	%rs4282, %rs4281, 15;
	or.b16  	%rs4283, %rs4280, %rs4282;
	shl.b16 	%rs4284, %rs4229, 4;
	shr.u16 	%rs4285, %rs4230, 4;
	and.b16  	%rs4286, %rs4285, 15;
	or.b16  	%rs4287, %rs4284, %rs4286;
	shl.b16 	%rs4288, %rs4228, 4;
	shr.u16 	%rs4289, %rs4229, 4;
	and.b16  	%rs4290, %rs4289, 15;
	or.b16  	%rs4291, %rs4288, %rs4290;
	shl.b16 	%rs4292, %rs4223, 4;
	shr.u16 	%rs4293, %rs4228, 4;
	and.b16  	%rs4294, %rs4293, 15;
	or.b16  	%rs4295, %rs4292, %rs4294;
	shl.b16 	%rs4296, %rs4222, 4;
	shr.u16 	%rs4297, %rs4223, 4;
	and.b16  	%rs4298, %rs4297, 15;
	or.b16  	%rs4299, %rs4296, %rs4298;
	shl.b16 	%rs4300, %rs4221, 4;
	shr.u16 	%rs4301, %rs4222, 4;
	and.b16  	%rs4302, %rs4301, 15;
	or.b16  	%rs4303, %rs4300, %rs4302;
	shl.b16 	%rs4304, %rs4219, 4;
	shr.u16 	%rs4305, %rs4221, 4;
	and.b16  	%rs4306, %rs4305, 15;
	or.b16  	%rs4307, %rs4304, %rs4306;
	shr.u16 	%rs4308, %rs4220, 4;
	shl.b16 	%rs4309, %rs4247, 1;
	cvt.u64.u16 	%rd426, %rs4309;
	and.b64  	%rd427, %rd426, 30;
	add.s64 	%rd429, %rd415, %rd427;
	ld.const.u8 	%rs4310, [%rd429];
	xor.b16  	%rs4311, %rs4310, %rs4308;
	ld.const.u8 	%rs4312, [%rd429+1];
	xor.b16  	%rs4313, %rs4312, %rs4307;
	and.b64  	%rd430, %rd422, 240;
	add.s64 	%rd431, %rd2, %rd430;
	ld.local.u32 	%r5570, [%rd431];
	bfe.u32 	%r5571, %r5570, 0, 8;
	cvt.u16.u32 	%rs4314, %r5571;
	bfe.u32 	%r5572, %r5570, 8, 8;
	cvt.u16.u32 	%rs4315, %r5572;
	bfe.u32 	%r5573, %r5570, 16, 8;
	cvt.u16.u32 	%rs4316, %r5573;
	bfe.u32 	%r5574, %r5570, 24, 8;
	cvt.u16.u32 	%rs4317, %r5574;
	xor.b16  	%rs4318, %rs4311, %rs4314;
	xor.b16  	%rs4319, %rs4313, %rs4315;
	xor.b16  	%rs4320, %rs4316, %rs4303;
	xor.b16  	%rs4321, %rs4317, %rs4299;
	ld.local.u32 	%r5575, [%rd431+4];
	bfe.u32 	%r5576, %r5575, 0, 8;
	cvt.u16.u32 	%rs4322, %r5576;
	bfe.u32 	%r5577, %r5575, 8, 8;
	cvt.u16.u32 	%rs4323, %r5577;
	bfe.u32 	%r5578, %r5575, 16, 8;
	cvt.u16.u32 	%rs4324, %r5578;
	bfe.u32 	%r5579, %r5575, 24, 8;
	cvt.u16.u32 	%rs4325, %r5579;
	xor.b16  	%rs4326, %rs4322, %rs4295;
	xor.b16  	%rs4327, %rs4323, %rs4291;
	xor.b16  	%rs4328, %rs4324, %rs4287;
	xor.b16  	%rs4329, %rs4325, %rs4283;
	ld.local.u32 	%r5580, [%rd431+8];
	bfe.u32 	%r5581, %r5580, 0, 8;
	cvt.u16.u32 	%rs4330, %r5581;
	bfe.u32 	%r5582, %r5580, 8, 8;
	cvt.u16.u32 	%rs4331, %r5582;
	bfe.u32 	%r5583, %r5580, 16, 8;
	cvt.u16.u32 	%rs4332, %r5583;
	bfe.u32 	%r5584, %r5580, 24, 8;
	cvt.u16.u32 	%rs4333, %r5584;
	xor.b16  	%rs4334, %rs4330, %rs4279;
	xor.b16  	%rs4335, %rs4331, %rs4275;
	xor.b16  	%rs4336, %rs4332, %rs4271;
	xor.b16  	%rs4337, %rs4333, %rs4267;
	ld.local.u32 	%r5585, [%rd431+12];
	bfe.u32 	%r5586, %r5585, 0, 8;
	cvt.u16.u32 	%rs4338, %r5586;
	bfe.u32 	%r5587, %r5585, 8, 8;
	cvt.u16.u32 	%rs4339, %r5587;
	bfe.u32 	%r5588, %r5585, 16, 8;
	cvt.u16.u32 	%rs4340, %r5588;
	bfe.u32 	%r5589, %r5585, 24, 8;
	cvt.u16.u32 	%rs4341, %r5589;
	xor.b16  	%rs4342, %rs4338, %rs4263;
	xor.b16  	%rs4343, %rs4339, %rs4259;
	xor.b16  	%rs4344, %rs4340, %rs4255;
	xor.b16  	%rs4345, %rs4341, %rs4251;
	cvt.u32.u16 	%r5590, %rs4321;
	cvt.u32.u16 	%r5591, %rs4320;
	prmt.b32 	%r5592, %r5591, %r5590, 0x3340U;
	cvt.u32.u16 	%r5593, %rs4319;
	cvt.u32.u16 	%r5594, %rs4318;
	prmt.b32 	%r5595, %r5594, %r5593, 0x3340U;
	prmt.b32 	%r5596, %r5595, %r5592, 0x5410U;
	cvt.u32.u16 	%r5597, %rs4329;
	cvt.u32.u16 	%r5598, %rs4328;
	prmt.b32 	%r5599, %r5598, %r5597, 0x3340U;
	cvt.u32.u16 	%r5600, %rs4327;
	cvt.u32.u16 	%r5601, %rs4326;
	prmt.b32 	%r5602, %r5601, %r5600, 0x3340U;
	prmt.b32 	%r5603, %r5602, %r5599, 0x5410U;
	cvt.u32.u16 	%r5604, %rs4337;
	cvt.u32.u16 	%r5605, %rs4336;
	prmt.b32 	%r5606, %r5605, %r5604, 0x3340U;
	cvt.u32.u16 	%r5607, %rs4335;
	cvt.u32.u16 	%r5608, %rs4334;
	prmt.b32 	%r5609, %r5608, %r5607, 0x3340U;
	prmt.b32 	%r5610, %r5609, %r5606, 0x5410U;
	cvt.u32.u16 	%r5611, %rs4345;
	cvt.u32.u16 	%r5612, %rs4344;
	prmt.b32 	%r5613, %r5612, %r5611, 0x3340U;
	cvt.u32.u16 	%r5614, %rs4343;
	cvt.u32.u16 	%r5615, %rs4342;
	prmt.b32 	%r5616, %r5615, %r5614, 0x3340U;
	prmt.b32 	%r5617, %r5616, %r5613, 0x5410U;
	st.local.v4.b32 	[%rd1], {%r5596, %r5603, %r5610, %r5617};
	st.local.u32 	[%rd2+4128], %r5596;
	st.local.u32 	[%rd2+4132], %r5603;
	st.local.u32 	[%rd2+4136], %r5610;
	st.local.u32 	[%rd2+4140], %r5617;
	ld.local.u32 	%r5618, [%rd2+4112];
	bfe.u32 	%r5619, %r5618, 0, 8;
	cvt.u16.u32 	%rs4346, %r5619;
	bfe.u32 	%r5620, %r5618, 8, 8;
	cvt.u16.u32 	%rs4347, %r5620;
	bfe.u32 	%r5621, %r5618, 16, 8;
	cvt.u16.u32 	%rs4348, %r5621;
	bfe.u32 	%r5622, %r5618, 24, 8;
	cvt.u16.u32 	%rs4349, %r5622;
	xor.b16  	%rs4350, %rs4346, %rs4318;
	xor.b16  	%rs4351, %rs4347, %rs4319;
	xor.b16  	%rs4352, %rs4348, %rs4320;
	xor.b16  	%rs4353, %rs4349, %rs4321;
	cvt.u32.u16 	%r5623, %rs4353;
	cvt.u32.u16 	%r5624, %rs4352;
	prmt.b32 	%r5625, %r5624, %r5623, 0x3340U;
	cvt.u32.u16 	%r5626, %rs4351;
	cvt.u32.u16 	%r5627, %rs4350;
	prmt.b32 	%r5628, %r5627, %r5626, 0x3340U;
	prmt.b32 	%r5629, %r5628, %r5625, 0x5410U;
	st.local.u32 	[%rd2+4128], %r5629;
	ld.local.u32 	%r5630, [%rd2+4116];
	bfe.u32 	%r5631, %r5630, 0, 8;
	cvt.u16.u32 	%rs4354, %r5631;
	bfe.u32 	%r5632, %r5630, 8, 8;
	cvt.u16.u32 	%rs4355, %r5632;
	bfe.u32 	%r5633, %r5630, 16, 8;
	cvt.u16.u32 	%rs4356, %r5633;
	bfe.u32 	%r5634, %r5630, 24, 8;
	cvt.u16.u32 	%rs4357, %r5634;
	xor.b16  	%rs4358, %rs4354, %rs4326;
	xor.b16  	%rs4359, %rs4355, %rs4327;
	xor.b16  	%rs4360, %rs4356, %rs4328;
	xor.b16  	%rs4361, %rs4357, %rs4329;
	cvt.u32.u16 	%r5635, %rs4361;
	cvt.u32.u16 	%r5636, %rs4360;
	prmt.b32 	%r5637, %r5636, %r5635, 0x3340U;
	cvt.u32.u16 	%r5638, %rs4359;
	cvt.u32.u16 	%r5639, %rs4358;
	prmt.b32 	%r5640, %r5639, %r5638, 0x3340U;
	prmt.b32 	%r5641, %r5640, %r5637, 0x5410U;
	st.local.u32 	[%rd2+4132], %r5641;
	ld.local.u32 	%r5642, [%rd2+4120];
	bfe.u32 	%r5643, %r5642, 0, 8;
	cvt.u16.u32 	%rs4362, %r5643;
	bfe.u32 	%r5644, %r5642, 8, 8;
	cvt.u16.u32 	%rs4363, %r5644;
	bfe.u32 	%r5645, %r5642, 16, 8;
	cvt.u16.u32 	%rs4364, %r5645;
	bfe.u32 	%r5646, %r5642, 24, 8;
	cvt.u16.u32 	%rs4365, %r5646;
	xor.b16  	%rs4366, %rs4362, %rs4334;
	xor.b16  	%rs4367, %rs4363, %rs4335;
	xor.b16  	%rs4368, %rs4364, %rs4336;
	xor.b16  	%rs4369, %rs4365, %rs4337;
	cvt.u32.u16 	%r5647, %rs4369;
	cvt.u32.u16 	%r5648, %rs4368;
	prmt.b32 	%r5649, %r5648, %r5647, 0x3340U;
	cvt.u32.u16 	%r5650, %rs4367;
	cvt.u32.u16 	%r5651, %rs4366;
	prmt.b32 	%r5652, %r5651, %r5650, 0x3340U;
	prmt.b32 	%r5653, %r5652, %r5649, 0x5410U;
	st.local.u32 	[%rd2+4136], %r5653;
	ld.local.u32 	%r5654, [%rd2+4124];
	bfe.u32 	%r5655, %r5654, 0, 8;
	cvt.u16.u32 	%rs4370, %r5655;
	bfe.u32 	%r5656, %r5654, 8, 8;
	cvt.u16.u32 	%rs4371, %r5656;
	bfe.u32 	%r5657, %r5654, 16, 8;
	cvt.u16.u32 	%rs4372, %r5657;
	bfe.u32 	%r5658, %r5654, 24, 8;
	cvt.u16.u32 	%rs4373, %r5658;
	xor.b16  	%rs4374, %rs4370, %rs4342;
	xor.b16  	%rs4375, %rs4371, %rs4343;
	xor.b16  	%rs4376, %rs4372, %rs4344;
	xor.b16  	%rs4377, %rs4373, %rs4345;
	cvt.u32.u16 	%r5659, %rs4377;
	cvt.u32.u16 	%r5660, %rs4376;
	prmt.b32 	%r5661, %r5660, %r5659, 0x3340U;
	cvt.u32.u16 	%r5662, %rs4375;
	cvt.u32.u16 	%r5663, %rs4374;
	prmt.b32 	%r5664, %r5663, %r5662, 0x3340U;
	prmt.b32 	%r5665, %r5664, %r5661, 0x5410U;
	st.local.u32 	[%rd2+4140], %r5665;
	ld.local.u32 	%r5666, [%rd2+4948];
	setp.ne.s32 	%p92, %r5666, 0;
	@%p92 bra 	$L__BB2_130;
	ld.param.u32 	%r6171, [_Z14GCM_4bit_tablePhiS_iS_iS_S_iS_i_param_10];
$L__BB2_128:
	setp.lt.s32 	%p95, %r6171, 1;
	@%p95 bra 	$L__BB2_133;
	add.s32 	%r1238, %r6171, -1;
	cvt.u64.u32 	%rd435, %r6171;
	add.s64 	%rd436, %rd2, %rd435;
	ld.local.u8 	%rs4379, [%rd436+4127];
	cvt.u64.u32 	%rd437, %r1238;
	add.s64 	%rd438, %rd67, %rd437;
	ld.global.u8 	%rs4380, [%rd438];
	setp.eq.s16 	%p96, %rs4379, %rs4380;
	mov.u32 	%r6171, %r1238;
	@%p96 bra 	$L__BB2_128;
	bra.uni 	$L__BB2_133;
$L__BB2_130:
	ld.param.u32 	%r5681, [_Z14GCM_4bit_tablePhiS_iS_iS_S_iS_i_param_10];
	setp.eq.s32 	%p93, %r5681, 0;
	@%p93 bra 	$L__BB2_133;
	ld.param.u32 	%r5682, [_Z14GCM_4bit_tablePhiS_iS_iS_S_iS_i_param_10];
	add.s64 	%rd120, %rd2, 4128;
	cvt.u64.u32 	%rd121, %r5682;
	mov.b64 	%rd486, 0;
$L__BB2_132:
	add.s64 	%rd433, %rd120, %rd486;
	ld.local.u8 	%rs4378, [%rd433];
	add.s64 	%rd434, %rd67, %rd486;
	st.global.u8 	[%rd434], %rs4378;
	add.s64 	%rd486, %rd486, 1;
	setp.lt.u64 	%p94, %rd486, %rd121;
	@%p94 bra 	$L__BB2_132;
$L__BB2_133:
	ret;
$L__BB2_134:
	ld.global.u8 	%r2963, [%rd450+3];
	ld.global.u8 	%r2964, [%rd450+2];
	prmt.b32 	%r2965, %r2964, %r2963, 0x3340U;
	ld.global.u8 	%r2966, [%rd450+1];
	ld.global.u8 	%r2967, [%rd450];
	prmt.b32 	%r2968, %r2967, %r2966, 0x3340U;
	prmt.b32 	%r6096, %r2968, %r2965, 0x5410U;
	ld.global.u8 	%r2969, [%rd450+5];
	ld.global.u8 	%r2970, [%rd450+4];
	ld.global.u8 	%r2971, [%rd450+7];
	ld.global.u8 	%r2972, [%rd450+6];
	ld.global.u8 	%r2973, [%rd450+9];
	ld.global.u8 	%r2974, [%rd450+8];
	ld.global.u8 	%r2975, [%rd450+11];
	ld.global.u8 	%r2976, [%rd450+10];
	st.local.u32 	[%rd2+4096], %r6096;
	prmt.b32 	%r2977, %r2972, %r2971, 0x3340U;
	prmt.b32 	%r2978, %r2970, %r2969, 0x3340U;
	prmt.b32 	%r6095, %r2978, %r2977, 0x5410U;
	st.local.u32 	[%rd2+4100], %r6095;
	prmt.b32 	%r2979, %r2976, %r2975, 0x3340U;
	prmt.b32 	%r2980, %r2974, %r2973, 0x3340U;
	prmt.b32 	%r6094, %r2980, %r2979, 0x5410U;
	st.local.u32 	[%rd2+4104], %r6094;
	mov.b16 	%rs1942, 1;
	st.local.u8 	[%rd2+4111], %rs1942;
	ld.local.u32 	%r6093, [%rd2+4108];
	bra.uni 	$L__BB2_37;

}
	// .globl	_Z14GCM_8bit_tablePhiS_iS_iS_S_iS_i
.visible .entry _Z14GCM_8bit_tablePhiS_iS_iS_S_iS_i(
	.param .u64 .ptr .align 1 _Z14GCM_8bit_tablePhiS_iS_iS_S_iS_i_param_0,
	.param .u32 _Z14GCM_8bit_tablePhiS_iS_iS_S_iS_i_param_1,
	.param .u64 .ptr .align 1 _Z14GCM_8bit_tablePhiS_iS_iS_S_iS_i_param_2,
	.param .u32 _Z14GCM_8bit_tablePhiS_iS_iS_S_iS_i_param_3,
	.param .u64 .ptr .align 1 _Z14GCM_8bit_tablePhiS_iS_iS_S_iS_i_param_4,
	.param .u32 _Z14GCM_8bit_tablePhiS_iS_iS_S_iS_i_param_5,
	.param .u64 .ptr .align 1 _Z14GCM_8bit_tablePhiS_iS_iS_S_iS_i_param_6,
	.param .u64 .ptr .align 1 _Z14GCM_8bit_tablePhiS_iS_iS_S_iS_i_param_7,
	.param .u32 _Z14GCM_8bit_tablePhiS_iS_iS_S_iS_i_param_8,
	.param .u64 .ptr .align 1 _Z14GCM_8bit_tablePhiS_iS_iS_S_iS_i_param_9,
	.param .u32 _Z14GCM_8bit_tablePhiS_iS_iS_S_iS_i_param_10
)
{
	.local .align 16 .b8 	__local_depot3[4976];
	.reg .b64 	%SP;
	.reg .b64 	%SPL;
	.reg .pred 	%p<87>;
	.reg .b16 	%rs<4387>;
	.reg .b32 	%r<9999>;
	.reg .b64 	%rd<820>;

	mov.u64 	%SPL, __local_depot3;
	ld.param.u64 	%rd73, [_Z14GCM_8bit_tablePhiS_iS_iS_S_iS_i_param_0];
	add.u64 	%rd1, %SPL, 0;
	add.u64 	%rd2, %SPL, 16;
	mov.u32 	%r1077, %ctaid.x;
	mov.u32 	%r1078, %ntid.x;
	mov.u32 	%r1079, %tid.x;
	mad.lo.s32 	%r1080, %r1077, %r1078, %r1079;
	shl.b32 	%r1, %r1080, 4;
	mov.b64 	%rd796, 0;
$L__BB3_1:
	shl.b64 	%rd82, %rd796, 2;
	add.s64 	%rd83, %rd2, %rd82;
	mov.b32 	%r1081, 0;
	st.local.u32 	[%rd83], %r1081;
	add.s64 	%rd4, %rd796, 1;
	setp.lt.u64 	%p1, %rd796, 1237;
	mov.u64 	%rd796, %rd4;
	@%p1 bra 	$L__BB3_1;
	setp.eq.s64 	%p2, %rd73, 0;
	mov.b32 	%r9718, 0;
	mov.u32 	%r9719, %r9718;
	mov.u32 	%r9720, %r9718;
	mov.u32 	%r9721, %r9718;
	mov.u32 	%r9722, %r9718;
	mov.u32 	%r9723, %r9718;
	mov.u32 	%r9724, %r9718;
	mov.u32 	%r9725, %r9718;
	mov.u32 	%r9726, %r9718;
	mov.u32 	%r9727, %r9718;
	mov.u32 	%r9728, %r9718;
	mov.u32 	%r9729, %r9718;
	mov.u32 	%r9730, %r9718;
	mov.u32 	%r9731, %r9718;
	mov.u32 	%r9732, %r9718;
	mov.u32 	%r9733, %r9718;
	mov.u32 	%r9734, %r9718;
	mov.u32 	%r9735, %r9718;
	mov.u32 	%r9736, %r9718;
	mov.u32 	%r9737, %r9718;
	mov.u32 	%r9738, %r9718;
	mov.u32 	%r9739, %r9718;
	mov.u32 	%r9740, %r9718;
	mov.u32 	%r9741, %r9718;
	mov.u32 	%r9742, %r9718;
	mov.u32 	%r9743, %r9718;
	mov.u32 	%r9744, %r9718;
	mov.u32 	%r9745, %r9718;
	mov.u32 	%r9746, %r9718;
	mov.u32 	%r9747, %r9718;
	mov.u32 	%r9748, %r9718;
	mov.u32 	%r9749, %r9718;
	mov.u32 	%r9750, %r9718;
	mov.u32 	%r9751, %r9718;
	mov.u32 	%r9752, %r9718;
	mov.u32 	%r9753, %r9718;
	mov.u32 	%r9754, %r9718;
	mov.u32 	%r9755, %r9718;
	mov.u32 	%r9756, %r9718;
	mov.u32 	%r9757, %r9718;
	mov.u32 	%r9758, %r9718;
	mov.u32 	%r9759, %r9718;
	mov.u32 	%r9760, %r9718;
	mov.u32 	%r9761, %r9718;
	mov.u32 	%r9762, %r9718;
	mov.u32 	%r9763, %r9718;
	mov.u32 	%r9764, %r9718;
	mov.u32 	%r9765, %r9718;
	mov.u32 	%r9766, %r9718;
	mov.u32 	%r9767, %r9718;
	mov.u32 	%r9768, %r9718;
	mov.u32 	%r9769, %r9718;
	mov.u32 	%r9770, %r9718;
	mov.u32 	%r9771, %r9718;
	mov.u32 	%r9772, %r9718;
	mov.u32 	%r9773, %r9718;
	mov.u32 	%r9774, %r9718;
	mov.u32 	%r9775, %r9718;
	mov.u32 	%r9776, %r9718;
	mov.u32 	%r9777, %r9718;
	mov.u32 	%r9778, %r9718;
	mov.u32 	%r9779, %r9718;
	mov.u32 	%r9780, %r9718;
	mov.u32 	%r9781, %r9718;
	mov.u32 	%r9782, %r9718;
	mov.u32 	%r9783, %r9718;
	mov.u32 	%r9784, %r9718;
	mov.u32 	%r9785, %r9718;
	mov.u32 	%r9786, %r9718;
	mov.u32 	%r9787, %r9718;
	mov.u32 	%r9788, %r9718;
	mov.u32 	%r9789, %r9718;
	mov.u32 	%r9790, %r9718;
	mov.u32 	%r9791, %r9718;
	mov.u32 	%r9792, %r9718;
	mov.u32 	%r9793, %r9718;
	mov.u32 	%r9794, %r9718;
	mov.u32 	%r9795, %r9718;
	mov.u32 	%r9796, %r9718;
	mov.u32 	%r9797, %r9718;
	mov.u32 	%r9798, %r9718;
	mov.u32 	%r9799, %r9718;
	mov.u32 	%r9800, %r9718;
	mov.u32 	%r9801, %r9718;
	mov.u32 	%r9802, %r9718;
	mov.u32 	%r9803, %r9718;
	mov.u32 	%r9804, %r9718;
	mov.u32 	%r9805, %r9718;
	mov.u32 	%r9806, %r9718;
	mov.u32 	%r9807, %r9718;
	mov.u32 	%r9808, %r9718;
	mov.u32 	%r9809, %r9718;
	mov.u32 	%r9810, %r9718;
	mov.u32 	%r9811, %r9718;
	mov.u32 	%r9812, %r9718;
	mov.u32 	%r9813, %r9718;
	mov.u32 	%r9814, %r9718;
	mov.u32 	%r9815, %r9718;
	mov.u32 	%r9816, %r9718;
	mov.u32 	%r9817, %r9718;
	mov.u32 	%r9818, %r9718;
	mov.u32 	%r9819, %r9718;
	mov.u32 	%r9820, %r9718;
	mov.u32 	%r9821, %r9718;
	mov.u32 	%r9822, %r9718;
	mov.u32 	%r9823, %r9718;
	mov.u32 	%r9824, %r9718;
	mov.u32 	%r9825, %r9718;
	mov.u32 	%r9826, %r9718;
	mov.u32 	%r9827, %r9718;
	mov.u32 	%r9828, %r9718;
	mov.u32 	%r9829, %r9718;
	mov.u32 	%r9830, %r9718;
	mov.u32 	%r9831, %r9718;
	mov.u32 	%r9832, %r9718;
	mov.u32 	%r9833, %r9718;
	mov.u32 	%r9834, %r9718;
	mov.u32 	%r9835, %r9718;
	mov.u32 	%r9836, %r9718;
	mov.u32 	%r9837, %r9718;
	mov.u32 	%r9838, %r9718;
	mov.u32 	%r9839, %r9718;
	mov.u32 	%r9840, %r9718;
	mov.u32 	%r9841, %r9718;
	mov.u32 	%r9842, %r9718;
	mov.u32 	%r9843, %r9718;
	mov.u32 	%r9844, %r9718;
	mov.u32 	%r9845, %r9718;
	mov.u32 	%r9846, %r9718;
	mov.u32 	%r9847, %r9718;
	mov.u32 	%r9848, %r9718;
	mov.u32 	%r9849, %r9718;
	mov.u32 	%r9850, %r9718;
	mov.u32 	%r9851, %r9718;
	mov.u32 	%r9852, %r9718;
	mov.u32 	%r9853, %r9718;
	mov.u32 	%r9854, %r9718;
	mov.u32 	%r9855, %r9718;
	mov.u32 	%r9856, %r9718;
	mov.u32 	%r9857, %r9718;
	mov.u32 	%r9858, %r9718;
	mov.u32 	%r9859, %r9718;
	mov.u32 	%r9860, %r9718;
	mov.u32 	%r9861, %r9718;
	mov.u32 	%r9862, %r9718;
	mov.u32 	%r9863, %r9718;
	mov.u32 	%r9864, %r9718;
	mov.u32 	%r9865, %r9718;
	mov.u32 	%r9866, %r9718;
	mov.u32 	%r9867, %r9718;
	mov.u32 	%r9868, %r9718;
	mov.u32 	%r9869, %r9718;
	mov.u32 	%r9870, %r9718;
	mov.u32 	%r9871, %r9718;
	mov.u32 	%r9872, %r9718;
	mov.u32 	%r9873, %r9718;
	mov.u32 	%r9874, %r9718;
	mov.u32 	%r9875, %r9718;
	mov.u32 	%r9876, %r9718;
	mov.u32 	%r9877, %r9718;
	mov.u32 	%r9878, %r9718;
	mov.u32 	%r9879, %r9718;
	mov.u32 	%r9880, %r9718;
	mov.u32 	%r9881, %r9718;
	mov.u32 	%r9882, %r9718;
	mov.u32 	%r9883, %r9718;
	mov.u32 	%r9884, %r9718;
	mov.u32 	%r9885, %r9718;
	mov.u32 	%r9886, %r9718;
	mov.u32 	%r9887, %r9718;
	mov.u32 	%r9888, %r9718;
	mov.u32 	%r9889, %r9718;
	mov.u32 	%r9890, %r9718;
	mov.u32 	%r9891, %r9718;
	mov.u32 	%r9892, %r9718;
	mov.u32 	%r9893, %r9718;
	mov.u32 	%r9894, %r9718;
	mov.u32 	%r9895, %r9718;
	mov.u32 	%r9896, %r9718;
	mov.u32 	%r9897, %r9718;
	mov.u32 	%r9898, %r9718;
	mov.u32 	%r9899, %r9718;
	mov.u32 	%r9900, %r9718;
	mov.u32 	%r9901, %r9718;
	mov.u32 	%r9902, %r9718;
	mov.u32 	%r9903, %r9718;
	mov.u32 	%r9904, %r9718;
	mov.u32 	%r9905, %r9718;
	mov.u32 	%r9906, %r9718;
	mov.u32 	%r9907, %r9718;
	mov.u32 	%r9908, %r9718;
	mov.u32 	%r9909, %r9718;
	mov.u32 	%r9910, %r9718;
	@%p2 bra 	$L__BB3_10;
	ld.param.u32 	%r9505, [_Z14GCM_8bit_tablePhiS_iS_iS_S_iS_i_param_1];
	cvt.s64.s32 	%rd84, %r1;
	cvta.to.global.u64 	%rd85, %rd73;
	add.s64 	%rd5, %rd85, %rd84;
	setp.eq.s32 	%p3, %r9505, 32;
	@%p3 bra 	$L__BB3_8;
	ld.param.u32 	%r9506, [_Z14GCM_8bit_tablePhiS_iS_iS_S_iS_i_param_1];
	setp.eq.s32 	%p4, %r9506, 24;
	@%p4 bra 	$L__BB3_7;
	ld.param.u32 	%r9507, [_Z14GCM_8bit_tablePhiS_iS_iS_S_iS_i_param_1];
	setp.ne.s32 	%p5, %r9507, 16;
	mov.u32 	%r9719, %r9718;
	mov.u32 	%r9720, %r9718;
	mov.u32 	%r9721, %r9718;
	mov.u32 	%r9722, %r9718;
	mov.u32 	%r9723, %r9718;
	mov.u32 	%r9724, %r9718;
	mov.u32 	%r9725, %r9718;
	mov.u32 	%r9726, %r9718;
	mov.u32 	%r9727, %r9718;
	mov.u32 	%r9728, %r9718;
	mov.u32 	%r9729, %r9718;
	mov.u32 	%r9730, %r9718;
	mov.u32 	%r9731, %r9718;
	mov.u32 	%r9732, %r9718;
	mov.u32 	%r9733, %r9718;
	mov.u32 	%r9734, %r9718;
	mov.u32 	%r9735, %r9718;
	mov.u32 	%r9736, %r9718;
	mov.u32 	%r9737, %r9718;
	mov.u32 	%r9738, %r9718;
	mov.u32 	%r9739, %r9718;
	mov.u32 	%r9740, %r9718;
	mov.u32 	%r9741, %r9718;
	mov.u32 	%r9742, %r9718;
	mov.u32 	%r9743, %r9718;
	mov.u32 	%r9744, %r9718;
	mov.u32 	%r9745, %r9718;
	mov.u32 	%r9746, %r9718;
	mov.u32 	%r9747, %r9718;
	mov.u32 	%r9748, %r9718;
	mov.u32 	%r9749, %r9718;
	mov.u32 	%r9750, %r9718;
	mov.u32 	%r9751, %r9718;
	mov.u32 	%r9752, %r9718;
	mov.u32 	%r9753, %r9718;
	mov.u32 	%r9754, %r9718;
	mov.u32 	%r9755, %r9718;
	mov.u32 	%r9756, %r9718;
	mov.u32 	%r9757, %r9718;
	mov.u32 	%r9758, %r9718;
	mov.u32 	%r9759, %r9718;
	mov.u32 	%r9760, %r9718;
	mov.u32 	%r9761, %r9718;
	mov.u32 	%r9762, %r9718;
	mov.u32 	%r9763, %r9718;
	mov.u32 	%r9764, %r9718;
	mov.u32 	%r9765, %r9718;
	mov.u32 	%r9766, %r9718;
	mov.u32 	%r9767, %r9718;
	mov.u32 	%r9768, %r9718;
	mov.u32 	%r9769, %r9718;
	mov.u32 	%r9770, %r9718;
	mov.u32 	%r9771, %r9718;
	mov.u32 	%r9772, %r9718;
	mov.u32 	%r9773, %r9718;
	mov.u32 	%r9774, %r9718;
	mov.u32 	%r9775, %r9718;
	mov.u32 	%r9776, %r9718;
	mov.u32 	%r9777, %r9718;
	mov.u32 	%r9778, %r9718;
	mov.u32 	%r9779, %r9718;
	mov.u32 	%r9780, %r9718;
	mov.u32 	%r9781, %r9718;
	mov.u32 	%r9782, %r9718;
	mov.u32 	%r9783, %r9718;
	mov.u32 	%r9784, %r9718;
	mov.u32 	%r9785, %r9718;
	mov.u32 	%r9786, %r9718;
	mov.u32 	%r9787, %r9718;
	mov.u32 	%r9788, %r9718;
	mov.u32 	%r9789, %r9718;
	mov.u32 	%r9790, %r9718;
	mov.u32 	%r9791, %r9718;
	mov.u32 	%r9792, %r9718;
	mov.u32 	%r9793, %r9718;
	mov.u32 	%r9794, %r9718;
	mov.u32 	%r9795, %r9718;
	mov.u32 	%r9796, %r9718;
	mov.u32 	%r9797, %r9718;
	mov.u32 	%r9798, %r9718;
	mov.u32 	%r9799, %r9718;
	mov.u32 	%r9800, %r9718;
	mov.u32 	%r9801, %r9718;
	mov.u32 	%r9802, %r9718;
	mov.u32 	%r9803, %r9718;
	mov.u32 	%r9804, %r9718;
	mov.u32 	%r9805, %r9718;
	mov.u32 	%r9806, %r9718;
	mov.u32 	%r9807, %r9718;
	mov.u32 	%r9808, %r9718;
	mov.u32 	%r9809, %r9718;
	mov.u32 	%r9810, %r9718;
	mov.u32 	%r9811, %r9718;
	mov.u32 	%r9812, %r9718;
	mov.u32 	%r9813, %r9718;
	mov.u32 	%r9814, %r9718;
	mov.u32 	%r9815, %r9718;
	mov.u32 	%r9816, %r9718;
	mov.u32 	%r9817, %r9718;
	mov.u32 	%r9818, %r9718;
	mov.u32 	%r9819, %r9718;
	mov.u32 	%r9820, %r9718;
	mov.u32 	%r9821, %r9718;
	mov.u32 	%r9822, %r9718;
	mov.u32 	%r9823, %r9718;
	mov.u32 	%r9824, %r9718;
	mov.u32 	%r9825, %r9718;
	mov.u32 	%r9826, %r9718;
	mov.u32 	%r9827, %r9718;
	mov.u32 	%r9828, %r9718;
	mov.u32 	%r9829, %r9718;
	mov.u32 	%r9830, %r9718;
	mov.u32 	%r9831, %r9718;
	mov.u32 	%r9832, %r9718;
	mov.u32 	%r9833, %r9718;
	mov.u32 	%r9834, %r9718;
	mov.u32 	%r9835, %r9718;
	mov.u32 	%r9836, %r9718;
	mov.u32 	%r9837, %r9718;
	mov.u32 	%r9838, %r9718;
	mov.u32 	%r9839, %r9718;
	mov.u32 	%r9840, %r9718;
	mov.u32 	%r9841, %r9718;
	mov.u32 	%r9842, %r9718;
	mov.u32 	%r9843, %r9718;
	mov.u32 	%r9844, %r9718;
	mov.u32 	%r9845, %r9718;
	mov.u32 	%r9846, %r9718;
	mov.u32 	%r9847, %r9718;
	mov.u32 	%r9848, %r9718;
	mov.u32 	%r9849, %r9718;
	mov.u32 	%r9850, %r9718;
	mov.u32 	%r9851, %r9718;
	mov.u32 	%r9852, %r9718;
	mov.u32 	%r9853, %r9718;
	mov.u32 	%r9854, %r9718;
	mov.u32 	%r9855, %r9718;
	mov.u32 	%r9856, %r9718;
	mov.u32 	%r9857, %r9718;
	mov.u32 	%r9858, %r9718;
	mov.u32 	%r9859, %r9718;
	mov.u32 	%r9860, %r9718;
	mov.u32 	%r9861, %r9718;
	mov.u32 	%r9862, %r9718;
	mov.u32 	%r9863, %r9718;
	mov.u32 	%r9864, %r9718;
	mov.u32 	%r9865, %r9718;
	mov.u32 	%r9866, %r9718;
	mov.u32 	%r9867, %r9718;
	mov.u32 	%r9868, %r9718;
	mov.u32 	%r9869, %r9718;
	mov.u32 	%r9870, %r9718;
	mov.u32 	%r9871, %r9718;
	mov.u32 	%r9872, %r9718;
	mov.u32 	%r9873, %r9718;
	mov.u32 	%r9874, %r9718;
	mov.u32 	%r9875, %r9718;
	mov.u32 	%r9876, %r9718;
	mov.u32 	%r9877, %r9718;
	mov.u32 	%r9878, %r9718;
	mov.u32 	%r9879, %r9718;
	mov.u32 	%r9880, %r9718;
	mov.u32 	%r9881, %r9718;
	mov.u32 	%r9882, %r9718;
	mov.u32 	%r9883, %r9718;
	mov.u32 	%r9884, %r9718;
	mov.u32 	%r9885, %r9718;
	mov.u32 	%r9886, %r9718;
	mov.u32 	%r9887, %r9718;
	mov.u32 	%r9888, %r9718;
	mov.u32 	%r9889, %r9718;
	mov.u32 	%r9890, %r9718;
	mov.u32 	%r9891, %r9718;
	mov.u32 	%r9892, %r9718;
	mov.u32 	%r9893, %r9718;
	mov.u32 	%r9894, %r9718;
	mov.u32 	%r9895, %r9718;
	mov.u32 	%r9896, %r9718;
	mov.u32 	%r9897, %r9718;
	mov.u32 	%r9898, %r9718;
	mov.u32 	%r9899, %r9718;
	mov.u32 	%r9900, %r9718;
	mov.u32 	%r9901, %r9718;
	mov.u32 	%r9902, %r9718;
	mov.u32 	%r9903, %r9718;
	mov.u32 	%r9904, %r9718;
	mov.u32 	%r9905, %r9718;
	mov.u32 	%r9906, %r9718;
	mov.u32 	%r9907, %r9718;
	mov.u32 	%r9908, %r9718;
	mov.u32 	%r9909, %r9718;
	mov.u32 	%r9910, %r9718;
	@%p5 bra 	$L__BB3_10;
	ld.global.u32 	%r1460, [%rd5];
	add.s32 	%r1461, %r1460, -1007687205;
	shf.l.wrap.b32 	%r9906, %r1461, %r1461, 1;
	st.local.u32 	[%rd2+4160], %r9906;
	add.s32 	%r1462, %r9906, -2000366076;
	shf.l.wrap.b32 	%r9900, %r1462, %r1462, 1;
	st.local.u32 	[%rd2+4184], %r9900;
	add.s32 	%r1463, %r9900, -410389975;
	shf.l.wrap.b32 	%r9894, %r1463, %r1463, 1;
	st.local.u32 	[%rd2+4208], %r9894;
	add.s32 	%r1464, %r9894, -956725405;
	shf.l.wrap.b32 	%r9888, %r1464, %r1464, 1;
	st.local.u32 	[%rd2+4232], %r9888;
	add.s32 	%r1465, %r9888, 1056873916;
	shf.l.wrap.b32 	%r9882, %r1465, %r1465, 1;
	st.local.u32 	[%rd2+4256], %r9882;
	add.s32 	%r1466, %r9882, -1941086136;
	shf.l.wrap.b32 	%r9876, %r1466, %r1466, 1;
	st.local.u32 	[%rd2+4280], %r9876;
	add.s32 	%r1467, %r9876, 2023695006;
	shf.l.wrap.b32 	%r9870, %r1467, %r1467, 1;
	st.local.u32 	[%rd2+4304], %r9870;
	add.s32 	%r1468, %r9870, 1872262716;
	shf.l.wrap.b32 	%r9864, %r1468, %r1468, 1;
	st.local.u32 	[%rd2+4328], %r9864;
	add.s32 	%r1469, %r9864, -269886525;
	shf.l.wrap.b32 	%r9858, %r1469, %r1469, 1;
	st.local.u32 	[%rd2+4352], %r9858;
	add.s32 	%r1470, %r9858, -992607096;
	shf.l.wrap.b32 	%r9852, %r1470, %r1470, 1;
	st.local.u32 	[%rd2+4376], %r9852;
	add.s32 	%r1471, %r9852, -1980618265;
	shf.l.wrap.b32 	%r9846, %r1471, %r1471, 1;
	st.local.u32 	[%rd2+4400], %r9846;
	add.s32 	%r1472, %r9846, -108567610;
	shf.l.wrap.b32 	%r9840, %r1472, %r1472, 1;
	st.local.u32 	[%rd2+4424], %r9840;
	add.s32 	%r1473, %r9840, -23217090;
	shf.l.wrap.b32 	%r9834, %r1473, %r1473, 1;
	st.local.u32 	[%rd2+4448], %r9834;
	add.s32 	%r1474, %r9834, 1298155660;
	shf.l.wrap.b32 	%r9828, %r1474, %r1474, 1;
	st.local.u32 	[%rd2+4472], %r9828;
	add.s32 	%r1475, %r9828, -1625121160;
	shf.l.wrap.b32 	%r9822, %r1475, %r1475, 1;
	st.local.u32 	[%rd2+4496], %r9822;
	add.s32 	%r1476, %r9822, -1737081745;
	shf.l.wrap.b32 	%r9816, %r1476, %r1476, 1;
	st.local.u32 	[%rd2+4520], %r9816;
	add.s32 	%r1477, %r9816, -371473425;
	shf.l.wrap.b32 	%r9810, %r1477, %r1477, 1;
	st.local.u32 	[%rd2+4544], %r9810;
	add.s32 	%r1478, %r9810, -704345916;
	shf.l.wrap.b32 	%r9804, %r1478, %r1478, 1;
	st.local.u32 	[%rd2+4568], %r9804;
	add.s32 	%r1479, %r9804, -232134775;
	shf.l.wrap.b32 	%r9798, %r1479, %r1479, 1;
	st.local.u32 	[%rd2+4592], %r9798;
	add.s32 	%r1480, %r9798, -2023504135;
	shf.l.wrap.b32 	%r9792, %r1480, %r1480, 1;
	st.local.u32 	[%rd2+4616], %r9792;
	add.s32 	%r1481, %r9792, -1648607490;
	shf.l.wrap.b32 	%r9786, %r1481, %r1481, 1;
	st.local.u32 	[%rd2+4640], %r9786;
	add.s32 	%r1482, %r9786, 1615367245;
	shf.l.wrap.b32 	%r9780, %r1482, %r1482, 1;
	st.local.u32 	[%rd2+4664], %r9780;
	add.s32 	%r1483, %r9780, 580810911;
	shf.l.wrap.b32 	%r9774, %r1483, %r1483, 1;
	st.local.u32 	[%rd2+4688], %r9774;
	add.s32 	%r1484, %r9774, 1983672216;
	shf.l.wrap.b32 	%r9768, %r1484, %r1484, 1;
	st.local.u32 	[%rd2+4712], %r9768;
	ld.global.u32 	%r1485, [%rd5+4];
	add.s32 	%r1486, %r1485, -2015374409;
	shf.l.wrap.b32 	%r9905, %r1486, %r1486, 3;
	st.local.u32 	[%rd2+4180], %r9905;
	st.local.u32 	[%rd2+4172], %r9905;
	st.local.u32 	[%rd2+4164], %r9905;
	add.s32 	%r1487, %r9905, 294235145;
	shf.l.wrap.b32 	%r9899, %r1487, %r1487, 3;
	st.local.u32 	[%rd2+4204], %r9899;
	st.local.u32 	[%rd2+4196], %r9899;
	st.local.u32 	[%rd2+4188], %r9899;
	add.s32 	%r1488, %r9899, -820779949;
	shf.l.wrap.b32 	%r9893, %r1488, %r1488, 3;
	st.local.u32 	[%rd2+4228], %r9893;
	st.local.u32 	[%rd2+4220], %r9893;
	st.local.u32 	[%rd2+4212], %r9893;
	add.s32 	%r1489, %r9893, -1913450809;
	shf.l.wrap.b32 	%r9887, %r1489, %r1489, 3;
	st.local.u32 	[%rd2+4252], %r9887;
	st.local.u32 	[%rd2+4244], %r9887;
	st.local.u32 	[%rd2+4236], %r9887;
	add.s32 	%r1490, %r9887, 2113747832;
	shf.l.wrap.b32 	%r9881, %r1490, %r1490, 3;
	st.local.u32 	[%rd2+4276], %r9881;
	st.local.u32 	[%rd2+4268], %r9881;
	st.local.u32 	[%rd2+4260], %r9881;
	add.s32 	%r1491, %r9881, 412795025;
	shf.l.wrap.b32 	%r9875, %r1491, %r1491, 3;
	st.local.u32 	[%rd2+4300], %r9875;
	st.local.u32 	[%rd2+4292], %r9875;
	st.local.u32 	[%rd2+4284], %r9875;
	add.s32 	%r1492, %r9875, -247577284;
	shf.l.wrap.b32 	%r9869, %r1492, %r1492, 3;
	st.local.u32 	[%rd2+4324], %r9869;
	st.local.u32 	[%rd2+4316], %r9869;
	st.local.u32 	[%rd2+4308], %r9869;
	add.s32 	%r1493, %r9869, -550441864;
	shf.l.wrap.b32 	%r9863, %r1493, %r1493, 3;
	st.local.u32 	[%rd2+4348], %r9863;
	st.local.u32 	[%rd2+4340], %r9863;
	st.local.u32 	[%rd2+4332], %r9863;
	add.s32 	%r1494, %r9863, -539773049;
	shf.l.wrap.b32 	%r9857, %r1494, %r1494, 3;
	st.local.u32 	[%rd2+4372], %r9857;
	st.local.u32 	[%rd2+4364], %r9857;
	st.local.u32 	[%rd2+4356], %r9857;
	add.s32 	%r1495, %r9857, -1985214191;
	shf.l.wrap.b32 	%r9851, %r1495, %r1495, 3;
	st.local.u32 	[%rd2+4396], %r9851;
	st.local.u32 	[%rd2+4388], %r9851;
	st.local.u32 	[%rd2+4380], %r9851;
	add.s32 	%r1496, %r9851, 333730767;
	shf.l.wrap.b32 	%r9845, %r1496, %r1496, 3;
	st.local.u32 	[%rd2+4420], %r9845;
	st.local.u32 	[%rd2+4412], %r9845;
	st.local.u32 	[%rd2+4404], %r9845;
	add.s32 	%r1497, %r9845, -217135219;
	shf.l.wrap.b32 	%r9839, %r1497, %r1497, 3;
	st.local.u32 	[%rd2+4444], %r9839;
	st.local.u32 	[%rd2+4436], %r9839;
	st.local.u32 	[%rd2+4428], %r9839;
	add.s32 	%r1498, %r9839, -46434179;
	shf.l.wrap.b32 	%r9833, %r1498, %r1498, 3;
	st.local.u32 	[%rd2+4468], %r9833;
	st.local.u32 	[%rd2+4460], %r9833;
	st.local.u32 	[%rd2+4452], %r9833;
	add.s32 	%r1499, %r9833, -1698655976;
	shf.l.wrap.b32 	%r9827, %r1499, %r1499, 3;
	st.local.u32 	[%rd2+4492], %r9827;
	st.local.u32 	[%rd2+4484], %r9827;
	st.local.u32 	[%rd2+4476], %r9827;
	add.s32 	%r1500, %r9827, 1044724977;
	shf.l.wrap.b32 	%r9821, %r1500, %r1500, 3;
	st.local.u32 	[%rd2+4516], %r9821;
	st.local.u32 	[%rd2+4508], %r9821;
	st.local.u32 	[%rd2+4500], %r9821;
	add.s32 	%r1501, %r9821, 820803807;
	shf.l.wrap.b32 	%r9815, %r1501, %r1501, 3;
	st.local.u32 	[%rd2+4540], %r9815;
	st.local.u32 	[%rd2+4532], %r9815;
	st.local.u32 	[%rd2+4524], %r9815;
	add.s32 	%r1502, %r9815, -742946849;
	shf.l.wrap.b32 	%r9809, %r1502, %r1502, 3;
	st.local.u32 	[%rd2+4564], %r9809;
	st.local.u32 	[%rd2+4556], %r9809;
	st.local.u32 	[%rd2+4548], %r9809;
	add.s32 	%r1503, %r9809, -1408691831;
	shf.l.wrap.b32 	%r9803, %r1503, %r1503, 3;
	st.local.u32 	[%rd2+4588], %r9803;
	st.local.u32 	[%rd2+4580], %r9803;
	st.local.u32 	[%rd2+4572], %r9803;
	add.s32 	%r1504, %r9803, -464269549;
	shf.l.wrap.b32 	%r9797, %r1504, %r1504, 3;
	st.local.u32 	[%rd2+4612], %r9797;
	st.local.u32 	[%rd2+4604], %r9797;
	st.local.u32 	[%rd2+4596], %r9797;
	add.s32 	%r1505, %r9797, 247959027;
	shf.l.wrap.b32 	%r9791, %r1505, %r1505, 3;
	st.local.u32 	[%rd2+4636], %r9791;
	st.local.u32 	[%rd2+4628], %r9791;
	st.local.u32 	[%rd2+4620], %r9791;
	add.s32 	%r1506, %r9791, 997752317;
	shf.l.wrap.b32 	%r9785, %r1506, %r1506, 3;
	st.local.u32 	[%rd2+4660], %r9785;
	st.local.u32 	[%rd2+4652], %r9785;
	st.local.u32 	[%rd2+4644], %r9785;
	add.s32 	%r1507, %r9785, -1064232806;
	shf.l.wrap.b32 	%r9779, %r1507, %r1507, 3;
	st.local.u32 	[%rd2+4684], %r9779;
	st.local.u32 	[%rd2+4676], %r9779;
	st.local.u32 	[%rd2+4668], %r9779;
	add.s32 	%r1508, %r9779, 1161621822;
	shf.l.wrap.b32 	%r9773, %r1508, %r1508, 3;
	st.local.u32 	[%rd2+4708], %r9773;
	st.local.u32 	[%rd2+4700], %r9773;
	st.local.u32 	[%rd2+4692], %r9773;
	add.s32 	%r1509, %r9773, -327622864;
	shf.l.wrap.b32 	%r9767, %r1509, %r1509, 3;
	st.local.u32 	[%rd2+4732], %r9767;
	st.local.u32 	[%rd2+4724], %r9767;
	st.local.u32 	[%rd2+4716], %r9767;
	ld.global.u32 	%r1510, [%rd5+8];
	add.s32 	%r1511, %r1510, 264218479;
	shf.l.wrap.b32 	%r9908, %r1511, %r1511, 6;
	st.local.u32 	[%rd2+4168], %r9908;
	add.s32 	%r1512, %r9908, 588470290;
	shf.l.wrap.b32 	%r9902, %r1512, %r1512, 6;
	st.local.u32 	[%rd2+4192], %r9902;
	add.s32 	%r1513, %r9902, -1641559897;
	shf.l.wrap.b32 	%r9896, %r1513, %r1513, 6;
	st.local.u32 	[%rd2+4216], %r9896;
	add.s32 	%r1514, %r9896, 468065679;
	shf.l.wrap.b32 	%r9890, %r1514, %r1514, 6;
	st.local.u32 	[%rd2+4240], %r9890;
	add.s32 	%r1515, %r9890, -67471632;
	shf.l.wrap.b32 	%r9884, %r1515, %r1515, 6;
	st.local.u32 	[%rd2+4264], %r9884;
	add.s32 	%r1516, %r9884, 825590050;
	shf.l.wrap.b32 	%r9878, %r1516, %r1516, 6;
	st.local.u32 	[%rd2+4288], %r9878;
	add.s32 	%r1517, %r9878, -495154567;
	shf.l.wrap.b32 	%r9872, %r1517, %r1517, 6;
	st.local.u32 	[%rd2+4312], %r9872;
	add.s32 	%r1518, %r9872, -1100883727;
	shf.l.wrap.b32 	%r9866, %r1518, %r1518, 6;
	st.local.u32 	[%rd2+4336], %r9866;
	add.s32 	%r1519, %r9866, -1079546097;
	shf.l.wrap.b32 	%r9860, %r1519, %r1519, 6;
	st.local.u32 	[%rd2+4360], %r9860;
	add.s32 	%r1520, %r9860, 324538915;
	shf.l.wrap.b32 	%r9854, %r1520, %r1520, 6;
	st.local.u32 	[%rd2+4384], %r9854;
	add.s32 	%r1521, %r9854, 667461534;
	shf.l.wrap.b32 	%r9848, %r1521, %r1521, 6;
	st.local.u32 	[%rd2+4408], %r9848;
	add.s32 	%r1522, %r9848, -434270437;
	shf.l.wrap.b32 	%r9842, %r1522, %r1522, 6;
	st.local.u32 	[%rd2+4432], %r9842;
	add.s32 	%r1523, %r9842, -92868357;
	shf.l.wrap.b32 	%r9836, %r1523, %r1523, 6;
	st.local.u32 	[%rd2+4456], %r9836;
	add.s32 	%r1524, %r9836, 897655345;
	shf.l.wrap.b32 	%r9830, %r1524, %r1524, 6;
	st.local.u32 	[%rd2+4480], %r9830;
	add.s32 	%r1525, %r9830, 2089449954;
	shf.l.wrap.b32 	%r9824, %r1525, %r1525, 6;
	st.local.u32 	[%rd2+4504], %r9824;
	add.s32 	%r1526, %r9824, 1641607614;
	shf.l.wrap.b32 	%r9818, %r1526, %r1526, 6;
	st.local.u32 	[%rd2+4528], %r9818;
	add.s32 	%r1527, %r9818, -1485893697;
	shf.l.wrap.b32 	%r9812, %r1527, %r1527, 6;
	st.local.u32 	[%rd2+4552], %r9812;
	add.s32 	%r1528, %r9812, 1477583635;
	shf.l.wrap.b32 	%r9806, %r1528, %r1528, 6;
	st.local.u32 	[%rd2+4576], %r9806;
	add.s32 	%r1529, %r9806, -928539097;
	shf.l.wrap.b32 	%r9800, %r1529, %r1529, 6;
	st.local.u32 	[%rd2+4600], %r9800;
	add.s32 	%r1530, %r9800, 495918054;
	shf.l.wrap.b32 	%r9794, %r1530, %r1530, 6;
	st.local.u32 	[%rd2+4624], %r9794;
	add.s32 	%r1531, %r9794, 1995504634;
	shf.l.wrap.b32 	%r9788, %r1531, %r1531, 6;
	st.local.u32 	[%rd2+4648], %r9788;
	add.s32 	%r1532, %r9788, -2128465611;
	shf.l.wrap.b32 	%r9782, %r1532, %r1532, 6;
	st.local.u32 	[%rd2+4672], %r9782;
	add.s32 	%r1533, %r9782, -1971723652;
	shf.l.wrap.b32 	%r9776, %r1533, %r1533, 6;
	st.local.u32 	[%rd2+4696], %r9776;
	add.s32 	%r1534, %r9776, -655245727;
	shf.l.wrap.b32 	%r9770, %r1534, %r1534, 6;
	st.local.u32 	[%rd2+4720], %r9770;
	ld.global.u32 	%r1535, [%rd5+12];
	add.s32 	%r1536, %r1535, 528436958;
	shf.l.wrap.b32 	%r9910, %r1536, %r1536, 11;
	st.local.u32 	[%rd2+4176], %r9910;
	add.s32 	%r1537, %r9910, 1176940580;
	shf.l.wrap.b32 	%r9904, %r1537, %r1537, 11;
	st.local.u32 	[%rd2+4200], %r9904;
	add.s32 	%r1538, %r9904, 1011847503;
	shf.l.wrap.b32 	%r9898, %r1538, %r1538, 11;
	st.local.u32 	[%rd2+4224], %r9898;
	add.s32 	%r1539, %r9898, 936131358;
	shf.l.wrap.b32 	%r9892, %r1539, %r1539, 11;
	st.local.u32 	[%rd2+4248], %r9892;
	add.s32 	%r1540, %r9892, -134943263;
	shf.l.wrap.b32 	%r9886, %r1540, %r1540, 11;
	st.local.u32 	[%rd2+4272], %r9886;
	add.s32 	%r1541, %r9886, 1651180100;
	shf.l.wrap.b32 	%r9880, %r1541, %r1541, 11;
	st.local.u32 	[%rd2+4296], %r9880;
	add.s32 	%r1542, %r9880, -990309133;
	shf.l.wrap.b32 	%r9874, %r1542, %r1542, 11;
	st.local.u32 	[%rd2+4320], %r9874;
	add.s32 	%r1543, %r9874, 2093199843;
	shf.l.wrap.b32 	%r9868, %r1543, %r1543, 11;
	st.local.u32 	[%rd2+4344], %r9868;
	add.s32 	%r1544, %r9868, 2135875103;
	shf.l.wrap.b32 	%r9862, %r1544, %r1544, 11;
	st.local.u32 	[%rd2+4368], %r9862;
	add.s32 	%r1545, %r9862, 649077830;
	shf.l.wrap.b32 	%r9856, %r1545, %r1545, 11;
	st.local.u32 	[%rd2+4392], %r9856;
	add.s32 	%r1546, %r9856, 1334923068;
	shf.l.wrap.b32 	%r9850, %r1546, %r1546, 11;
	st.local.u32 	[%rd2+4416], %r9850;
	add.s32 	%r1547, %r9850, -868540873;
	shf.l.wrap.b32 	%r9844, %r1547, %r1547, 11;
	st.local.u32 	[%rd2+4440], %r9844;
	add.s32 	%r1548, %r9844, -185736713;
	shf.l.wrap.b32 	%r9838, %r1548, %r1548, 11;
	st.local.u32 	[%rd2+4464], %r9838;
	add.s32 	%r1549, %r9838, 1795310690;
	shf.l.wrap.b32 	%r9832, %r1549, %r1549, 11;
	st.local.u32 	[%rd2+4488], %r9832;
	add.s32 	%r1550, %r9832, -116067388;
	shf.l.wrap.b32 	%r9826, %r1550, %r1550, 11;
	st.local.u32 	[%rd2+4512], %r9826;
	add.s32 	%r1551, %r9826, -1011752068;
	shf.l.wrap.b32 	%r9820, %r1551, %r1551, 11;
	st.local.u32 	[%rd2+4536], %r9820;
	add.s32 	%r1552, %r9820, 1323179903;
	shf.l.wrap.b32 	%r9814, %r1552, %r1552, 11;
	st.local.u32 	[%rd2+4560], %r9814;
	add.s32 	%r1553, %r9814, -1339800026;
	shf.l.wrap.b32 	%r9808, %r1553, %r1553, 11;
	st.local.u32 	[%rd2+4584], %r9808;
	add.s32 	%r1554, %r9808, -1857078193;
	shf.l.wrap.b32 	%r9802, %r1554, %r1554, 11;
	st.local.u32 	[%rd2+4608], %r9802;
	add.s32 	%r1555, %r9802, 991836108;
	shf.l.wrap.b32 	%r9796, %r1555, %r1555, 11;
	st.local.u32 	[%rd2+4632], %r9796;
	add.s32 	%r1556, %r9796, -303958028;
	shf.l.wrap.b32 	%r9790, %r1556, %r1556, 11;
	st.local.u32 	[%rd2+4656], %r9790;
	add.s32 	%r1557, %r9790, 38036075;
	shf.l.wrap.b32 	%r9784, %r1557, %r1557, 11;
	st.local.u32 	[%rd2+4680], %r9784;
	add.s32 	%r1558, %r9784, 351519993;
	shf.l.wrap.b32 	%r9778, %r1558, %r1558, 11;
	st.local.u32 	[%rd2+4704], %r9778;
	add.s32 	%r1559, %r9778, -1310491453;
	shf.l.wrap.b32 	%r9772, %r1559, %r1559, 11;
	st.local.u32 	[%rd2+4728], %r9772;
	mov.b32 	%r9718, 0;
	mov.u32 	%r9719, %r9718;
	mov.u32 	%r9720, %r9718;
	mov.u32 	%r9721, %r9718;
	mov.u32 	%r9722, %r9718;
	mov.u32 	%r9723, %r9718;
	mov.u32 	%r9724, %r9718;
	mov.u32 	%r9725, %r9718;
	mov.u32 	%r9726, %r9718;
	mov.u32 	%r9727, %r9718;
	mov.u32 	%r9728, %r9718;
	mov.u32 	%r9729, %r9718;
	mov.u32 	%r9730, %r9718;
	mov.u32 	%r9731, %r9718;
	mov.u32 	%r9732, %r9718;
	mov.u32 	%r9733, %r9718;
	mov.u32 	%r9734, %r9718;
	mov.u32 	%r9735, %r9718;
	mov.u32 	%r9736, %r9718;
	mov.u32 	%r9737, %r9718;
	mov.u32 	%r9738, %r9718;
	mov.u32 	%r9739, %r9718;
	mov.u32 	%r9740, %r9718;
	mov.u32 	%r9741, %r9718;
	mov.u32 	%r9742, %r9718;
	mov.u32 	%r9743, %r9718;
	mov.u32 	%r9744, %r9718;
	mov.u32 	%r9745, %r9718;
	mov.u32 	%r9746, %r9718;
	mov.u32 	%r9747, %r9718;
	mov.u32 	%r9748, %r9718;
	mov.u32 	%r9749, %r9718;
	mov.u32 	%r9750, %r9718;
	mov.u32 	%r9751, %r9718;
	mov.u32 	%r9752, %r9718;
	mov.u32 	%r9753, %r9718;
	mov.u32 	%r9754, %r9718;
	mov.u32 	%r9755, %r9718;
	mov.u32 	%r9756, %r9718;
	mov.u32 	%r9757, %r9718;
	mov.u32 	%r9758, %r9718;
	mov.u32 	%r9759, %r9718;
	mov.u32 	%r9760, %r9718;
	mov.u32 	%r9761, %r9718;
	mov.u32 	%r9762, %r9718;
	mov.u32 	%r9763, %r9718;
	mov.u32 	%r9764, %r9718;
	mov.u32 	%r9765, %r9718;
	mov.u32 	%r9769, %r9767;
	mov.u32 	%r9771, %r9767;
	mov.u32 	%r9775, %r9773;
	mov.u32 	%r9777, %r9773;
	mov.u32 	%r9781, %r9779;
	mov.u32 	%r9783, %r9779;
	mov.u32 	%r9787, %r9785;
	mov.u32 	%r9789, %r9785;
	mov.u32 	%r9793, %r9791;
	mov.u32 	%r9795, %r9791;
	mov.u32 	%r9799, %r9797;
	mov.u32 	%r9801, %r9797;
	mov.u32 	%r9805, %r9803;
	mov.u32 	%r9807, %r9803;
	mov.u32 	%r9811, %r9809;
	mov.u32 	%r9813, %r9809;
	mov.u32 	%r9817, %r9815;
	mov.u32 	%r9819, %r9815;
	mov.u32 	%r9823, %r9821;
	mov.u32 	%r9825, %r9821;
	mov.u32 	%r9829, %r9827;
	mov.u32 	%r9831, %r9827;
	mov.u32 	%r9835, %r9833;
	mov.u32 	%r9837, %r9833;
	mov.u32 	%r9841, %r9839;
	mov.u32 	%r9843, %r9839;
	mov.u32 	%r9847, %r9845;
	mov.u32 	%r9849, %r9845;
	mov.u32 	%r9853, %r9851;
	mov.u32 	%r9855, %r9851;
	mov.u32 	%r9859, %r9857;
	mov.u32 	%r9861, %r9857;
	mov.u32 	%r9865, %r9863;
	mov.u32 	%r9867, %r9863;
	mov.u32 	%r9871, %r9869;
	mov.u32 	%r9873, %r9869;
	mov.u32 	%r9877, %r9875;
	mov.u32 	%r9879, %r9875;
	mov.u32 	%r9883, %r9881;
	mov.u32 	%r9885, %r9881;
	mov.u32 	%r9889, %r9887;
	mov.u32 	%r9891, %r9887;
	mov.u32 	%r9895, %r9893;
	mov.u32 	%r9897, %r9893;
	mov.u32 	%r9901, %r9899;
	mov.u32 	%r9903, %r9899;
	mov.u32 	%r9907, %r9905;
	mov.u32 	%r9909, %r9905;
	bra.uni 	$L__BB3_9;
$L__BB3_7:
	ld.global.u32 	%r1285, [%rd5];
	add.s32 	%r1286, %r1285, -1007687205;
	shf.l.wrap.b32 	%r9906, %r1286, %r1286, 1;
	st.local.u32 	[%rd2+4160], %r9906;
	add.s32 	%r1287, %r9906, -2000366076;
	shf.l.wrap.b32 	%r9900, %r1287, %r1287, 1;
	st.local.u32 	[%rd2+4184], %r9900;
	add.s32 	%r1288, %r9900, -410389975;
	shf.l.wrap.b32 	%r9894, %r1288, %r1288, 1;
	st.local.u32 	[%rd2+4208], %r9894;
	add.s32 	%r1289, %r9894, -956725405;
	shf.l.wrap.b32 	%r9888, %r1289, %r1289, 1;
	st.local.u32 	[%rd2+4232], %r9888;
	add.s32 	%r1290, %r9888, 367675879;
	shf.l.wrap.b32 	%r9882, %r1290, %r1290, 1;
	st.local.u32 	[%rd2+4256], %r9882;
	add.s32 	%r1291, %r9882, -256163496;
	shf.l.wrap.b32 	%r9876, %r1291, %r1291, 1;
	st.local.u32 	[%rd2+4280], %r9876;
	add.s32 	%r1292, %r9876, -67471632;
	shf.l.wrap.b32 	%r9870, %r1292, %r1292, 1;
	st.local.u32 	[%rd2+4304], %r9870;
	add.s32 	%r1293, %r9870, 825590050;
	shf.l.wrap.b32 	%r9864, %r1293, %r1293, 1;
	st.local.u32 	[%rd2+4328], %r9864;
	add.s32 	%r1294, %r9864, -495154567;
	shf.l.wrap.b32 	%r9858, %r1294, %r1294, 1;
	st.local.u32 	[%rd2+4352], %r9858;
	add.s32 	%r1295, %r9858, -1100883727;
	shf.l.wrap.b32 	%r9852, %r1295, %r1295, 1;
	st.local.u32 	[%rd2+4376], %r9852;
	add.s32 	%r1296, %r9852, 2056419781;
	shf.l.wrap.b32 	%r9846, %r1296, %r1296, 1;
	st.local.u32 	[%rd2+4400], %r9846;
	add.s32 	%r1297, %r9846, 785405500;
	shf.l.wrap.b32 	%r9840, %r1297, %r1297, 1;
	st.local.u32 	[%rd2+4424], %r9840;
	add.s32 	%r1298, %r9840, -23217090;
	shf.l.wrap.b32 	%r9834, %r1298, %r1298, 1;
	st.local.u32 	[%rd2+4448], %r9834;
	add.s32 	%r1299, %r9834, 1298155660;
	shf.l.wrap.b32 	%r9828, %r1299, %r1299, 1;
	st.local.u32 	[%rd2+4472], %r9828;
	add.s32 	%r1300, %r9828, -1625121160;
	shf.l.wrap.b32 	%r9822, %r1300, %r1300, 1;
	st.local.u32 	[%rd2+4496], %r9822;
	add.s32 	%r1301, %r9822, -1737081745;
	shf.l.wrap.b32 	%r9816, %r1301, %r1301, 1;
	st.local.u32 	[%rd2+4520], %r9816;
	add.s32 	%r1302, %r9816, -1533120162;
	shf.l.wrap.b32 	%r9810, %r1302, %r1302, 1;
	st.local.u32 	[%rd2+4544], %r9810;
	add.s32 	%r1303, %r9810, -1273655541;
	shf.l.wrap.b32 	%r9804, %r1303, %r1303, 1;
	st.local.u32 	[%rd2+4568], %r9804;
	add.s32 	%r1304, %r9804, -1485893697;
	shf.l.wrap.b32 	%r9798, %r1304, %r1304, 1;
	st.local.u32 	[%rd2+4592], %r9798;
	add.s32 	%r1305, %r9798, 1477583635;
	shf.l.wrap.b32 	%r9792, %r1305, %r1305, 1;
	st.local.u32 	[%rd2+4616], %r9792;
	add.s32 	%r1306, %r9792, -928539097;
	shf.l.wrap.b32 	%r9786, %r1306, %r1306, 1;
	st.local.u32 	[%rd2+4640], %r9786;
	add.s32 	%r1307, %r9786, 495918054;
	shf.l.wrap.b32 	%r9780, %r1307, %r1307, 1;
	st.local.u32 	[%rd2+4664], %r9780;
	add.s32 	%r1308, %r9780, 664557481;
	shf.l.wrap.b32 	%r9774, %r1308, %r1308, 1;
	st.local.u32 	[%rd2+4688], %r9774;
	add.s32 	%r1309, %r9774, 90424045;
	shf.l.wrap.b32 	%r9768, %r1309, %r1309, 1;
	st.local.u32 	[%rd2+4712], %r9768;
	add.s32 	%r1310, %r9768, -607916055;
	shf.l.wrap.b32 	%r9761, %r1310, %r1310, 1;
	st.local.u32 	[%rd2+4736], %r9761;
	add.s32 	%r1311, %r9761, 76072150;
	shf.l.wrap.b32 	%r9755, %r1311, %r1311, 1;
	st.local.u32 	[%rd2+4760], %r9755;
	add.s32 	%r1312, %r9755, 703039986;
	shf.l.wrap.b32 	%r9749, %r1312, %r1312, 1;
	st.local.u32 	[%rd2+4784], %r9749;
	add.s32 	%r1313, %r9749, 1673984391;
	shf.l.wrap.b32 	%r9743, %r1313, %r1313, 1;
	st.local.u32 	[%rd2+4808], %r9743;
	ld.global.u32 	%r1314, [%rd5+4];
	add.s32 	%r1315, %r1314, -2015374409;
	shf.l.wrap.b32 	%r9905, %r1315, %r1315, 3;
	st.local.u32 	[%rd2+4164], %r9905;
	add.s32 	%r1316, %r9905, 294235145;
	shf.l.wrap.b32 	%r9899, %r1316, %r1316, 3;
	st.local.u32 	[%rd2+4188], %r9899;
	add.s32 	%r1317, %r9899, -820779949;
	shf.l.wrap.b32 	%r9893, %r1317, %r1317, 3;
	st.local.u32 	[%rd2+4212], %r9893;
	add.s32 	%r1318, %r9893, -1913450809;
	shf.l.wrap.b32 	%r9887, %r1318, %r1318, 3;
	st.local.u32 	[%rd2+4236], %r9887;
	add.s32 	%r1319, %r9887, 735351758;
	shf.l.wrap.b32 	%r9881, %r1319, %r1319, 3;
	st.local.u32 	[%rd2+4260], %r9881;
	add.s32 	%r1320, %r9881, -512326991;
	shf.l.wrap.b32 	%r9875, %r1320, %r1320, 3;
	st.local.u32 	[%rd2+4284], %r9875;
	add.s32 	%r1321, %r9875, -134943263;
	shf.l.wrap.b32 	%r9869, %r1321, %r1321, 3;
	st.local.u32 	[%rd2+4308], %r9869;
	add.s32 	%r1322, %r9869, 1651180100;
	shf.l.wrap.b32 	%r9863, %r1322, %r1322, 3;
	st.local.u32 	[%rd2+4332], %r9863;
	add.s32 	%r1323, %r9863, -990309133;
	shf.l.wrap.b32 	%r9857, %r1323, %r1323, 3;
	st.local.u32 	[%rd2+4356], %r9857;
	add.s32 	%r1324, %r9857, 2093199843;
	shf.l.wrap.b32 	%r9851, %r1324, %r1324, 3;
	st.local.u32 	[%rd2+4380], %r9851;
	add.s32 	%r1325, %r9851, -182127734;
	shf.l.wrap.b32 	%r9845, %r1325, %r1325, 3;
	st.local.u32 	[%rd2+4404], %r9845;
	add.s32 	%r1326, %r9845, 1570811000;
	shf.l.wrap.b32 	%r9839, %r1326, %r1326, 3;
	st.local.u32 	[%rd2+4428], %r9839;
	add.s32 	%r1327, %r9839, -46434179;
	shf.l.wrap.b32 	%r9833, %r1327, %r1327, 3;
	st.local.u32 	[%rd2+4452], %r9833;
	add.s32 	%r1328, %r9833, -1698655976;
	shf.l.wrap.b32 	%r9827, %r1328, %r1328, 3;
	st.local.u32 	[%rd2+4476], %r9827;
	add.s32 	%r1329, %r9827, 1044724977;
	shf.l.wrap.b32 	%r9821, %r1329, %r1329, 3;
	st.local.u32 	[%rd2+4500], %r9821;
	add.s32 	%r1330, %r9821, 820803807;
	shf.l.wrap.b32 	%r9815, %r1330, %r1330, 3;
	st.local.u32 	[%rd2+4524], %r9815;
	add.s32 	%r1331, %r9815, 1228726973;
	shf.l.wrap.b32 	%r9809, %r1331, %r1331, 3;
	st.local.u32 	[%rd2+4548], %r9809;
	add.s32 	%r1332, %r9809, 1747656215;
	shf.l.wrap.b32 	%r9803, %r1332, %r1332, 3;
	st.local.u32 	[%rd2+4572], %r9803;
	add.s32 	%r1333, %r9803, 1323179903;
	shf.l.wrap.b32 	%r9797, %r1333, %r1333, 3;
	st.local.u32 	[%rd2+4596], %r9797;
	add.s32 	%r1334, %r9797, -1339800026;
	shf.l.wrap.b32 	%r9791, %r1334, %r1334, 3;
	st.local.u32 	[%rd2+4620], %r9791;
	add.s32 	%r1335, %r9791, -1857078193;
	shf.l.wrap.b32 	%r9785, %r1335, %r1335, 3;
	st.local.u32 	[%rd2+4644], %r9785;
	add.s32 	%r1336, %r9785, 991836108;
	shf.l.wrap.b32 	%r9779, %r1336, %r1336, 3;
	st.local.u32 	[%rd2+4668], %r9779;
	add.s32 	%r1337, %r9779, 1329114962;
	shf.l.wrap.b32 	%r9773, %r1337, %r1337, 3;
	st.local.u32 	[%rd2+4692], %r9773;
	add.s32 	%r1338, %r9773, 180848090;
	shf.l.wrap.b32 	%r9767, %r1338, %r1338, 3;
	st.local.u32 	[%rd2+4716], %r9767;
	add.s32 	%r1339, %r9767, -1215832109;
	shf.l.wrap.b32 	%r9760, %r1339, %r1339, 3;
	st.local.u32 	[%rd2+4740], %r9760;
	add.s32 	%r1340, %r9760, 152144300;
	shf.l.wrap.b32 	%r9754, %r1340, %r1340, 3;
	st.local.u32 	[%rd2+4764], %r9754;
	add.s32 	%r1341, %r9754, 1406079972;
	shf.l.wrap.b32 	%r9748, %r1341, %r1341, 3;
	st.local.u32 	[%rd2+4788], %r9748;
	add.s32 	%r1342, %r9748, -946998514;
	shf.l.wrap.b32 	%r9742, %r1342, %r1342, 3;
	st.local.u32 	[%rd2+4812], %r9742;
	ld.global.u32 	%r1343, [%rd5+8];
	add.s32 	%r1344, %r1343, 264218479;
	shf.l.wrap.b32 	%r9908, %r1344, %r1344, 6;
	st.local.u32 	[%rd2+4168], %r9908;
	add.s32 	%r1345, %r9908, 588470290;
	shf.l.wrap.b32 	%r9902, %r1345, %r1345, 6;
	st.local.u32 	[%rd2+4192], %r9902;
	add.s32 	%r1346, %r9902, -1641559897;
	shf.l.wrap.b32 	%r9896, %r1346, %r1346, 6;
	st.local.u32 	[%rd2+4216], %r9896;
	add.s32 	%r1347, %r9896, 468065679;
	shf.l.wrap.b32 	%r9890, %r1347, %r1347, 6;
	st.local.u32 	[%rd2+4240], %r9890;
	add.s32 	%r1348, %r9890, 1470703516;
	shf.l.wrap.b32 	%r9884, %r1348, %r1348, 6;
	st.local.u32 	[%rd2+4264], %r9884;
	add.s32 	%r1349, %r9884, -1024653981;
	shf.l.wrap.b32 	%r9878, %r1349, %r1349, 6;
	st.local.u32 	[%rd2+4288], %r9878;
	add.s32 	%r1350, %r9878, -269886525;
	shf.l.wrap.b32 	%r9872, %r1350, %r1350, 6;
	st.local.u32 	[%rd2+4312], %r9872;
	add.s32 	%r1351, %r9872, -992607096;
	shf.l.wrap.b32 	%r9866, %r1351, %r1351, 6;
	st.local.u32 	[%rd2+4336], %r9866;
	add.s32 	%r1352, %r9866, -1980618265;
	shf.l.wrap.b32 	%r9860, %r1352, %r1352, 6;
	st.local.u32 	[%rd2+4360], %r9860;
	add.s32 	%r1353, %r9860, -108567610;
	shf.l.wrap.b32 	%r9854, %r1353, %r1353, 6;
	st.local.u32 	[%rd2+4384], %r9854;
	add.s32 	%r1354, %r9854, -364255467;
	shf.l.wrap.b32 	%r9848, %r1354, %r1354, 6;
	st.local.u32 	[%rd2+4408], %r9848;
	add.s32 	%r1355, %r9848, -1153345296;
	shf.l.wrap.b32 	%r9842, %r1355, %r1355, 6;
	st.local.u32 	[%rd2+4432], %r9842;
	add.s32 	%r1356, %r9842, -92868357;
	shf.l.wrap.b32 	%r9836, %r1356, %r1356, 6;
	st.local.u32 	[%rd2+4456], %r9836;
	add.s32 	%r1357, %r9836, 897655345;
	shf.l.wrap.b32 	%r9830, %r1357, %r1357, 6;
	st.local.u32 	[%rd2+4480], %r9830;
	add.s32 	%r1358, %r9830, 2089449954;
	shf.l.wrap.b32 	%r9824, %r1358, %r1358, 6;
	st.local.u32 	[%rd2+4504], %r9824;
	add.s32 	%r1359, %r9824, 1641607614;
	shf.l.wrap.b32 	%r9818, %r1359, %r1359, 6;
	st.local.u32 	[%rd2+4528], %r9818;
	add.s32 	%r1360, %r9818, -1837513350;
	shf.l.wrap.b32 	%r9812, %r1360, %r1360, 6;
	st.local.u32 	[%rd2+4552], %r9812;
	add.s32 	%r1361, %r9812, -799654866;
	shf.l.wrap.b32 	%r9806, %r1361, %r1361, 6;
	st.local.u32 	[%rd2+4576], %r9806;
	add.s32 	%r1362, %r9806, -1648607490;
	shf.l.wrap.b32 	%r9800, %r1362, %r1362, 6;
	st.local.u32 	[%rd2+4600], %r9800;
	add.s32 	%r1363, %r9800, 1615367245;
	shf.l.wrap.b32 	%r9794, %r1363, %r1363, 6;
	st.local.u32 	[%rd2+4624], %r9794;
	add.s32 	%r1364, %r9794, 580810911;
	shf.l.wrap.b32 	%r9788, %r1364, %r1364, 6;
	st.local.u32 	[%rd2+4648], %r9788;
	add.s32 	%r1365, %r9788, 1983672216;
	shf.l.wrap.b32 	%r9782, %r1365, %r1365, 6;
	st.local.u32 	[%rd2+4672], %r9782;
	add.s32 	%r1366, %r9782, -1636737372;
	shf.l.wrap.b32 	%r9776, %r1366, %r1366, 6;
	st.local.u32 	[%rd2+4696], %r9776;
	add.s32 	%r1367, %r9776, 361696180;
	shf.l.wrap.b32 	%r9770, %r1367, %r1367, 6;
	st.local.u32 	[%rd2+4720], %r9770;
	add.s32 	%r1368, %r9770, 1863303079;
	shf.l.wrap.b32 	%r9763, %r1368, %r1368, 6;
	st.local.u32 	[%rd2+4744], %r9763;
	add.s32 	%r1369, %r9763, 304288600;
	shf.l.wrap.b32 	%r9757, %r1369, %r1369, 6;
	st.local.u32 	[%rd2+4768], %r9757;
	add.s32 	%r1370, %r9757, -1482807352;
	shf.l.wrap.b32 	%r9751, %r1370, %r1370, 6;
	st.local.u32 	[%rd2+4792], %r9751;
	add.s32 	%r1371, %r9751, -1893997027;
	shf.l.wrap.b32 	%r9745, %r1371, %r1371, 6;
	st.local.u32 	[%rd2+4816], %r9745;
	ld.global.u32 	%r1372, [%rd5+12];
	add.s32 	%r1373, %r1372, 528436958;
	shf.l.wrap.b32 	%r9907, %r1373, %r1373, 11;
	st.local.u32 	[%rd2+4172], %r9907;
	add.s32 	%r1374, %r9907, 1176940580;
	shf.l.wrap.b32 	%r9901, %r1374, %r1374, 11;
	st.local.u32 	[%rd2+4196], %r9901;
	add.s32 	%r1375, %r9901, 1011847503;
	shf.l.wrap.b32 	%r9895, %r1375, %r1375, 11;
	st.local.u32 	[%rd2+4220], %r9895;
	add.s32 	%r1376, %r9895, 936131358;
	shf.l.wrap.b32 	%r9889, %r1376, %r1376, 11;
	st.local.u32 	[%rd2+4244], %r9889;
	add.s32 	%r1377, %r9889, -1353560264;
	shf.l.wrap.b32 	%r9883, %r1377, %r1377, 11;
	st.local.u32 	[%rd2+4268], %r9883;
	add.s32 	%r1378, %r9883, -2049307961;
	shf.l.wrap.b32 	%r9877, %r1378, %r1378, 11;
	st.local.u32 	[%rd2+4292], %r9877;
	add.s32 	%r1379, %r9877, -539773049;
	shf.l.wrap.b32 	%r9871, %r1379, %r1379, 11;
	st.local.u32 	[%rd2+4316], %r9871;
	add.s32 	%r1380, %r9871, -1985214191;
	shf.l.wrap.b32 	%r9865, %r1380, %r1380, 11;
	st.local.u32 	[%rd2+4340], %r9865;
	add.s32 	%r1381, %r9865, 333730767;
	shf.l.wrap.b32 	%r9859, %r1381, %r1381, 11;
	st.local.u32 	[%rd2+4364], %r9859;
	add.s32 	%r1382, %r9859, -217135219;
	shf.l.wrap.b32 	%r9853, %r1382, %r1382, 11;
	st.local.u32 	[%rd2+4388], %r9853;
	add.s32 	%r1383, %r9853, -728510933;
	shf.l.wrap.b32 	%r9847, %r1383, %r1383, 11;
	st.local.u32 	[%rd2+4412], %r9847;
	add.s32 	%r1384, %r9847, 1988276705;
	shf.l.wrap.b32 	%r9841, %r1384, %r1384, 11;
	st.local.u32 	[%rd2+4436], %r9841;
	add.s32 	%r1385, %r9841, -185736713;
	shf.l.wrap.b32 	%r9835, %r1385, %r1385, 11;
	st.local.u32 	[%rd2+4460], %r9835;
	add.s32 	%r1386, %r9835, 1795310690;
	shf.l.wrap.b32 	%r9829, %r1386, %r1386, 11;
	st.local.u32 	[%rd2+4484], %r9829;
	add.s32 	%r1387, %r9829, -116067388;
	shf.l.wrap.b32 	%r9823, %r1387, %r1387, 11;
	st.local.u32 	[%rd2+4508], %r9823;
	add.s32 	%r1388, %r9823, -1011752068;
	shf.l.wrap.b32 	%r9817, %r1388, %r1388, 11;
	st.local.u32 	[%rd2+4532], %r9817;
	add.s32 	%r1389, %r9817, 619940597;
	shf.l.wrap.b32 	%r9811, %r1389, %r1389, 11;
	st.local.u32 	[%rd2+4556], %r9811;
	add.s32 	%r1390, %r9811, -1599309731;
	shf.l.wrap.b32 	%r9805, %r1390, %r1390, 11;
	st.local.u32 	[%rd2+4580], %r9805;
	add.s32 	%r1391, %r9805, 997752317;
	shf.l.wrap.b32 	%r9799, %r1391, %r1391, 11;
	st.local.u32 	[%rd2+4604], %r9799;
	add.s32 	%r1392, %r9799, -1064232806;
	shf.l.wrap.b32 	%r9793, %r1392, %r1392, 11;
	st.local.u32 	[%rd2+4628], %r9793;
	add.s32 	%r1393, %r9793, 1161621822;
	shf.l.wrap.b32 	%r9787, %r1393, %r1393, 11;
	st.local.u32 	[%rd2+4652], %r9787;
	add.s32 	%r1394, %r9787, -327622864;
	shf.l.wrap.b32 	%r9781, %r1394, %r1394, 11;
	st.local.u32 	[%rd2+4676], %r9781;
	add.s32 	%r1395, %r9781, 1021492553;
	shf.l.wrap.b32 	%r9775, %r1395, %r1395, 11;
	st.local.u32 	[%rd2+4700], %r9775;
	add.s32 	%r1396, %r9775, 723392360;
	shf.l.wrap.b32 	%r9769, %r1396, %r1396, 11;
	st.local.u32 	[%rd2+4724], %r9769;
	add.s32 	%r1397, %r9769, -568361138;
	shf.l.wrap.b32 	%r9762, %r1397, %r1397, 11;
	st.local.u32 	[%rd2+4748], %r9762;
	add.s32 	%r1398, %r9762, 608577200;
	shf.l.wrap.b32 	%r9756, %r1398, %r1398, 11;
	st.local.u32 	[%rd2+4772], %r9756;
	add.s32 	%r1399, %r9756, 1329352593;
	shf.l.wrap.b32 	%r9750, %r1399, %r1399, 11;
	st.local.u32 	[%rd2+4796], %r9750;
	add.s32 	%r1400, %r9750, 506973243;
	shf.l.wrap.b32 	%r9744, %r1400, %r1400, 11;
	st.local.u32 	[%rd2+4820], %r9744;
	ld.global.u32 	%r1401, [%rd5+16];
	add.s32 	%r1402, %r1401, 1056873916;
	shf.l.wrap.b32 	%r9910, %r1402, %r1402, 13;
	st.local.u32 	[%rd2+4176], %r9910;
	add.s32 	%r1403, %r9910, -1941086136;
	shf.l.wrap.b32 	%r9904, %r1403, %r1403, 13;
	st.local.u32 	[%rd2+4200], %r9904;
	add.s32 	%r1404, %r9904, 2023695006;
	shf.l.wrap.b32 	%r9898, %r1404, %r1404, 13;
	st.local.u32 	[%rd2+4224], %r9898;
	add.s32 	%r1405, %r9898, 1872262716;
	shf.l.wrap.b32 	%r9892, %r1405, %r1405, 13;
	st.local.u32 	[%rd2+4248], %r9892;
	add.s32 	%r1406, %r9892, 1587846769;
	shf.l.wrap.b32 	%r9886, %r1406, %r1406, 13;
	st.local.u32 	[%rd2+4272], %r9886;
	add.s32 	%r1407, %r9886, 196351375;
	shf.l.wrap.b32 	%r9880, %r1407, %r1407, 13;
	st.local.u32 	[%rd2+4296], %r9880;
	add.s32 	%r1408, %r9880, -1079546097;
	shf.l.wrap.b32 	%r9874, %r1408, %r1408, 13;
	st.local.u32 	[%rd2+4320], %r9874;
	add.s32 	%r1409, %r9874, 324538915;
	shf.l.wrap.b32 	%r9868, %r1409, %r1409, 13;
	st.local.u32 	[%rd2+4344], %r9868;
	add.s32 	%r1410, %r9868, 667461534;
	shf.l.wrap.b32 	%r9862, %r1410, %r1410, 13;
	st.local.u32 	[%rd2+4368], %r9862;
	add.s32 	%r1411, %r9862, -434270437;
	shf.l.wrap.b32 	%r9856, %r1411, %r1411, 13;
	st.local.u32 	[%rd2+4392], %r9856;
	add.s32 	%r1412, %r9856, -1457021865;
	shf.l.wrap.b32 	%r9850, %r1412, %r1412, 13;
	st.local.u32 	[%rd2+4416], %r9850;
	add.s32 	%r1413, %r9850, -318413886;
	shf.l.wrap.b32 	%r9844, %r1413, %r1413, 13;
	st.local.u32 	[%rd2+4440], %r9844;
	add.s32 	%r1414, %r9844, -371473425;
	shf.l.wrap.b32 	%r9838, %r1414, %r1414, 13;
	st.local.u32 	[%rd2+4464], %r9838;
	add.s32 	%r1415, %r9838, -704345916;
	shf.l.wrap.b32 	%r9832, %r1415, %r1415, 13;
	st.local.u32 	[%rd2+4488], %r9832;
	add.s32 	%r1416, %r9832, -232134775;
	shf.l.wrap.b32 	%r9826, %r1416, %r1416, 13;
	st.local.u32 	[%rd2+4512], %r9826;
	add.s32 	%r1417, %r9826, -2023504135;
	shf.l.wrap.b32 	%r9820, %r1417, %r1417, 13;
	st.local.u32 	[%rd2+4536], %r9820;
	add.s32 	%r1418, %r9820, 1239881194;
	shf.l.wrap.b32 	%r9814, %r1418, %r1418, 13;
	st.local.u32 	[%rd2+4560], %r9814;
	add.s32 	%r1419, %r9814, 1096347835;
	shf.l.wrap.b32 	%r9808, %r1419, %r1419, 13;
	st.local.u32 	[%rd2+4584], %r9808;
	add.s32 	%r1420, %r9808, 1995504634;
	shf.l.wrap.b32 	%r9802, %r1420, %r1420, 13;
	st.local.u32 	[%rd2+4608], %r9802;
	add.s32 	%r1421, %r9802, -2128465611;
	shf.l.wrap.b32 	%r9796, %r1421, %r1421, 13;
	st.local.u32 	[%rd2+4632], %r9796;
	add.s32 	%r1422, %r9796, -1971723652;
	shf.l.wrap.b32 	%r9790, %r1422, %r1422, 13;
	st.local.u32 	[%rd2+4656], %r9790;
	add.s32 	%r1423, %r9790, -655245727;
	shf.l.wrap.b32 	%r9784, %r1423, %r1423, 13;
	st.local.u32 	[%rd2+4680], %r9784;
	add.s32 	%r1424, %r9784, 2042985106;
	shf.l.wrap.b32 	%r9778, %r1424, %r1424, 13;
	st.local.u32 	[%rd2+4704], %r9778;
	add.s32 	%r1425, %r9778, 1446784720;
	shf.l.wrap.b32 	%r9772, %r1425, %r1425, 13;
	st.local.u32 	[%rd2+4728], %r9772;
	add.s32 	%r1426, %r9772, -1136722275;
	shf.l.wrap.b32 	%r9765, %r1426, %r1426, 13;
	st.local.u32 	[%rd2+4752], %r9765;
	add.s32 	%r1427, %r9765, 1217154400;
	shf.l.wrap.b32 	%r9759, %r1427, %r1427, 13;
	st.local.u32 	[%rd2+4776], %r9759;
	add.s32 	%r1428, %r9759, -1636262110;
	shf.l.wrap.b32 	%r9753, %r1428, %r1428, 13;
	st.local.u32 	[%rd2+4800], %r9753;
	add.s32 	%r1429, %r9753, 1013946486;
	shf.l.wrap.b32 	%r9747, %r1429, %r1429, 13;
	st.local.u32 	[%rd2+4824], %r9747;
	ld.global.u32 	%r1430, [%rd5+20];
	add.s32 	%r1431, %r1430, 2113747832;
	shf.l.wrap.b32 	%r9909, %r1431, %r1431, 17;
	st.local.u32 	[%rd2+4180], %r9909;
	add.s32 	%r1432, %r9909, 412795025;
	shf.l.wrap.b32 	%r9903, %r1432, %r1432, 17;
	st.local.u32 	[%rd2+4204], %r9903;
	add.s32 	%r1433, %r9903, -247577284;
	shf.l.wrap.b32 	%r9897, %r1433, %r1433, 17;
	st.local.u32 	[%rd2+4228], %r9897;
	add.s32 	%r1434, %r9897, -550441864;
	shf.l.wrap.b32 	%r9891, %r1434, %r1434, 17;
	st.local.u32 	[%rd2+4252], %r9891;
	add.s32 	%r1435, %r9891, -1119273758;
	shf.l.wrap.b32 	%r9885, %r1435, %r1435, 17;
	st.local.u32 	[%rd2+4276], %r9885;
	add.s32 	%r1436, %r9885, 392702750;
	shf.l.wrap.b32 	%r9879, %r1436, %r1436, 17;
	st.local.u32 	[%rd2+4300], %r9879;
	add.s32 	%r1437, %r9879, 2135875103;
	shf.l.wrap.b32 	%r9873, %r1437, %r1437, 17;
	st.local.u32 	[%rd2+4324], %r9873;
	add.s32 	%r1438, %r9873, 649077830;
	shf.l.wrap.b32 	%r9867, %r1438, %r1438, 17;
	st.local.u32 	[%rd2+4348], %r9867;
	add.s32 	%r1439, %r9867, 1334923068;
	shf.l.wrap.b32 	%r9861, %r1439, %r1439, 17;
	st.local.u32 	[%rd2+4372], %r9861;
	add.s32 	%r1440, %r9861, -868540873;
	shf.l.wrap.b32 	%r9855, %r1440, %r1440, 17;
	st.local.u32 	[%rd2+4396], %r9855;
	add.s32 	%r1441, %r9855, 1380923567;
	shf.l.wrap.b32 	%r9849, %r1441, %r1441, 17;
	st.local.u32 	[%rd2+4420], %r9849;
	add.s32 	%r1442, %r9849, -636827771;
	shf.l.wrap.b32 	%r9843, %r1442, %r1442, 17;
	st.local.u32 	[%rd2+4444], %r9843;
	add.s32 	%r1443, %r9843, -742946849;
	shf.l.wrap.b32 	%r9837, %r1443, %r1443, 17;
	st.local.u32 	[%rd2+4468], %r9837;
	add.s32 	%r1444, %r9837, -1408691831;
	shf.l.wrap.b32 	%r9831, %r1444, %r1444, 17;
	st.local.u32 	[%rd2+4492], %r9831;
	add.s32 	%r1445, %r9831, -464269549;
	shf.l.wrap.b32 	%r9825, %r1445, %r1445, 17;
	st.local.u32 	[%rd2+4516], %r9825;
	add.s32 	%r1446, %r9825, 247959027;
	shf.l.wrap.b32 	%r9819, %r1446, %r1446, 17;
	st.local.u32 	[%rd2+4540], %r9819;
	add.s32 	%r1447, %r9819, -1815204908;
	shf.l.wrap.b32 	%r9813, %r1447, %r1447, 17;
	st.local.u32 	[%rd2+4564], %r9813;
	add.s32 	%r1448, %r9813, -2102271626;
	shf.l.wrap.b32 	%r9807, %r1448, %r1448, 17;
	st.local.u32 	[%rd2+4588], %r9807;
	add.s32 	%r1449, %r9807, -303958028;
	shf.l.wrap.b32 	%r9801, %r1449, %r1449, 17;
	st.local.u32 	[%rd2+4612], %r9801;
	add.s32 	%r1450, %r9801, 38036075;
	shf.l.wrap.b32 	%r9795, %r1450, %r1450, 17;
	st.local.u32 	[%rd2+4636], %r9795;
	add.s32 	%r1451, %r9795, 351519993;
	shf.l.wrap.b32 	%r9789, %r1451, %r1451, 17;
	st.local.u32 	[%rd2+4660], %r9789;
	add.s32 	%r1452, %r9789, -1310491453;
	shf.l.wrap.b32 	%r9783, %r1452, %r1452, 17;
	st.local.u32 	[%rd2+4684], %r9783;
	add.s32 	%r1453, %r9783, -208997084;
	shf.l.wrap.b32 	%r9777, %r1453, %r1453, 17;
	st.local.u32 	[%rd2+4708], %r9777;
	add.s32 	%r1454, %r9777, -1401397856;
	shf.l.wrap.b32 	%r9771, %r1454, %r1454, 17;
	st.local.u32 	[%rd2+4732], %r9771;
	add.s32 	%r1455, %r9771, 2021522747;
	shf.l.wrap.b32 	%r9764, %r1455, %r1455, 17;
	st.local.u32 	[%rd2+4756], %r9764;
	add.s32 	%r1456, %r9764, -1860658496;
	shf.l.wrap.b32 	%r9758, %r1456, %r1456, 17;
	st.local.u32 	[%rd2+4780], %r9758;
	add.s32 	%r1457, %r9758, 1022443077;
	shf.l.wrap.b32 	%r9752, %r1457, %r1457, 17;
	st.local.u32 	[%rd2+4804], %r9752;
	add.s32 	%r1458, %r9752, 2027892972;
	shf.l.wrap.b32 	%r9746, %r1458, %r1458, 17;
	st.local.u32 	[%rd2+4828], %r9746;
	mov.b32 	%r9718, 0;
	mov.u32 	%r9719, %r9718;
	mov.u32 	%r9720, %r9718;
	mov.u32 	%r9721, %r9718;
	mov.u32 	%r9722, %r9718;
	mov.u32 	%r9723, %r9718;
	mov.u32 	%r9724, %r9718;
	mov.u32 	%r9725, %r9718;
	mov.u32 	%r9726, %r9718;
	mov.u32 	%r9727, %r9718;
	mov.u32 	%r9728, %r9718;
	mov.u32 	%r9729, %r9718;
	mov.u32 	%r9730, %r9718;
	mov.u32 	%r9731, %r9718;
	mov.u32 	%r9732, %r9718;
	mov.u32 	%r9733, %r9718;
	mov.u32 	%r9734, %r9718;
	mov.u32 	%r9735, %r9718;
	mov.u32 	%r9736, %r9718;
	mov.u32 	%r9737, %r9718;
	mov.u32 	%r9738, %r9718;
	mov.u32 	%r9739, %r9718;
	mov.u32 	%r9740, %r9718;
	mov.u32 	%r9741, %r9718;
	bra.uni 	$L__BB3_9;
$L__BB3_8:
	ld.global.u32 	%r1084, [%rd5];
	add.s32 	%r1085, %r1084, -1007687205;
	shf.l.wrap.b32 	%r9906, %r1085, %r1085, 1;
	st.local.u32 	[%rd2+4160], %r9906;
	add.s32 	%r1086, %r9906, 588470290;
	shf.l.wrap.b32 	%r9902, %r1086, %r1086, 6;
	st.local.u32 	[%rd2+4192], %r9902;
	add.s32 	%r1087, %r9902, 2023695006;
	shf.l.wrap.b32 	%r9898, %r1087, %r1087, 13;
	st.local.u32 	[%rd2+4224], %r9898;
	add.s32 	%r1088, %r9898, 367675879;
	shf.l.wrap.b32 	%r9882, %r1088, %r1088, 1;
	st.local.u32 	[%rd2+4256], %r9882;
	add.s32 	%r1089, %r9882, -1024653981;
	shf.l.wrap.b32 	%r9878, %r1089, %r1089, 6;
	st.local.u32 	[%rd2+4288], %r9878;
	add.s32 	%r1090, %r9878, 1003006849;
	shf.l.wrap.b32 	%r9874, %r1090, %r1090, 13;
	st.local.u32 	[%rd2+4320], %r9874;
	add.s32 	%r1091, %r9874, -269886525;
	shf.l.wrap.b32 	%r9858, %r1091, %r1091, 1;
	st.local.u32 	[%rd2+4352], %r9858;
	add.s32 	%r1092, %r9858, 324538915;
	shf.l.wrap.b32 	%r9854, %r1092, %r1092, 6;
	st.local.u32 	[%rd2+4384], %r9854;
	add.s32 	%r1093, %r9854, -1625121160;
	shf.l.wrap.b32 	%r9850, %r1093, %r1093, 13;
	st.local.u32 	[%rd2+4416], %r9850;
	add.s32 	%r1094, %r9850, -364255467;
	shf.l.wrap.b32 	%r9834, %r1094, %r1094, 1;
	st.local.u32 	[%rd2+4448], %r9834;
	add.s32 	%r1095, %r9834, -318413886;
	shf.l.wrap.b32 	%r9830, %r1095, %r1095, 6;
	st.local.u32 	[%rd2+4480], %r9830;
	add.s32 	%r1096, %r9830, -928284357;
	shf.l.wrap.b32 	%r9826, %r1096, %r1096, 13;
	st.local.u32 	[%rd2+4512], %r9826;
	add.s32 	%r1097, %r9826, -371473425;
	shf.l.wrap.b32 	%r9810, %r1097, %r1097, 1;
	st.local.u32 	[%rd2+4544], %r9810;
	add.s32 	%r1098, %r9810, 1477583635;
	shf.l.wrap.b32 	%r9806, %r1098, %r1098, 6;
	st.local.u32 	[%rd2+4576], %r9806;
	add.s32 	%r1099, %r9806, 580810911;
	shf.l.wrap.b32 	%r9802, %r1099, %r1099, 13;
	st.local.u32 	[%rd2+4608], %r9802;
	add.s32 	%r1100, %r9802, 1239881194;
	shf.l.wrap.b32 	%r9786, %r1100, %r1100, 1;
	st.local.u32 	[%rd2+4640], %r9786;
	add.s32 	%r1101, %r9786, 90424045;
	shf.l.wrap.b32 	%r9782, %r1101, %r1101, 6;
	st.local.u32 	[%rd2+4672], %r9782;
	add.s32 	%r1102, %r9782, -1417593912;
	shf.l.wrap.b32 	%r9778, %r1102, %r1102, 13;
	st.local.u32 	[%rd2+4704], %r9778;
	add.s32 	%r1103, %r9778, -607916055;
	shf.l.wrap.b32 	%r9761, %r1103, %r1103, 1;
	st.local.u32 	[%rd2+4736], %r9761;
	add.s32 	%r1104, %r9761, 304288600;
	shf.l.wrap.b32 	%r9757, %r1104, %r1104, 6;
	st.local.u32 	[%rd2+4768], %r9757;
	add.s32 	%r1105, %r9757, -1636262110;
	shf.l.wrap.b32 	%r9753, %r1105, %r1105, 13;
	st.local.u32 	[%rd2+4800], %r9753;
	add.s32 	%r1106, %r9753, -417994167;
	shf.l.wrap.b32 	%r9737, %r1106, %r1106, 1;
	st.local.u32 	[%rd2+4832], %r9737;
	add.s32 	%r1107, %r9737, 1673719045;
	shf.l.wrap.b32 	%r9733, %r1107, %r1107, 6;
	st.local.u32 	[%rd2+4864], %r9733;
	add.s32 	%r1108, %r9733, -2126788437;
	shf.l.wrap.b32 	%r9729, %r1108, %r1108, 13;
	st.local.u32 	[%rd2+4896], %r9729;
	ld.global.u32 	%r1109, [%rd5+4];
	add.s32 	%r1110, %r1109, -2015374409;
	shf.l.wrap.b32 	%r9905, %r1110, %r1110, 3;
	st.local.u32 	[%rd2+4164], %r9905;
	add.s32 	%r1111, %r9905, 1176940580;
	shf.l.wrap.b32 	%r9901, %r1111, %r1111, 11;
	st.local.u32 	[%rd2+4196], %r9901;
	add.s32 	%r1112, %r9901, -247577284;
	shf.l.wrap.b32 	%r9897, %r1112, %r1112, 17;
	st.local.u32 	[%rd2+4228], %r9897;
	add.s32 	%r1113, %r9897, 735351758;
	shf.l.wrap.b32 	%r9881, %r1113, %r1113, 3;
	st.local.u32 	[%rd2+4260], %r9881;
	add.s32 	%r1114, %r9881, -2049307961;
	shf.l.wrap.b32 	%r9877, %r1114, %r1114, 11;
	st.local.u32 	[%rd2+4292], %r9877;
	add.s32 	%r1115, %r9877, 2006013698;
	shf.l.wrap.b32 	%r9873, %r1115, %r1115, 17;
	st.local.u32 	[%rd2+4324], %r9873;
	add.s32 	%r1116, %r9873, -539773049;
	shf.l.wrap.b32 	%r9857, %r1116, %r1116, 3;
	st.local.u32 	[%rd2+4356], %r9857;
	add.s32 	%r1117, %r9857, 649077830;
	shf.l.wrap.b32 	%r9853, %r1117, %r1117, 11;
	st.local.u32 	[%rd2+4388], %r9853;
	add.s32 	%r1118, %r9853, 1044724977;
	shf.l.wrap.b32 	%r9849, %r1118, %r1118, 17;
	st.local.u32 	[%rd2+4420], %r9849;
	add.s32 	%r1119, %r9849, -728510933;
	shf.l.wrap.b32 	%r9833, %r1119, %r1119, 3;
	st.local.u32 	[%rd2+4452], %r9833;
	add.s32 	%r1120, %r9833, -636827771;
	shf.l.wrap.b32 	%r9829, %r1120, %r1120, 11;
	st.local.u32 	[%rd2+4484], %r9829;
	add.s32 	%r1121, %r9829, -1856568713;
	shf.l.wrap.b32 	%r9825, %r1121, %r1121, 17;
	st.local.u32 	[%rd2+4516], %r9825;
	add.s32 	%r1122, %r9825, -742946849;
	shf.l.wrap.b32 	%r9809, %r1122, %r1122, 3;
	st.local.u32 	[%rd2+4548], %r9809;
	add.s32 	%r1123, %r9809, -1339800026;
	shf.l.wrap.b32 	%r9805, %r1123, %r1123, 11;
	st.local.u32 	[%rd2+4580], %r9805;
	add.s32 	%r1124, %r9805, 1161621822;
	shf.l.wrap.b32 	%r9801, %r1124, %r1124, 17;
	st.local.u32 	[%rd2+4612], %r9801;
	add.s32 	%r1125, %r9801, -1815204908;
	shf.l.wrap.b32 	%r9785, %r1125, %r1125, 3;
	st.local.u32 	[%rd2+4644], %r9785;
	add.s32 	%r1126, %r9785, 180848090;
	shf.l.wrap.b32 	%r9781, %r1126, %r1126, 11;
	st.local.u32 	[%rd2+4676], %r9781;
	add.s32 	%r1127, %r9781, 1459779473;
	shf.l.wrap.b32 	%r9777, %r1127, %r1127, 17;
	st.local.u32 	[%rd2+4708], %r9777;
	add.s32 	%r1128, %r9777, -1215832109;
	shf.l.wrap.b32 	%r9760, %r1128, %r1128, 3;
	st.local.u32 	[%rd2+4740], %r9760;
	add.s32 	%r1129, %r9760, 608577200;
	shf.l.wrap.b32 	%r9756, %r1129, %r1129, 11;
	st.local.u32 	[%rd2+4772], %r9756;
	add.s32 	%r1130, %r9756, 1022443077;
	shf.l.wrap.b32 	%r9752, %r1130, %r1130, 17;
	st.local.u32 	[%rd2+4804], %r9752;
	add.s32 	%r1131, %r9752, -835988333;
	shf.l.wrap.b32 	%r9736, %r1131, %r1131, 3;
	st.local.u32 	[%rd2+4836], %r9736;
	add.s32 	%r1132, %r9736, -947529206;
	shf.l.wrap.b32 	%r9732, %r1132, %r1132, 11;
	st.local.u32 	[%rd2+4868], %r9732;
	add.s32 	%r1133, %r9732, 41390423;
	shf.l.wrap.b32 	%r9728, %r1133, %r1133, 17;
	st.local.u32 	[%rd2+4900], %r9728;
	ld.global.u32 	%r1134, [%rd5+8];
	add.s32 	%r1135, %r1134, 264218479;
	shf.l.wrap.b32 	%r9908, %r1135, %r1135, 6;
	st.local.u32 	[%rd2+4168], %r9908;
	add.s32 	%r1136, %r9908, -1941086136;
	shf.l.wrap.b32 	%r9904, %r1136, %r1136, 13;
	st.local.u32 	[%rd2+4200], %r9904;
	add.s32 	%r1137, %r9904, -956725405;
	shf.l.wrap.b32 	%r9888, %r1137, %r1137, 1;
	st.local.u32 	[%rd2+4232], %r9888;
	add.s32 	%r1138, %r9888, 1470703516;
	shf.l.wrap.b32 	%r9884, %r1138, %r1138, 6;
	st.local.u32 	[%rd2+4264], %r9884;
	add.s32 	%r1139, %r9884, 196351375;
	shf.l.wrap.b32 	%r9880, %r1139, %r1139, 13;
	st.local.u32 	[%rd2+4296], %r9880;
	add.s32 	%r1140, %r9880, -503010318;
	shf.l.wrap.b32 	%r9864, %r1140, %r1140, 1;
	st.local.u32 	[%rd2+4328], %r9864;
	add.s32 	%r1141, %r9864, -1079546097;
	shf.l.wrap.b32 	%r9860, %r1141, %r1141, 6;
	st.local.u32 	[%rd2+4360], %r9860;
	add.s32 	%r1142, %r9860, 1298155660;
	shf.l.wrap.b32 	%r9856, %r1142, %r1142, 13;
	st.local.u32 	[%rd2+4392], %r9856;
	add.s32 	%r1143, %r9856, -108567610;
	shf.l.wrap.b32 	%r9840, %r1143, %r1143, 1;
	st.local.u32 	[%rd2+4424], %r9840;
	add.s32 	%r1144, %r9840, -1457021865;
	shf.l.wrap.b32 	%r9836, %r1144, %r1144, 6;
	st.local.u32 	[%rd2+4456], %r9836;
	add.s32 	%r1145, %r9836, -1273655541;
	shf.l.wrap.b32 	%r9832, %r1145, %r1145, 13;
	st.local.u32 	[%rd2+4488], %r9832;
	add.s32 	%r1146, %r9832, 78377698;
	shf.l.wrap.b32 	%r9816, %r1146, %r1146, 1;
	st.local.u32 	[%rd2+4520], %r9816;
	add.s32 	%r1147, %r9816, -1485893697;
	shf.l.wrap.b32 	%r9812, %r1147, %r1147, 6;
	st.local.u32 	[%rd2+4552], %r9812;
	add.s32 	%r1148, %r9812, 1615367245;
	shf.l.wrap.b32 	%r9808, %r1148, %r1148, 13;
	st.local.u32 	[%rd2+4584], %r9808;
	add.s32 	%r1149, %r9808, -2023504135;
	shf.l.wrap.b32 	%r9792, %r1149, %r1149, 1;
	st.local.u32 	[%rd2+4616], %r9792;
	add.s32 	%r1150, %r9792, 664557481;
	shf.l.wrap.b32 	%r9788, %r1150, %r1150, 6;
	st.local.u32 	[%rd2+4648], %r9788;
	add.s32 	%r1151, %r9788, 361696180;
	shf.l.wrap.b32 	%r9784, %r1151, %r1151, 13;
	st.local.u32 	[%rd2+4680], %r9784;
	add.s32 	%r1152, %r9784, -1410145788;
	shf.l.wrap.b32 	%r9768, %r1152, %r1152, 1;
	st.local.u32 	[%rd2+4712], %r9768;
	add.s32 	%r1153, %r9768, 1863303079;
	shf.l.wrap.b32 	%r9763, %r1153, %r1153, 6;
	st.local.u32 	[%rd2+4744], %r9763;
	add.s32 	%r1154, %r9763, 1217154400;
	shf.l.wrap.b32 	%r9759, %r1154, %r1154, 13;
	st.local.u32 	[%rd2+4776], %r9759;
	add.s32 	%r1155, %r9759, 1673984391;
	shf.l.wrap.b32 	%r9743, %r1155, %r1155, 1;
	st.local.u32 	[%rd2+4808], %r9743;
	add.s32 	%r1156, %r9743, -1671976665;
	shf.l.wrap.b32 	%r9739, %r1156, %r1156, 6;
	st.local.u32 	[%rd2+4840], %r9739;
	add.s32 	%r1157, %r9739, -1895058411;
	shf.l.wrap.b32 	%r9735, %r1157, %r1157, 13;
	st.local.u32 	[%rd2+4872], %r9735;
	add.s32 	%r1158, %r9735, -220068693;
	shf.l.wrap.b32 	%r9719, %r1158, %r1158, 1;
	st.local.u32 	[%rd2+4904], %r9719;
	ld.global.u32 	%r1159, [%rd5+12];
	add.s32 	%r1160, %r1159, 528436958;
	shf.l.wrap.b32 	%r9907, %r1160, %r1160, 11;
	st.local.u32 	[%rd2+4172], %r9907;
	add.s32 	%r1161, %r9907, 412795025;
	shf.l.wrap.b32 	%r9903, %r1161, %r1161, 17;
	st.local.u32 	[%rd2+4204], %r9903;
	add.s32 	%r1162, %r9903, -1913450809;
	shf.l.wrap.b32 	%r9887, %r1162, %r1162, 3;
	st.local.u32 	[%rd2+4236], %r9887;
	add.s32 	%r1163, %r9887, -1353560264;
	shf.l.wrap.b32 	%r9883, %r1163, %r1163, 11;
	st.local.u32 	[%rd2+4268], %r9883;
	add.s32 	%r1164, %r9883, 392702750;
	shf.l.wrap.b32 	%r9879, %r1164, %r1164, 17;
	st.local.u32 	[%rd2+4300], %r9879;
	add.s32 	%r1165, %r9879, -1006020635;
	shf.l.wrap.b32 	%r9863, %r1165, %r1165, 3;
	st.local.u32 	[%rd2+4332], %r9863;
	add.s32 	%r1166, %r9863, 2135875103;
	shf.l.wrap.b32 	%r9859, %r1166, %r1166, 11;
	st.local.u32 	[%rd2+4364], %r9859;
	add.s32 	%r1167, %r9859, -1698655976;
	shf.l.wrap.b32 	%r9855, %r1167, %r1167, 17;
	st.local.u32 	[%rd2+4396], %r9855;
	add.s32 	%r1168, %r9855, -217135219;
	shf.l.wrap.b32 	%r9839, %r1168, %r1168, 3;
	st.local.u32 	[%rd2+4428], %r9839;
	add.s32 	%r1169, %r9839, 1380923567;
	shf.l.wrap.b32 	%r9835, %r1169, %r1169, 11;
	st.local.u32 	[%rd2+4460], %r9835;
	add.s32 	%r1170, %r9835, 1747656215;
	shf.l.wrap.b32 	%r9831, %r1170, %r1170, 17;
	st.local.u32 	[%rd2+4492], %r9831;
	add.s32 	%r1171, %r9831, 156755396;
	shf.l.wrap.b32 	%r9815, %r1171, %r1171, 3;
	st.local.u32 	[%rd2+4524], %r9815;
	add.s32 	%r1172, %r9815, 1323179903;
	shf.l.wrap.b32 	%r9811, %r1172, %r1172, 11;
	st.local.u32 	[%rd2+4556], %r9811;
	add.s32 	%r1173, %r9811, -1064232806;
	shf.l.wrap.b32 	%r9807, %r1173, %r1173, 17;
	st.local.u32 	[%rd2+4588], %r9807;
	add.s32 	%r1174, %r9807, 247959027;
	shf.l.wrap.b32 	%r9791, %r1174, %r1174, 3;
	st.local.u32 	[%rd2+4620], %r9791;
	add.s32 	%r1175, %r9791, 1329114962;
	shf.l.wrap.b32 	%r9787, %r1175, %r1175, 11;
	st.local.u32 	[%rd2+4652], %r9787;
	add.s32 	%r1176, %r9787, 723392360;
	shf.l.wrap.b32 	%r9783, %r1176, %r1176, 17;
	st.local.u32 	[%rd2+4684], %r9783;
	add.s32 	%r1177, %r9783, 1474675721;
	shf.l.wrap.b32 	%r9767, %r1177, %r1177, 3;
	st.local.u32 	[%rd2+4716], %r9767;
	add.s32 	%r1178, %r9767, -568361138;
	shf.l.wrap.b32 	%r9762, %r1178, %r1178, 11;
	st.local.u32 	[%rd2+4748], %r9762;
	add.s32 	%r1179, %r9762, -1860658496;
	shf.l.wrap.b32 	%r9758, %r1179, %r1179, 17;
	st.local.u32 	[%rd2+4780], %r9758;
	add.s32 	%r1180, %r9758, -946998514;
	shf.l.wrap.b32 	%r9742, %r1180, %r1180, 3;
	st.local.u32 	[%rd2+4812], %r9742;
	add.s32 	%r1181, %r9742, 951013967;
	shf.l.wrap.b32 	%r9738, %r1181, %r1181, 11;
	st.local.u32 	[%rd2+4844], %r9738;
	add.s32 	%r1182, %r9738, 504850475;
	shf.l.wrap.b32 	%r9734, %r1182, %r1182, 17;
	st.local.u32 	[%rd2+4876], %r9734;
	add.s32 	%r1183, %r9734, -440137385;
	shf.l.wrap.b32 	%r9718, %r1183, %r1183, 3;
	st.local.u32 	[%rd2+4908], %r9718;
	ld.global.u32 	%r1184, [%rd5+16];
	add.s32 	%r1185, %r1184, 1056873916;
	shf.l.wrap.b32 	%r9910, %r1185, %r1185, 13;
	st.local.u32 	[%rd2+4176], %r9910;
	add.s32 	%r1186, %r9910, -410389975;
	shf.l.wrap.b32 	%r9894, %r1186, %r1186, 1;
	st.local.u32 	[%rd2+4208], %r9894;
	add.s32 	%r1187, %r9894, 468065679;
	shf.l.wrap.b32 	%r9890, %r1187, %r1187, 6;
	st.local.u32 	[%rd2+4240], %r9890;
	add.s32 	%r1188, %r9890, 1587846769;
	shf.l.wrap.b32 	%r9886, %r1188, %r1188, 13;
	st.local.u32 	[%rd2+4272], %r9886;
	add.s32 	%r1189, %r9886, 331123384;
	shf.l.wrap.b32 	%r9870, %r1189, %r1189, 1;
	st.local.u32 	[%rd2+4304], %r9870;
	add.s32 	%r1190, %r9870, -2012041269;
	shf.l.wrap.b32 	%r9866, %r1190, %r1190, 6;
	st.local.u32 	[%rd2+4336], %r9866;
	add.s32 	%r1191, %r9866, -23217090;
	shf.l.wrap.b32 	%r9862, %r1191, %r1191, 13;
	st.local.u32 	[%rd2+4368], %r9862;
	add.s32 	%r1192, %r9862, -1980618265;
	shf.l.wrap.b32 	%r9846, %r1192, %r1192, 1;
	st.local.u32 	[%rd2+4400], %r9846;
	add.s32 	%r1193, %r9846, -434270437;
	shf.l.wrap.b32 	%r9842, %r1193, %r1193, 6;
	st.local.u32 	[%rd2+4432], %r9842;
	add.s32 	%r1194, %r9842, -1533120162;
	shf.l.wrap.b32 	%r9838, %r1194, %r1194, 13;
	st.local.u32 	[%rd2+4464], %r9838;
	add.s32 	%r1195, %r9838, -1131759597;
	shf.l.wrap.b32 	%r9822, %r1195, %r1195, 1;
	st.local.u32 	[%rd2+4496], %r9822;
	add.s32 	%r1196, %r9822, 313510792;
	shf.l.wrap.b32 	%r9818, %r1196, %r1196, 6;
	st.local.u32 	[%rd2+4528], %r9818;
	add.s32 	%r1197, %r9818, -1648607490;
	shf.l.wrap.b32 	%r9814, %r1197, %r1197, 13;
	st.local.u32 	[%rd2+4560], %r9814;
	add.s32 	%r1198, %r9814, -232134775;
	shf.l.wrap.b32 	%r9798, %r1198, %r1198, 1;
	st.local.u32 	[%rd2+4592], %r9798;
	add.s32 	%r1199, %r9798, 495918054;
	shf.l.wrap.b32 	%r9794, %r1199, %r1199, 6;
	st.local.u32 	[%rd2+4624], %r9794;
	add.s32 	%r1200, %r9794, -1636737372;
	shf.l.wrap.b32 	%r9790, %r1200, %r1200, 13;
	st.local.u32 	[%rd2+4656], %r9790;
	add.s32 	%r1201, %r9790, -1967647812;
	shf.l.wrap.b32 	%r9774, %r1201, %r1201, 1;
	st.local.u32 	[%rd2+4688], %r9774;
	add.s32 	%r1202, %r9774, -1345615854;
	shf.l.wrap.b32 	%r9770, %r1202, %r1202, 6;
	st.local.u32 	[%rd2+4720], %r9770;
	add.s32 	%r1203, %r9770, -1136722275;
	shf.l.wrap.b32 	%r9765, %r1203, %r1203, 13;
	st.local.u32 	[%rd2+4752], %r9765;
	add.s32 	%r1204, %r9765, 703039986;
	shf.l.wrap.b32 	%r9749, %r1204, %r1204, 1;
	st.local.u32 	[%rd2+4784], %r9749;
	add.s32 	%r1205, %r9749, -1893997027;
	shf.l.wrap.b32 	%r9745, %r1205, %r1205, 6;
	st.local.u32 	[%rd2+4816], %r9745;
	add.s32 	%r1206, %r9745, 1902027934;
	shf.l.wrap.b32 	%r9741, %r1206, %r1206, 13;
	st.local.u32 	[%rd2+4848], %r9741;
	add.s32 	%r1207, %r9741, -1206666102;
	shf.l.wrap.b32 	%r9725, %r1207, %r1207, 1;
	st.local.u32 	[%rd2+4880], %r9725;
	add.s32 	%r1208, %r9725, -880274769;
	shf.l.wrap.b32 	%r9721, %r1208, %r1208, 6;
	st.local.u32 	[%rd2+4912], %r9721;
	ld.global.u32 	%r1209, [%rd5+20];
	add.s32 	%r1210, %r1209, 2113747832;
	shf.l.wrap.b32 	%r9909, %r1210, %r1210, 17;
	st.local.u32 	[%rd2+4180], %r9909;
	add.s32 	%r1211, %r9909, -820779949;
	shf.l.wrap.b32 	%r9893, %r1211, %r1211, 3;
	st.local.u32 	[%rd2+4212], %r9893;
	add.s32 	%r1212, %r9893, 936131358;
	shf.l.wrap.b32 	%r9889, %r1212, %r1212, 11;
	st.local.u32 	[%rd2+4244], %r9889;
	add.s32 	%r1213, %r9889, -1119273758;
	shf.l.wrap.b32 	%r9885, %r1213, %r1213, 17;
	st.local.u32 	[%rd2+4276], %r9885;
	add.s32 	%r1214, %r9885, 662246768;
	shf.l.wrap.b32 	%r9869, %r1214, %r1214, 3;
	st.local.u32 	[%rd2+4308], %r9869;
	add.s32 	%r1215, %r9869, 270884759;
	shf.l.wrap.b32 	%r9865, %r1215, %r1215, 11;
	st.local.u32 	[%rd2+4340], %r9865;
	add.s32 	%r1216, %r9865, -46434179;
	shf.l.wrap.b32 	%r9861, %r1216, %r1216, 17;
	st.local.u32 	[%rd2+4372], %r9861;
	add.s32 	%r1217, %r9861, 333730767;
	shf.l.wrap.b32 	%r9845, %r1217, %r1217, 3;
	st.local.u32 	[%rd2+4404], %r9845;
	add.s32 	%r1218, %r9845, -868540873;
	shf.l.wrap.b32 	%r9841, %r1218, %r1218, 11;
	st.local.u32 	[%rd2+4436], %r9841;
	add.s32 	%r1219, %r9841, 1228726973;
	shf.l.wrap.b32 	%r9837, %r1219, %r1219, 17;
	st.local.u32 	[%rd2+4468], %r9837;
	add.s32 	%r1220, %r9837, 2031448103;
	shf.l.wrap.b32 	%r9821, %r1220, %r1220, 3;
	st.local.u32 	[%rd2+4500], %r9821;
	add.s32 	%r1221, %r9821, 627021584;
	shf.l.wrap.b32 	%r9817, %r1221, %r1221, 11;
	st.local.u32 	[%rd2+4532], %r9817;
	add.s32 	%r1222, %r9817, 997752317;
	shf.l.wrap.b32 	%r9813, %r1222, %r1222, 17;
	st.local.u32 	[%rd2+4564], %r9813;
	add.s32 	%r1223, %r9813, -464269549;
	shf.l.wrap.b32 	%r9797, %r1223, %r1223, 3;
	st.local.u32 	[%rd2+4596], %r9797;
	add.s32 	%r1224, %r9797, 991836108;
	shf.l.wrap.b32 	%r9793, %r1224, %r1224, 11;
	st.local.u32 	[%rd2+4628], %r9793;
	add.s32 	%r1225, %r9793, 1021492553;
	shf.l.wrap.b32 	%r9789, %r1225, %r1225, 17;
	st.local.u32 	[%rd2+4660], %r9789;
	add.s32 	%r1226, %r9789, 359671673;
	shf.l.wrap.b32 	%r9773, %r1226, %r1226, 3;
	st.local.u32 	[%rd2+4692], %r9773;
	add.s32 	%r1227, %r9773, 1603735589;
	shf.l.wrap.b32 	%r9769, %r1227, %r1227, 11;
	st.local.u32 	[%rd2+4724], %r9769;
	add.s32 	%r1228, %r9769, 2021522747;
	shf.l.wrap.b32 	%r9764, %r1228, %r1228, 17;
	st.local.u32 	[%rd2+4756], %r9764;
	add.s32 	%r1229, %r9764, 1406079972;
	shf.l.wrap.b32 	%r9748, %r1229, %r1229, 3;
	st.local.u32 	[%rd2+4788], %r9748;
	add.s32 	%r1230, %r9748, 506973243;
	shf.l.wrap.b32 	%r9744, %r1230, %r1230, 11;
	st.local.u32 	[%rd2+4820], %r9744;
	add.s32 	%r1231, %r9744, -490911428;
	shf.l.wrap.b32 	%r9740, %r1231, %r1231, 17;
	st.local.u32 	[%rd2+4852], %r9740;
	add.s32 	%r1232, %r9740, 1881635093;
	shf.l.wrap.b32 	%r9724, %r1232, %r1232, 3;
	st.local.u32 	[%rd2+4884], %r9724;
	add.s32 	%r1233, %r9724, -1760549537;
	shf.l.wrap.b32 	%r9720, %r1233, %r1233, 11;
	st.local.u32 	[%rd2+4916], %r9720;
	ld.global.u32 	%r1234, [%rd5+24];
	add.s32 	%r1235, %r1234, -2000366076;
	shf.l.wrap.b32 	%r9900, %r1235, %r1235, 1;
	st.local.u32 	[%rd2+4184], %r9900;
	add.s32 	%r1236, %r9900, -1641559897;
	shf.l.wrap.b32 	%r9896, %r1236, %r1236, 6;
	st.local.u32 	[%rd2+4216], %r9896;
	add.s32 	%r1237, %r9896, 1872262716;
	shf.l.wrap.b32 	%r9892, %r1237, %r1237, 13;
	st.local.u32 	[%rd2+4248], %r9892;
	add.s32 	%r1238, %r9892, -256163496;
	shf.l.wrap.b32 	%r9876, %r1238, %r1238, 1;
	st.local.u32 	[%rd2+4280], %r9876;
	add.s32 	%r1239, %r9876, 1324493536;
	shf.l.wrap.b32 	%r9872, %r1239, %r1239, 6;
	st.local.u32 	[%rd2+4312], %r9872;
	add.s32 	%r1240, %r9872, 541769518;
	shf.l.wrap.b32 	%r9868, %r1240, %r1240, 13;
	st.local.u32 	[%rd2+4344], %r9868;
	add.s32 	%r1241, %r9868, -992607096;
	shf.l.wrap.b32 	%r9852, %r1241, %r1241, 1;
	st.local.u32 	[%rd2+4376], %r9852;
	add.s32 	%r1242, %r9852, 667461534;
	shf.l.wrap.b32 	%r9848, %r1242, %r1242, 6;
	st.local.u32 	[%rd2+4408], %r9848;
	add.s32 	%r1243, %r9848, -1737081745;
	shf.l.wrap.b32 	%r9844, %r1243, %r1243, 13;
	st.local.u32 	[%rd2+4440], %r9844;
	add.s32 	%r1244, %r9844, -1153345296;
	shf.l.wrap.b32 	%r9828, %r1244, %r1244, 1;
	st.local.u32 	[%rd2+4472], %r9828;
	add.s32 	%r1245, %r9828, -232071090;
	shf.l.wrap.b32 	%r9824, %r1245, %r1245, 6;
	st.local.u32 	[%rd2+4504], %r9824;
	add.s32 	%r1246, %r9824, 1254043168;
	shf.l.wrap.b32 	%r9820, %r1246, %r1246, 13;
	st.local.u32 	[%rd2+4536], %r9820;
	add.s32 	%r1247, %r9820, -704345916;
	shf.l.wrap.b32 	%r9804, %r1247, %r1247, 1;
	st.local.u32 	[%rd2+4568], %r9804;
	add.s32 	%r1248, %r9804, -928539097;
	shf.l.wrap.b32 	%r9800, %r1248, %r1248, 6;
	st.local.u32 	[%rd2+4600], %r9800;
	add.s32 	%r1249, %r9800, 1983672216;
	shf.l.wrap.b32 	%r9796, %r1249, %r1249, 13;
	st.local.u32 	[%rd2+4632], %r9796;
	add.s32 	%r1250, %r9796, 1096347835;
	shf.l.wrap.b32 	%r9780, %r1250, %r1250, 1;
	st.local.u32 	[%rd2+4664], %r9780;
	add.s32 	%r1251, %r9780, 719343346;
	shf.l.wrap.b32 	%r9776, %r1251, %r1251, 6;
	st.local.u32 	[%rd2+4696], %r9776;
	add.s32 	%r1252, %r9776, -1087496118;
	shf.l.wrap.b32 	%r9772, %r1252, %r1252, 13;
	st.local.u32 	[%rd2+4728], %r9772;
	add.s32 	%r1253, %r9772, 76072150;
	shf.l.wrap.b32 	%r9755, %r1253, %r1253, 1;
	st.local.u32 	[%rd2+4760], %r9755;
	add.s32 	%r1254, %r9755, -1482807352;
	shf.l.wrap.b32 	%r9751, %r1254, %r1254, 6;
	st.local.u32 	[%rd2+4792], %r9751;
	add.s32 	%r1255, %r9751, 1013946486;
	shf.l.wrap.b32 	%r9747, %r1255, %r1255, 13;
	st.local.u32 	[%rd2+4824], %r9747;
	add.s32 	%r1256, %r9747, 1492171585;
	shf.l.wrap.b32 	%r9731, %r1256, %r1256, 1;
	st.local.u32 	[%rd2+4856], %r9731;
	add.s32 	%r1257, %r9731, -531697110;
	shf.l.wrap.b32 	%r9727, %r1257, %r1257, 6;
	st.local.u32 	[%rd2+4888], %r9727;
	add.s32 	%r1258, %r9727, 773868223;
	shf.l.wrap.b32 	%r9723, %r1258, %r1258, 13;
	st.local.u32 	[%rd2+4920], %r9723;
	ld.global.u32 	%r1259, [%rd5+28];
	add.s32 	%r1260, %r1259, 294235145;
	shf.l.wrap.b32 	%r9899, %r1260, %r1260, 3;
	st.local.u32 	[%rd2+4188], %r9899;
	add.s32 	%r1261, %r9899, 1011847503;
	shf.l.wrap.b32 	%r9895, %r1261, %r1261, 11;
	st.local.u32 	[%rd2+4220], %r9895;
	add.s32 	%r1262, %r9895, -550441864;
	shf.l.wrap.b32 	%r9891, %r1262, %r1262, 17;
	st.local.u32 	[%rd2+4252], %r9891;
	add.s32 	%r1263, %r9891, -512326991;
	shf.l.wrap.b32 	%r9875, %r1263, %r1263, 3;
	st.local.u32 	[%rd2+4284], %r9875;
	add.s32 	%r1264, %r9875, -1645980224;
	shf.l.wrap.b32 	%r9871, %r1264, %r1264, 11;
	st.local.u32 	[%rd2+4316], %r9871;
	add.s32 	%r1265, %r9871, 1083539036;
	shf.l.wrap.b32 	%r9867, %r1265, %r1265, 17;
	st.local.u32 	[%rd2+4348], %r9867;
	add.s32 	%r1266, %r9867, -1985214191;
	shf.l.wrap.b32 	%r9851, %r1266, %r1266, 3;
	st.local.u32 	[%rd2+4380], %r9851;
	add.s32 	%r1267, %r9851, 1334923068;
	shf.l.wrap.b32 	%r9847, %r1267, %r1267, 11;
	st.local.u32 	[%rd2+4412], %r9847;
	add.s32 	%r1268, %r9847, 820803807;
	shf.l.wrap.b32 	%r9843, %r1268, %r1268, 17;
	st.local.u32 	[%rd2+4444], %r9843;
	add.s32 	%r1269, %r9843, 1988276705;
	shf.l.wrap.b32 	%r9827, %r1269, %r1269, 3;
	st.local.u32 	[%rd2+4476], %r9827;
	add.s32 	%r1270, %r9827, -464142179;
	shf.l.wrap.b32 	%r9823, %r1270, %r1270, 11;
	st.local.u32 	[%rd2+4508], %r9823;
	add.s32 	%r1271, %r9823, -1786880960;
	shf.l.wrap.b32 	%r9819, %r1271, %r1271, 17;
	st.local.u32 	[%rd2+4540], %r9819;
	add.s32 	%r1272, %r9819, -1408691831;
	shf.l.wrap.b32 	%r9803, %r1272, %r1272, 3;
	st.local.u32 	[%rd2+4572], %r9803;
	add.s32 	%r1273, %r9803, -1857078193;
	shf.l.wrap.b32 	%r9799, %r1273, %r1273, 11;
	st.local.u32 	[%rd2+4604], %r9799;
	add.s32 	%r1274, %r9799, -327622864;
	shf.l.wrap.b32 	%r9795, %r1274, %r1274, 17;
	st.local.u32 	[%rd2+4636], %r9795;
	add.s32 	%r1275, %r9795, -2102271626;
	shf.l.wrap.b32 	%r9779, %r1275, %r1275, 3;
	st.local.u32 	[%rd2+4668], %r9779;
	add.s32 	%r1276, %r9779, 1438686692;
	shf.l.wrap.b32 	%r9775, %r1276, %r1276, 11;
	st.local.u32 	[%rd2+4700], %r9775;
	add.s32 	%r1277, %r9775, 2119975061;
	shf.l.wrap.b32 	%r9771, %r1277, %r1277, 17;
	st.local.u32 	[%rd2+4732], %r9771;
	add.s32 	%r1278, %r9771, 152144300;
	shf.l.wrap.b32 	%r9754, %r1278, %r1278, 3;
	st.local.u32 	[%rd2+4764], %r9754;
	add.s32 	%r1279, %r9754, 1329352593;
	shf.l.wrap.b32 	%r9750, %r1279, %r1279, 11;
	st.local.u32 	[%rd2+4796], %r9750;
	add.s32 	%r1280, %r9750, 2027892972;
	shf.l.wrap.b32 	%r9746, %r1280, %r1280, 17;
	st.local.u32 	[%rd2+4828], %r9746;
	add.s32 	%r1281, %r9746, -1310624126;
	shf.l.wrap.b32 	%r9730, %r1281, %r1281, 3;
	st.local.u32 	[%rd2+4860], %r9730;
	add.s32 	%r1282, %r9730, -1063394219;
	shf.l.wrap.b32 	%r9726, %r1282, %r1282, 11;
	st.local.u32 	[%rd2+4892], %r9726;
	add.s32 	%r1283, %r9726, 1547736446;
	shf.l.wrap.b32 	%r9722, %r1283, %r1283, 17;
	st.local.u32 	[%rd2+4924], %r9722;
$L__BB3_9:
	ld.param.u32 	%r9508, [_Z14GCM_8bit_tablePhiS_iS_iS_S_iS_i_param_1];
	shr.u32 	%r1560, %r9508, 1;
	add.s32 	%r9766, %r1560, 16;
	st.local.u32 	[%rd2+4928], %r9766;
$L__BB3_10:
	add.s32 	%r1561, %r9909, %r9910;
	shf.l.wrap.b32 	%r1562, %r1561, %r1561, 29;
	add.s32 	%r1563, %r9907, %r9908;
	shf.l.wrap.b32 	%r1564, %r1563, %r1563, 27;
	add.s32 	%r1565, %r9905, %r9906;
	shf.l.wrap.b32 	%r1566, %r1565, %r1565, 9;
	xor.b32  	%r1567, %r9904, %r1562;
	add.s32 	%r1568, %r1567, %r9903;
	shf.l.wrap.b32 	%r1569, %r1568, %r1568, 29;
	xor.b32  	%r1570, %r9902, %r1564;
	xor.b32  	%r1571, %r9901, %r1562;
	add.s32 	%r1572, %r1571, %r1570;
	shf.l.wrap.b32 	%r1573, %r1572, %r1572, 27;
	xor.b32  	%r1574, %r9900, %r1566;
	xor.b32  	%r1575, %r9899, %r1564;
	add.s32 	%r1576, %r1575, %r1574;
	shf.l.wrap.b32 	%r1577, %r1576, %r1576, 9;
	xor.b32  	%r1578, %r9898, %r1569;
	xor.b32  	%r1579, %r9897, %r1566;
	add.s32 	%r1580, %r1579, %r1578;
	shf.l.wrap.b32 	%r1581, %r1580, %r1580, 29;
	xor.b32  	%r1582, %r9896, %r1573;
	xor.b32  	%r1583, %r9895, %r1569;
	add.s32 	%r1584, %r1583, %r1582;
	shf.l.wrap.b32 	%r1585, %r1584, %r1584, 27;
	xor.b32  	%r1586, %r9894, %r1577;
	xor.b32  	%r1587, %r9893, %r1573;
	add.s32 	%r1588, %r1587, %r1586;
	shf.l.wrap.b32 	%r1589, %r1588, %r1588, 9;
	xor.b32  	%r1590, %r9892, %r1581;
	xor.b32  	%r1591, %r9891, %r1577;
	add.s32 	%r1592, %r1591, %r1590;
	shf.l.wrap.b32 	%r1593, %r1592, %r1592, 29;
	xor.b32  	%r1594, %r9890, %r1585;
	xor.b32  	%r1595, %r9889, %r1581;
	add.s32 	%r1596, %r1595, %r1594;
	shf.l.wrap.b32 	%r1597, %r1596, %r1596, 27;
	xor.b32  	%r1598, %r9888, %r1589;
	xor.b32  	%r1599, %r9887, %r1585;
	add.s32 	%r1600, %r1599, %r1598;
	shf.l.wrap.b32 	%r1601, %r1600, %r1600, 9;
	xor.b32  	%r1602, %r9886, %r1593;
	xor.b32  	%r1603, %r9885, %r1589;
	add.s32 	%r1604, %r1603, %r1602;
	shf.l.wrap.b32 	%r1605, %r1604, %r1604, 29;
	xor.b32  	%r1606, %r9884, %r1597;
	xor.b32  	%r1607, %r9883, %r1593;
	add.s32 	%r1608, %r1607, %r1606;
	shf.l.wrap.b32 	%r1609, %r1608, %r1608, 27;
	xor.b32  	%r1610, %r9882, %r1601;
	xor.b32  	%r1611, %r9881, %r1597;
	add.s32 	%r1612, %r1611, %r1610;
	shf.l.wrap.b32 	%r1613, %r1612, %r1612, 9;
	xor.b32  	%r1614, %r9880, %r1605;
	xor.b32  	%r1615, %r9879, %r1601;
	add.s32 	%r1616, %r1615, %r1614;
	shf.l.wrap.b32 	%r1617, %r1616, %r1616, 29;
	xor.b32  	%r1618, %r9878, %r1609;
	xor.b32  	%r1619, %r9877, %r1605;
	add.s32 	%r1620, %r1619, %r1618;
	shf.l.wrap.b32 	%r1621, %r1620, %r1620, 27;
	xor.b32  	%r1622, %r9876, %r1613;
	xor.b32  	%r1623, %r9875, %r1609;
	add.s32 	%r1624, %r1623, %r1622;
	shf.l.wrap.b32 	%r1625, %r1624, %r1624, 9;
	xor.b32  	%r1626, %r9874, %r1617;
	xor.b32  	%r1627, %r9873, %r1613;
	add.s32 	%r1628, %r1627, %r1626;
	shf.l.wrap.b32 	%r1629, %r1628, %r1628, 29;
	xor.b32  	%r1630, %r9872, %r1621;
	xor.b32  	%r1631, %r9871, %r1617;
	add.s32 	%r1632, %r1631, %r1630;
	shf.l.wrap.b32 	%r1633, %r1632, %r1632, 27;
	xor.b32  	%r1634, %r9870, %r1625;
	xor.b32  	%r1635, %r9869, %r1621;
	add.s32 	%r1636, %r1635, %r1634;
	shf.l.wrap.b32 	%r1637, %r1636, %r1636, 9;
	xor.b32  	%r1638, %r9868, %r1629;
	xor.b32  	%r1639, %r9867, %r1625;
	add.s32 	%r1640, %r1639, %r1638;
	shf.l.wrap.b32 	%r1641, %r1640, %r1640, 29;
	xor.b32  	%r1642, %r9866, %r1633;
	xor.b32  	%r1643, %r9865, %r1629;
	add.s32 	%r1644, %r1643, %r1642;
	shf.l.wrap.b32 	%r1645, %r1644, %r1644, 27;
	xor.b32  	%r1646, %r9864, %r1637;
	xor.b32  	%r1647, %r9863, %r1633;
	add.s32 	%r1648, %r1647, %r1646;
	shf.l.wrap.b32 	%r1649, %r1648, %r1648, 9;
	xor.b32  	%r1650, %r9862, %r1641;
	xor.b32  	%r1651, %r9861, %r1637;
	add.s32 	%r1652, %r1651, %r1650;
	shf.l.wrap.b32 	%r1653, %r1652, %r1652, 29;
	xor.b32  	%r1654, %r9860, %r1645;
	xor.b32  	%r1655, %r9859, %r1641;
	add.s32 	%r1656, %r1655, %r1654;
	shf.l.wrap.b32 	%r1657, %r1656, %r1656, 27;
	xor.b32  	%r1658, %r9858, %r1649;
	xor.b32  	%r1659, %r9857, %r1645;
	add.s32 	%r1660, %r1659, %r1658;
	shf.l.wrap.b32 	%r1661, %r1660, %r1660, 9;
	xor.b32  	%r1662, %r9856, %r1653;
	xor.b32  	%r1663, %r9855, %r1649;
	add.s32 	%r1664, %r1663, %r1662;
	shf.l.wrap.b32 	%r1665, %r1664, %r1664, 29;
	xor.b32  	%r1666, %r9854, %r1657;
	xor.b32  	%r1667, %r9853, %r1653;
	add.s32 	%r1668, %r1667, %r1666;
	shf.l.wrap.b32 	%r1669, %r1668, %r1668, 27;
	xor.b32  	%r1670, %r9852, %r1661;
	xor.b32  	%r1671, %r9851, %r1657;
	add.s32 	%r1672, %r1671, %r1670;
	shf.l.wrap.b32 	%r1673, %r1672, %r1672, 9;
	xor.b32  	%r1674, %r9850, %r1665;
	xor.b32  	%r1675, %r9849, %r1661;
	add.s32 	%r1676, %r1675, %r1674;
	shf.l.wrap.b32 	%r1677, %r1676, %r1676, 29;
	xor.b32  	%r1678, %r9848, %r1669;
	xor.b32  	%r1679, %r9847, %r1665;
	add.s32 	%r1680, %r1679, %r1678;
	shf.l.wrap.b32 	%r1681, %r1680, %r1680, 27;
	xor.b32  	%r1682, %r9846, %r1673;
	xor.b32  	%r1683, %r9845, %r1669;
	add.s32 	%r1684, %r1683, %r1682;
	shf.l.wrap.b32 	%r1685, %r1684, %r1684, 9;
	xor.b32  	%r1686, %r9844, %r1677;
	xor.b32  	%r1687, %r9843, %r1673;
	add.s32 	%r1688, %r1687, %r1686;
	shf.l.wrap.b32 	%r1689, %r1688, %r1688, 29;
	xor.b32  	%r1690, %r9842, %r1681;
	xor.b32  	%r1691, %r9841, %r1677;
	add.s32 	%r1692, %r1691, %r1690;
	shf.l.wrap.b32 	%r1693, %r1692, %r1692, 27;
	xor.b32  	%r1694, %r9840, %r1685;
	xor.b32  	%r1695, %r9839, %r1681;
	add.s32 	%r1696, %r1695, %r1694;
	shf.l.wrap.b32 	%r1697, %r1696, %r1696, 9;
	xor.b32  	%r1698, %r9838, %r1689;
	xor.b32  	%r1699, %r9837, %r1685;
	add.s32 	%r1700, %r1699, %r1698;
	shf.l.wrap.b32 	%r1701, %r1700, %r1700, 29;
	xor.b32  	%r1702, %r9836, %r1693;
	xor.b32  	%r1703, %r9835, %r1689;
	add.s32 	%r1704, %r1703, %r1702;
	shf.l.wrap.b32 	%r1705, %r1704, %r1704, 27;
	xor.b32  	%r1706, %r9834, %r1697;
	xor.b32  	%r1707, %r9833, %r1693;
	add.s32 	%r1708, %r1707, %r1706;
	shf.l.wrap.b32 	%r1709, %r1708, %r1708, 9;
	xor.b32  	%r1710, %r9832, %r1701;
	xor.b32  	%r1711, %r9831, %r1697;
	add.s32 	%r1712, %r1711, %r1710;
	shf.l.wrap.b32 	%r1713, %r1712, %r1712, 29;
	xor.b32  	%r1714, %r9830, %r1705;
	xor.b32  	%r1715, %r9829, %r1701;
	add.s32 	%r1716, %r1715, %r1714;
	shf.l.wrap.b32 	%r1717, %r1716, %r1716, 27;
	xor.b32  	%r1718, %r9828, %r1709;
	xor.b32  	%r1719, %r9827, %r1705;
	add.s32 	%r1720, %r1719, %r1718;
	shf.l.wrap.b32 	%r1721, %r1720, %r1720, 9;
	xor.b32  	%r1722, %r9826, %r1713;
	xor.b32  	%r1723, %r9825, %r1709;
	add.s32 	%r1724, %r1723, %r1722;
	shf.l.wrap.b32 	%r1725, %r1724, %r1724, 29;
	xor.b32  	%r1726, %r9824, %r1717;
	xor.b32  	%r1727, %r9823, %r1713;
	add.s32 	%r1728, %r1727, %r1726;
	shf.l.wrap.b32 	%r1729, %r1728, %r1728, 27;
	xor.b32  	%r1730, %r9822, %r1721;
	xor.b32  	%r1731, %r9821, %r1717;
	add.s32 	%r1732, %r1731, %r1730;
	shf.l.wrap.b32 	%r1733, %r1732, %r1732, 9;
	xor.b32  	%r1734, %r9820, %r1725;
	xor.b32  	%r1735, %r9819, %r1721;
	add.s32 	%r1736, %r1735, %r1734;
	shf.l.wrap.b32 	%r1737, %r1736, %r1736, 29;
	xor.b32  	%r1738, %r9818, %r1729;
	xor.b32  	%r1739, %r9817, %r1725;
	add.s32 	%r1740, %r1739, %r1738;
	shf.l.wrap.b32 	%r1741, %r1740, %r1740, 27;
	xor.b32  	%r1742, %r9816, %r1733;
	xor.b32  	%r1743, %r9815, %r1729;
	add.s32 	%r1744, %r1743, %r1742;
	shf.l.wrap.b32 	%r1745, %r1744, %r1744, 9;
	xor.b32  	%r1746, %r9814, %r1737;
	xor.b32  	%r1747, %r9813, %r1733;
	add.s32 	%r1748, %r1747, %r1746;
	shf.l.wrap.b32 	%r1749, %r1748, %r1748, 29;
	xor.b32  	%r1750, %r9812, %r1741;
	xor.b32  	%r1751, %r9811, %r1737;
	add.s32 	%r1752, %r1751, %r1750;
	shf.l.wrap.b32 	%r1753, %r1752, %r1752, 27;
	xor.b32  	%r1754, %r9810, %r1745;
	xor.b32  	%r1755, %r9809, %r1741;
	add.s32 	%r1756, %r1755, %r1754;
	shf.l.wrap.b32 	%r1757, %r1756, %r1756, 9;
	xor.b32  	%r1758, %r9808, %r1749;
	xor.b32  	%r1759, %r9807, %r1745;
	add.s32 	%r1760, %r1759, %r1758;
	shf.l.wrap.b32 	%r1761, %r1760, %r1760, 29;
	xor.b32  	%r1762, %r9806, %r1753;
	xor.b32  	%r1763, %r9805, %r1749;
	add.s32 	%r1764, %r1763, %r1762;
	shf.l.wrap.b32 	%r1765, %r1764, %r1764, 27;
	xor.b32  	%r1766, %r9804, %r1757;
	xor.b32  	%r1767, %r9803, %r1753;
	add.s32 	%r1768, %r1767, %r1766;
	shf.l.wrap.b32 	%r1769, %r1768, %r1768, 9;
	xor.b32  	%r1770, %r9802, %r1761;
	xor.b32  	%r1771, %r9801, %r1757;
	add.s32 	%r1772, %r1771, %r1770;
	shf.l.wrap.b32 	%r1773, %r1772, %r1772, 29;
	xor.b32  	%r1774, %r9800, %r1765;
	xor.b32  	%r1775, %r9799, %r1761;
	add.s32 	%r1776, %r1775, %r1774;
	shf.l.wrap.b32 	%r1777, %r1776, %r1776, 27;
	xor.b32  	%r1778, %r9798, %r1769;
	xor.b32  	%r1779, %r9797, %r1765;
	add.s32 	%r1780, %r1779, %r1778;
	shf.l.wrap.b32 	%r1781, %r1780, %r1780, 9;
	xor.b32  	%r1782, %r9796, %r1773;
	xor.b32  	%r1783, %r9795, %r1769;
	add.s32 	%r1784, %r1783, %r1782;
	shf.l.wrap.b32 	%r1785, %r1784, %r1784, 29;
	xor.b32  	%r1786, %r9794, %r1777;
	xor.b32  	%r1787, %r9793, %r1773;
	add.s32 	%r1788, %r1787, %r1786;
	shf.l.wrap.b32 	%r1789, %r1788, %r1788, 27;
	xor.b32  	%r1790, %r9792, %r1781;
	xor.b32  	%r1791, %r9791, %r1777;
	add.s32 	%r1792, %r1791, %r1790;
	shf.l.wrap.b32 	%r1793, %r1792, %r1792, 9;
	xor.b32  	%r1794, %r9790, %r1785;
	xor.b32  	%r1795, %r9789, %r1781;
	add.s32 	%r1796, %r1795, %r1794;
	shf.l.wrap.b32 	%r1797, %r1796, %r1796, 29;
	xor.b32  	%r1798, %r9788, %r1789;
	xor.b32  	%r1799, %r9787, %r1785;
	add.s32 	%r1800, %r1799, %r1798;
	shf.l.wrap.b32 	%r1801, %r1800, %r1800, 27;
	xor.b32  	%r1802, %r9786, %r1793;
	xor.b32  	%r1803, %r9785, %r1789;
	add.s32 	%r1804, %r1803, %r1802;
	shf.l.wrap.b32 	%r1805, %r1804, %r1804, 9;
	xor.b32  	%r1806, %r9784, %r1797;
	xor.b32  	%r1807, %r9783, %r1793;
	add.s32 	%r1808, %r1807, %r1806;
	shf.l.wrap.b32 	%r1809, %r1808, %r1808, 29;
	xor.b32  	%r1810, %r9782, %r1801;
	xor.b32  	%r1811, %r9781, %r1797;
	add.s32 	%r1812, %r1811, %r1810;
	shf.l.wrap.b32 	%r1813, %r1812, %r1812, 27;
	xor.b32  	%r1814, %r9780, %r1805;
	xor.b32  	%r1815, %r9779, %r1801;
	add.s32 	%r1816, %r1815, %r1814;
	shf.l.wrap.b32 	%r1817, %r1816, %r1816, 9;
	xor.b32  	%r1818, %r9778, %r1809;
	xor.b32  	%r1819, %r9777, %r1805;
	add.s32 	%r1820, %r1819, %r1818;
	shf.l.wrap.b32 	%r1821, %r1820, %r1820, 29;
	xor.b32  	%r1822, %r9776, %r1813;
	xor.b32  	%r1823, %r9775, %r1809;
	add.s32 	%r1824, %r1823, %r1822;
	shf.l.wrap.b32 	%r1825, %r1824, %r1824, 27;
	xor.b32  	%r1826, %r9774, %r1817;
	xor.b32  	%r1827, %r9773, %r1813;
	add.s32 	%r1828, %r1827, %r1826;
	shf.l.wrap.b32 	%r9918, %r1828, %r1828, 9;
	xor.b32  	%r1829, %r9772, %r1821;
	xor.b32  	%r1830, %r9771, %r1817;
	add.s32 	%r1831, %r1830, %r1829;
	shf.l.wrap.b32 	%r9917, %r1831, %r1831, 29;
	xor.b32  	%r1832, %r9770, %r1825;
	xor.b32  	%r1833, %r9769, %r1821;
	add.s32 	%r1834, %r1833, %r1832;
	shf.l.wrap.b32 	%r9916, %r1834, %r1834, 27;
	xor.b32  	%r1835, %r9768, %r9918;
	xor.b32  	%r1836, %r9767, %r1825;
	add.s32 	%r1837, %r1836, %r1835;
	shf.l.wrap.b32 	%r9915, %r1837, %r1837, 9;
	setp.lt.u32 	%p6, %r9766, 25;
	@%p6 bra 	$L__BB3_12;
	xor.b32  	%r1838, %r9765, %r9917;
	xor.b32  	%r1839, %r9764, %r9918;
	add.s32 	%r1840, %r1839, %r1838;
	shf.l.wrap.b32 	%r1841, %r1840, %r1840, 29;
	xor.b32  	%r1842, %r9763, %r9916;
	xor.b32  	%r1843, %r9762, %r9917;
	add.s32 	%r1844, %r1843, %r1842;
	shf.l.wrap.b32 	%r1845, %r1844, %r1844, 27;
	xor.b32  	%r1846, %r9761, %r9915;
	xor.b32  	%r1847, %r9760, %r9916;
	add.s32 	%r1848, %r1847, %r1846;
	shf.l.wrap.b32 	%r1849, %r1848, %r1848, 9;
	xor.b32  	%r1850, %r9759, %r1841;
	xor.b32  	%r1851, %r9758, %r9915;
	add.s32 	%r1852, %r1851, %r1850;
	shf.l.wrap.b32 	%r1853, %r1852, %r1852, 29;
	xor.b32  	%r1854, %r9757, %r1845;
	xor.b32  	%r1855, %r9756, %r1841;
	add.s32 	%r1856, %r1855, %r1854;
	shf.l.wrap.b32 	%r1857, %r1856, %r1856, 27;
	xor.b32  	%r1858, %r9755, %r1849;
	xor.b32  	%r1859, %r9754, %r1845;
	add.s32 	%r1860, %r1859, %r1858;
	shf.l.wrap.b32 	%r1861, %r1860, %r1860, 9;
	xor.b32  	%r1862, %r9753, %r1853;
	xor.b32  	%r1863, %r9752, %r1849;
	add.s32 	%r1864, %r1863, %r1862;
	shf.l.wrap.b32 	%r1865, %r1864, %r1864, 29;
	xor.b32  	%r1866, %r9751, %r1857;
	xor.b32  	%r1867, %r9750, %r1853;
	add.s32 	%r1868, %r1867, %r1866;
	shf.l.wrap.b32 	%r1869, %r1868, %r1868, 27;
	xor.b32  	%r1870, %r9749, %r1861;
	xor.b32  	%r1871, %r9748, %r1857;
	add.s32 	%r1872, %r1871, %r1870;
	shf.l.wrap.b32 	%r9918, %r1872, %r1872, 9;
	xor.b32  	%r1873, %r9747, %r1865;
	xor.b32  	%r1874, %r9746, %r1861;
	add.s32 	%r1875, %r1874, %r1873;
	shf.l.wrap.b32 	%r9917, %r1875, %r1875, 29;
	xor.b32  	%r1876, %r9745, %r1869;
	xor.b32  	%r1877, %r9744, %r1865;
	add.s32 	%r1878, %r1877, %r1876;
	shf.l.wrap.b32 	%r9916, %r1878, %r1878, 27;
	xor.b32  	%r1879, %r9743, %r9918;
	xor.b32  	%r1880, %r9742, %r1869;
	add.s32 	%r1881, %r1880, %r1879;
	shf.l.wrap.b32 	%r9915, %r1881, %r1881, 9;
$L__BB3_12:
	setp.lt.u32 	%p7, %r9766, 29;
	@%p7 bra 	$L__BB3_14;
	xor.b32  	%r1882, %r9741, %r9917;
	xor.b32  	%r1883, %r9740, %r9918;
	add.s32 	%r1884, %r1883, %r1882;
	shf.l.wrap.b32 	%r1885, %r1884, %r1884, 29;
	xor.b32  	%r1886, %r9739, %r9916;
	xor.b32  	%r1887, %r9738, %r9917;
	add.s32 	%r1888, %r1887, %r1886;
	shf.l.wrap.b32 	%r1889, %r1888, %r1888, 27;
	xor.b32  	%r1890, %r9737, %r9915;
	xor.b32  	%r1891, %r9736, %r9916;
	add.s32 	%r1892, %r1891, %r1890;
	shf.l.wrap.b32 	%r1893, %r1892, %r1892, 9;
	xor.b32  	%r1894, %r9735, %r1885;
	xor.b32  	%r1895, %r9734, %r9915;
	add.s32 	%r1896, %r1895, %r1894;
	shf.l.wrap.b32 	%r1897, %r1896, %r1896, 29;
	xor.b32  	%r1898, %r9733, %r1889;
	xor.b32  	%r1899, %r9732, %r1885;
	add.s32 	%r1900, %r1899, %r1898;
	shf.l.wrap.b32 	%r1901, %r1900, %r1900, 27;
	xor.b32  	%r1902, %r9731, %r1893;
	xor.b32  	%r1903, %r9730, %r1889;
	add.s32 	%r1904, %r1903, %r1902;
	shf.l.wrap.b32 	%r1905, %r1904, %r1904, 9;
	xor.b32  	%r1906, %r9729, %r1897;
	xor.b32  	%r1907, %r9728, %r1893;
	add.s32 	%r1908, %r1907, %r1906;
	shf.l.wrap.b32 	%r1909, %r1908, %r1908, 29;
	xor.b32  	%r1910, %r9727, %r1901;
	xor.b32  	%r1911, %r9726, %r1897;
	add.s32 	%r1912, %r1911, %r1910;
	shf.l.wrap.b32 	%r1913, %r1912, %r1912, 27;
	xor.b32  	%r1914, %r9725, %r1905;
	xor.b32  	%r1915, %r9724, %r1901;
	add.s32 	%r1916, %r1915, %r1914;
	shf.l.wrap.b32 	%r9918, %r1916, %r1916, 9;
	xor.b32  	%r1917, %r9723, %r1909;
	xor.b32  	%r1918, %r9722, %r1905;
	add.s32 	%r1919, %r1918, %r1917;
	shf.l.wrap.b32 	%r9917, %r1919, %r1919, 29;
	xor.b32  	%r1920, %r9721, %r1913;
	xor.b32  	%r1921, %r9720, %r1909;
	add.s32 	%r1922, %r1921, %r1920;
	shf.l.wrap.b32 	%r9916, %r1922, %r1922, 27;
	xor.b32  	%r1923, %r9719, %r9918;
	xor.b32  	%r1924, %r9718, %r1913;
	add.s32 	%r1925, %r1924, %r1923;
	shf.l.wrap.b32 	%r9915, %r1925, %r1925, 9;
$L__BB3_14:
	st.local.u32 	[%rd2+2048], %r9915;
	st.local.u32 	[%rd2+2052], %r9916;
	st.local.u32 	[%rd2+2056], %r9917;
	st.local.u32 	[%rd2+2060], %r9918;
	shr.u32 	%r1927, %r9917, 24;
	cvt.u16.u32 	%rs209, %r1927;
	{ .reg .b16 tmp; mov.b32 {tmp, %rs210}, %r9917; }
	shr.u32 	%r1928, %r9917, 8;
	cvt.u16.u32 	%rs211, %r1928;
	cvt.u16.u32 	%rs212, %r9917;
	shr.u32 	%r1929, %r9916, 24;
	cvt.u16.u32 	%rs213, %r1929;
	{ .reg .b16 tmp; mov.b32 {tmp, %rs214}, %r9916; }
	shr.u32 	%r1930, %r9916, 8;
	cvt.u16.u32 	%rs215, %r1930;
	cvt.u16.u32 	%rs216, %r9916;
	shr.u32 	%r1931, %r9915, 24;
	cvt.u16.u32 	%rs217, %r1931;
	{ .reg .b16 tmp; mov.b32 {tmp, %rs218}, %r9915; }
	shr.u32 	%r1932, %r9915, 8;
	cvt.u16.u32 	%rs219, %r1932;
	cvt.u16.u32 	%rs220, %r9915;
	and.b16  	%rs221, %rs220, 254;
	shr.u32 	%r1933, %r9918, 24;
	cvt.u16.u32 	%rs222, %r1933;
	{ .reg .b16 tmp; mov.b32 {tmp, %rs223}, %r9918; }
	shl.b16 	%rs224, %rs223, 7;
	shr.u16 	%rs225, %rs222, 1;
	or.b16  	%rs226, %rs224, %rs225;
	cvt.u32.u16 	%r1934, %rs226;
	shl.b32 	%r1935, %r1934, 24;
	shr.u32 	%r1936, %r9918, 8;
	cvt.u16.u32 	%rs227, %r1936;
	shr.u32 	%r1937, %r9918, 17;
	cvt.u16.u32 	%rs228, %r1937;
	and.b16  	%rs229, %rs228, 127;
	shl.b16 	%rs230, %rs227, 7;
	or.b16  	%rs231, %rs230, %rs229;
	cvt.u32.u16 	%r1938, %rs231;
	shl.b32 	%r1939, %r1938, 16;
	and.b32  	%r1940, %r1939, 16711680;
	or.b32  	%r1941, %r1935, %r1940;
	cvt.u16.u32 	%rs232, %r9918;
	shl.b16 	%rs233, %rs232, 7;
	shr.u16 	%rs234, %rs227, 1;
	and.b16  	%rs235, %rs234, 127;
	or.b16  	%rs236, %rs233, %rs235;
	and.b16  	%rs237, %rs236, 255;
	mul.wide.u16 	%r1942, %rs237, 256;
	or.b32  	%r1943, %r1941, %r1942;
	shr.u16 	%rs238, %rs232, 1;
	and.b16  	%rs239, %rs238, 127;
	shl.b16 	%rs240, %rs209, 7;
	or.b16  	%rs241, %rs240, %rs239;
	cvt.u32.u16 	%r1944, %rs241;
	and.b32  	%r1945, %r1944, 255;
	or.b32  	%r1946, %r1943, %r1945;
	shl.b16 	%rs242, %rs210, 7;
	shr.u16 	%rs243, %rs209, 1;
	or.b16  	%rs244, %rs242, %rs243;
	shr.u32 	%r1947, %r9917, 17;
	cvt.u16.u32 	%rs245, %r1947;
	and.b16  	%rs246, %rs245, 127;
	shl.b16 	%rs247, %rs211, 7;
	or.b16  	%rs248, %rs247, %rs246;
	shl.b16 	%rs249, %rs212, 7;
	shr.u16 	%rs250, %rs211, 1;
	and.b16  	%rs251, %rs250, 127;
	or.b16  	%rs252, %rs249, %rs251;
	shr.u16 	%rs253, %rs212, 1;
	and.b16  	%rs254, %rs253, 127;
	shl.b16 	%rs255, %rs213, 7;
	or.b16  	%rs256, %rs255, %rs254;
	shl.b16 	%rs257, %rs214, 7;
	shr.u16 	%rs258, %rs213, 1;
	or.b16  	%rs259, %rs257, %rs258;
	shr.u32 	%r1948, %r9916, 17;
	cvt.u16.u32 	%rs260, %r1948;
	and.b16  	%rs261, %rs260, 127;
	shl.b16 	%rs262, %rs215, 7;
	or.b16  	%rs263, %rs262, %rs261;
	shl.b16 	%rs264, %rs216, 7;
	shr.u16 	%rs265, %rs215, 1;
	and.b16  	%rs266, %rs265, 127;
	or.b16  	%rs267, %rs264, %rs266;
	shr.u16 	%rs268, %rs216, 1;
	and.b16  	%rs269, %rs268, 127;
	shl.b16 	%rs270, %rs217, 7;
	or.b16  	%rs271, %rs270, %rs269;
	shl.b16 	%rs272, %rs218, 7;
	shr.u16 	%rs273, %rs217, 1;
	or.b16  	%rs274, %rs272, %rs273;
	shr.u32 	%r1949, %r9915, 17;
	cvt.u16.u32 	%rs275, %r1949;
	and.b16  	%rs276, %rs275, 127;
	shl.b16 	%rs277, %rs219, 7;
	or.b16  	%rs278, %rs277, %rs276;
	shl.b16 	%rs279, %rs220, 7;
	shr.u16 	%rs280, %rs219, 1;
	and.b16  	%rs281, %rs280, 127;
	or.b16  	%rs282, %rs279, %rs281;
	shr.u16 	%rs283, %rs221, 1;
	and.b32  	%r1950, %r1933, 1;
	setp.eq.b32 	%p8, %r1950, 1;
	xor.b16  	%rs284, %rs283, -31;
	selp.b16 	%rs285, %rs284, %rs283, %p8;
	cvt.u32.u16 	%r1951, %rs274;
	shl.b32 	%r1952, %r1951, 24;
	cvt.u32.u16 	%r1953, %rs278;
	shl.b32 	%r1954, %r1953, 16;
	and.b32  	%r1955, %r1954, 16711680;
	or.b32  	%r1956, %r1955, %r1952;
	and.b16  	%rs286, %rs282, 255;
	mul.wide.u16 	%r1957, %rs286, 256;
	or.b32  	%r1958, %r1956, %r1957;
	cvt.u32.u16 	%r1959, %rs285;
	and.b32  	%r1960, %r1959, 255;
	or.b32  	%r1961, %r1958, %r1960;
	st.local.u32 	[%rd2+1024], %r1961;
	cvt.u32.u16 	%r1962, %rs259;
	shl.b32 	%r1963, %r1962, 24;
	cvt.u32.u16 	%r1964, %rs263;
	shl.b32 	%r1965, %r1964, 16;
	and.b32  	%r1966, %r1965, 16711680;
	or.b32  	%r1967, %r1966, %r1963;
	and.b16  	%rs287, %rs267, 255;
	mul.wide.u16 	%r1968, %rs287, 256;
	or.b32  	%r1969, %r1967, %r1968;
	cvt.u32.u16 	%r1970, %rs271;
	and.b32  	%r1971, %r1970, 255;
	or.b32  	%r1972, %r1969, %r1971;
	st.local.u32 	[%rd2+1028], %r1972;
	cvt.u32.u16 	%r1973, %rs244;
	shl.b32 	%r1974, %r1973, 24;
	cvt.u32.u16 	%r1975, %rs248;
	shl.b32 	%r1976, %r1975, 16;
	and.b32  	%r1977, %r1976, 16711680;
	or.b32  	%r1978, %r1977, %r1974;
	and.b16  	%rs288, %rs252, 255;
	mul.wide.u16 	%r1979, %rs288, 256;
	or.b32  	%r1980, %r1978, %r1979;
	cvt.u32.u16 	%r1981, %rs256;
	and.b32  	%r1982, %r1981, 255;
	or.b32  	%r1983, %r1980, %r1982;
	st.local.u32 	[%rd2+1032], %r1983;
	st.local.u32 	[%rd2+1036], %r1946;
	shl.b16 	%rs289, %rs231, 7;
	shr.u16 	%rs290, %rs226, 1;
	and.b16  	%rs291, %rs290, 127;
	or.b16  	%rs292, %rs289, %rs291;
	cvt.u32.u16 	%r1984, %rs292;
	shl.b32 	%r1985, %r1984, 24;
	shr.u16 	%rs293, %rs231, 1;
	and.b16  	%rs294, %rs293, 127;
	shl.b16 	%rs295, %rs236, 7;
	or.b16  	%rs296, %rs295, %rs294;
	cvt.u32.u16 	%r1986, %rs296;
	shl.b32 	%r1987, %r1986, 16;
	and.b32  	%r1988, %r1987, 16711680;
	or.b32  	%r1989, %r1985, %r1988;
	shl.b16 	%rs297, %rs241, 7;
	shr.u16 	%rs298, %rs236, 1;
	and.b16  	%rs299, %rs298, 127;
	or.b16  	%rs300, %rs297, %rs299;
	and.b16  	%rs301, %rs300, 255;
	mul.wide.u16 	%r1990, %rs301, 256;
	or.b32  	%r1991, %r1989, %r1990;
	shl.b16 	%rs302, %rs244, 7;
	shr.u16 	%rs303, %rs241, 1;
	and.b16  	%rs304, %rs303, 127;
	or.b16  	%rs305, %rs302, %rs304;
	cvt.u32.u16 	%r1992, %rs305;
	and.b32  	%r1993, %r1992, 255;
	or.b32  	%r1994, %r1991, %r1993;
	shl.b16 	%rs306, %rs248, 7;
	shr.u16 	%rs307, %rs244, 1;
	and.b16  	%rs308, %rs307, 127;
	or.b16  	%rs309, %rs306, %rs308;
	shr.u16 	%rs310, %rs248, 1;
	and.b16  	%rs311, %rs310, 127;
	shl.b16 	%rs312, %rs252, 7;
	or.b16  	%rs313, %rs312, %rs311;
	shl.b16 	%rs314, %rs256, 7;
	shr.u16 	%rs315, %rs252, 1;
	and.b16  	%rs316, %rs315, 127;
	or.b16  	%rs317, %rs314, %rs316;
	shl.b16 	%rs318, %rs259, 7;
	shr.u16 	%rs319, %rs256, 1;
	and.b16  	%rs320, %rs319, 127;
	or.b16  	%rs321, %rs318, %rs320;
	shl.b16 	%rs322, %rs263, 7;
	shr.u16 	%rs323, %rs259, 1;
	and.b16  	%rs324, %rs323, 127;
	or.b16  	%rs325, %rs322, %rs324;
	shr.u16 	%rs326, %rs263, 1;
	and.b16  	%rs327, %rs326, 127;
	shl.b16 	%rs328, %rs267, 7;
	or.b16  	%rs329, %rs328, %rs327;
	shl.b16 	%rs330, %rs271, 7;
	shr.u16 	%rs331, %rs267, 1;
	and.b16  	%rs332, %rs331, 127;
	or.b16  	%rs333, %rs330, %rs332;
	shl.b16 	%rs334, %rs274, 7;
	shr.u16 	%rs335, %rs271, 1;
	and.b16  	%rs336, %rs335, 127;
	or.b16  	%rs337, %rs334, %rs336;
	shl.b16 	%rs338, %rs278, 7;
	shr.u16 	%rs339, %rs274, 1;
	and.b16  	%rs340, %rs339, 127;
	or.b16  	%rs341, %rs338, %rs340;
	shr.u16 	%rs342, %rs278, 1;
	and.b16  	%rs343, %rs342, 127;
	shl.b16 	%rs344, %rs282, 7;
	or.b16  	%rs345, %rs344, %rs343;
	shl.b16 	%rs346, %rs285, 7;
	shr.u16 	%rs347, %rs282, 1;
	and.b16  	%rs348, %rs347, 127;
	or.b16  	%rs349, %rs346, %rs348;
	shr.u16 	%rs350, %rs285, 1;
	and.b16  	%rs351, %rs350, 127;
	and.b16  	%rs352, %rs225, 1;
	setp.eq.b16 	%p9, %rs352, 1;
	xor.b16  	%rs353, %rs351, -31;
	selp.b16 	%rs354, %rs353, %rs351, %p9;
	cvt.u32.u16 	%r1995, %rs341;
	shl.b32 	%r1996, %r1995, 24;
	cvt.u32.u16 	%r1997, %rs345;
	shl.b32 	%r1998, %r1997, 16;
	and.b32  	%r1999, %r1998, 16711680;
	or.b32  	%r2000, %r1999, %r1996;
	and.b16  	%rs355, %rs349, 255;
	mul.wide.u16 	%r2001, %rs355, 256;
	or.b32  	%r2002, %r2000, %r2001;
	cvt.u32.u16 	%r2003, %rs354;
	and.b32  	%r2004, %r2003, 255;
	or.b32  	%r2005, %r2002, %r2004;
	st.local.u32 	[%rd2+512], %r2005;
	cvt.u32.u16 	%r2006, %rs325;
	shl.b32 	%r2007, %r2006, 24;
	cvt.u32.u16 	%r2008, %rs329;
	shl.b32 	%r2009, %r2008, 16;
	and.b32  	%r2010, %r2009, 16711680;
	or.b32  	%r2011, %r2010, %r2007;
	and.b16  	%rs356, %rs333, 255;
	mul.wide.u16 	%r2012, %rs356, 256;
	or.b32  	%r2013, %r2011, %r2012;
	cvt.u32.u16 	%r2014, %rs337;
	and.b32  	%r2015, %r2014, 255;
	or.b32  	%r2016, %r2013, %r2015;
	st.local.u32 	[%rd2+516], %r2016;
	cvt.u32.u16 	%r2017, %rs309;
	shl.b32 	%r2018, %r2017, 24;
	cvt.u32.u16 	%r2019, %rs313;
	shl.b32 	%r2020, %r2019, 16;
	and.b32  	%r2021, %r2020, 16711680;
	or.b32  	%r2022, %r2021, %r2018;
	and.b16  	%rs357, %rs317, 255;
	mul.wide.u16 	%r2023, %rs357, 256;
	or.b32  	%r2024, %r2022, %r2023;
	cvt.u32.u16 	%r2025, %rs321;
	and.b32  	%r2026, %r2025, 255;
	or.b32  	%r2027, %r2024, %r2026;
	st.local.u32 	[%rd2+520], %r2027;
	st.local.u32 	[%rd2+524], %r1994;
	shl.b16 	%rs358, %rs296, 7;
	shr.u16 	%rs359, %rs292, 1;
	and.b16  	%rs360, %rs359, 127;
	or.b16  	%rs361, %rs358, %rs360;
	cvt.u32.u16 	%r2028, %rs361;
	shl.b32 	%r2029, %r2028, 24;
	shr.u16 	%rs362, %rs296, 1;
	and.b16  	%rs363, %rs362, 127;
	shl.b16 	%rs364, %rs300, 7;
	or.b16  	%rs365, %rs364, %rs363;
	cvt.u32.u16 	%r2030, %rs365;
	shl.b32 	%r2031, %r2030, 16;
	and.b32  	%r2032, %r2031, 16711680;
	or.b32  	%r2033, %r2029, %r2032;
	shl.b16 	%rs366, %rs305, 7;
	shr.u16 	%rs367, %rs300, 1;
	and.b16  	%rs368, %rs367, 127;
	or.b16  	%rs369, %rs366, %rs368;
	and.b16  	%rs370, %rs369, 255;
	mul.wide.u16 	%r2034, %rs370, 256;
	or.b32  	%r2035, %r2033, %r2034;
	shl.b16 	%rs371, %rs309, 7;
	shr.u16 	%rs372, %rs305, 1;
	and.b16  	%rs373, %rs372, 127;
	or.b16  	%rs374, %rs371, %rs373;
	cvt.u32.u16 	%r2036, %rs374;
	and.b32  	%r2037, %r2036, 255;
	or.b32  	%r2038, %r2035, %r2037;
	shl.b16 	%rs375, %rs313, 7;
	shr.u16 	%rs376, %rs309, 1;
	and.b16  	%rs377, %rs376, 127;
	or.b16  	%rs378, %rs375, %rs377;
	shr.u16 	%rs379, %rs313, 1;
	and.b16  	%rs380, %rs379, 127;
	shl.b16 	%rs381, %rs317, 7;
	or.b16  	%rs382, %rs381, %rs380;
	shl.b16 	%rs383, %rs321, 7;
	shr.u16 	%rs384, %rs317, 1;
	and.b16  	%rs385, %rs384, 127;
	or.b16  	%rs386, %rs383, %rs385;
	shl.b16 	%rs387, %rs325, 7;
	shr.u16 	%rs388, %rs321, 1;
	and.b16  	%rs389, %rs388, 127;
	or.b16  	%rs390, %rs387, %rs389;
	shl.b16 	%rs391, %rs329, 7;
	shr.u16 	%rs392, %rs325, 1;
	and.b16  	%rs393, %rs392, 127;
	or.b16  	%rs394, %rs391, %rs393;
	shr.u16 	%rs395, %rs329, 1;
	and.b16  	%rs396, %rs395, 127;
	shl.b16 	%rs397, %rs333, 7;
	or.b16  	%rs398, %rs397, %rs396;
	shl.b16 	%rs399, %rs337, 7;
	shr.u16 	%rs400, %rs333, 1;
	and.b16  	%rs401, %rs400, 127;
	or.b16  	%rs402, %rs399, %rs401;
	shl.b16 	%rs403, %rs341, 7;
	shr.u16 	%rs404, %rs337, 1;
	and.b16  	%rs405, %rs404, 127;
	or.b16  	%rs406, %rs403, %rs405;
	shl.b16 	%rs407, %rs345, 7;
	shr.u16 	%rs408, %rs341, 1;
	and.b16  	%rs409, %rs408, 127;
	or.b16  	%rs410, %rs407, %rs409;
	shr.u16 	%rs411, %rs345, 1;
	and.b16  	%rs412, %rs411, 127;
	shl.b16 	%rs413, %rs349, 7;
	or.b16  	%rs414, %rs413, %rs412;
	shl.b16 	%rs415, %rs354, 7;
	shr.u16 	%rs416, %rs349, 1;
	and.b16  	%rs417, %rs416, 127;
	or.b16  	%rs418, %rs415, %rs417;
	shr.u16 	%rs419, %rs354, 1;
	and.b16  	%rs420, %rs419, 127;
	and.b16  	%rs421, %rs290, 1;
	setp.eq.b16 	%p10, %rs421, 1;
	xor.b16  	%rs422, %rs420, -31;
	selp.b16 	%rs423, %rs422, %rs420, %p10;
	cvt.u32.u16 	%r2039, %rs410;
	shl.b32 	%r2040, %r2039, 24;
	cvt.u32.u16 	%r2041, %rs414;
	shl.b32 	%r2042, %r2041, 16;
	and.b32  	%r2043, %r2042, 16711680;
	or.b32  	%r2044, %r2043, %r2040;
	and.b16  	%rs424, %rs418, 255;
	mul.wide.u16 	%r2045, %rs424, 256;
	or.b32  	%r2046, %r2044, %r2045;
	cvt.u32.u16 	%r2047, %rs423;
	and.b32  	%r2048, %r2047, 255;
	or.b32  	%r2049, %r2046, %r2048;
	st.local.u32 	[%rd2+256], %r2049;
	cvt.u32.u16 	%r2050, %rs394;
	shl.b32 	%r2051, %r2050, 24;
	cvt.u32.u16 	%r2052, %rs398;
	shl.b32 	%r2053, %r2052, 16;
	and.b32  	%r2054, %r2053, 16711680;
	or.b32  	%r2055, %r2054, %r2051;
	and.b16  	%rs425, %rs402, 255;
	mul.wide.u16 	%r2056, %rs425, 256;
	or.b32  	%r2057, %r2055, %r2056;
	cvt.u32.u16 	%r2058, %rs406;
	and.b32  	%r2059, %r2058, 255;
	or.b32  	%r2060, %r2057, %r2059;
	st.local.u32 	[%rd2+260], %r2060;
	cvt.u32.u16 	%r2061, %rs378;
	shl.b32 	%r2062, %r2061, 24;
	cvt.u32.u16 	%r2063, %rs382;
	shl.b32 	%r2064, %r2063, 16;
	and.b32  	%r2065, %r2064, 16711680;
	or.b32  	%r2066, %r2065, %r2062;
	and.b16  	%rs426, %rs386, 255;
	mul.wide.u16 	%r2067, %rs426, 256;
	or.b32  	%r2068, %r2066, %r2067;
	cvt.u32.u16 	%r2069, %rs390;
	and.b32  	%r2070, %r2069, 255;
	or.b32  	%r2071, %r2068, %r2070;
	st.local.u32 	[%rd2+264], %r2071;
	st.local.u32 	[%rd2+268], %r2038;
	shl.b16 	%rs427, %rs365, 7;
	shr.u16 	%rs428, %rs361, 1;
	and.b16  	%rs429, %rs428, 127;
	or.b16  	%rs430, %rs427, %rs429;
	cvt.u32.u16 	%r2072, %rs430;
	shl.b32 	%r2073, %r2072, 24;
	shr.u16 	%rs431, %rs365, 1;
	and.b16  	%rs432, %rs431, 127;
	shl.b16 	%rs433, %rs369, 7;
	or.b16  	%rs434, %rs433, %rs432;
	cvt.u32.u16 	%r2074, %rs434;
	shl.b32 	%r2075, %r2074, 16;
	and.b32  	%r2076, %r2075, 16711680;
	or.b32  	%r2077, %r2073, %r2076;
	shl.b16 	%rs435, %rs374, 7;
	shr.u16 	%rs436, %rs369, 1;
	and.b16  	%rs437, %rs436, 127;
	or.b16  	%rs438, %rs435, %rs437;
	and.b16  	%rs439, %rs438, 255;
	mul.wide.u16 	%r2078, %rs439, 256;
	or.b32  	%r2079, %r2077, %r2078;
	shl.b16 	%rs440, %rs378, 7;
	shr.u16 	%rs441, %rs374, 1;
	and.b16  	%rs442, %rs441, 127;
	or.b16  	%rs443, %rs440, %rs442;
	cvt.u32.u16 	%r2080, %rs443;
	and.b32  	%r2081, %r2080, 255;
	or.b32  	%r2082, %r2079, %r2081;
	shl.b16 	%rs444, %rs382, 7;
	shr.u16 	%rs445, %rs378, 1;
	and.b16  	%rs446, %rs445, 127;
	or.b16  	%rs447, %rs444, %rs446;
	shr.u16 	%rs448, %rs382, 1;
	and.b16  	%rs449, %rs448, 127;
	shl.b16 	%rs450, %rs386, 7;
	or.b16  	%rs451, %rs450, %rs449;
	shl.b16 	%rs452, %rs390, 7;
	shr.u16 	%rs453, %rs386, 1;
	and.b16  	%rs454, %rs453, 127;
	or.b16  	%rs455, %rs452, %rs454;
	shl.b16 	%rs456, %rs394, 7;
	shr.u16 	%rs457, %rs390, 1;
	and.b16  	%rs458, %rs457, 127;
	or.b16  	%rs459, %rs456, %rs458;
	shl.b16 	%rs460, %rs398, 7;
	shr.u16 	%rs461, %rs394, 1;
	and.b16  	%rs462, %rs461, 127;
	or.b16  	%rs463, %rs460, %rs462;
	shr.u16 	%rs464, %rs398, 1;
	and.b16  	%rs465, %rs464, 127;
	shl.b16 	%rs466, %rs402, 7;
	or.b16  	%rs467, %rs466, %rs465;
	shl.b16 	%rs468, %rs406, 7;
	shr.u16 	%rs469, %rs402, 1;
	and.b16  	%rs470, %rs469, 127;
	or.b16  	%rs471, %rs468, %rs470;
	shl.b16 	%rs472, %rs410, 7;
	shr.u16 	%rs473, %rs406, 1;
	and.b16  	%rs474, %rs473, 127;
	or.b16  	%rs475, %rs472, %rs474;
	shl.b16 	%rs476, %rs414, 7;
	shr.u16 	%rs477, %rs410, 1;
	and.b16  	%rs478, %rs477, 127;
	or.b16  	%rs479, %rs476, %rs478;
	shr.u16 	%rs480, %rs414, 1;
	and.b16  	%rs481, %rs480, 127;
	shl.b16 	%rs482, %rs418, 7;
	or.b16  	%rs483, %rs482, %rs481;
	shl.b16 	%rs484, %rs423, 7;
	shr.u16 	%rs485, %rs418, 1;
	and.b16  	%rs486, %rs485, 127;
	or.b16  	%rs487, %rs484, %rs486;
	shr.u16 	%rs488, %rs423, 1;
	and.b16  	%rs489, %rs488, 127;
	and.b16  	%rs490, %rs359, 1;
	setp.eq.b16 	%p11, %rs490, 1;
	xor.b16  	%rs491, %rs489, -31;
	selp.b16 	%rs492, %rs491, %rs489, %p11;
	cvt.u32.u16 	%r2083, %rs479;
	shl.b32 	%r2084, %r2083, 24;
	cvt.u32.u16 	%r2085, %rs483;
	shl.b32 	%r2086, %r2085, 16;
	and.b32  	%r2087, %r2086, 16711680;
	or.b32  	%r2088, %r2087, %r2084;
	and.b16  	%rs493, %rs487, 255;
	mul.wide.u16 	%r2089, %rs493, 256;
	or.b32  	%r2090, %r2088, %r2089;
	cvt.u32.u16 	%r2091, %rs492;
	and.b32  	%r2092, %r2091, 255;
	or.b32  	%r2093, %r2090, %r2092;
	st.local.u32 	[%rd2+128], %r2093;
	cvt.u32.u16 	%r2094, %rs463;
	shl.b32 	%r2095, %r2094, 24;
	cvt.u32.u16 	%r2096, %rs467;
	shl.b32 	%r2097, %r2096, 16;
	and.b32  	%r2098, %r2097, 16711680;
	or.b32  	%r2099, %r2098, %r2095;
	and.b16  	%rs494, %rs471, 255;
	mul.wide.u16 	%r2100, %rs494, 256;
	or.b32  	%r2101, %r2099, %r2100;
	cvt.u32.u16 	%r2102, %rs475;
	and.b32  	%r2103, %r2102, 255;
	or.b32  	%r2104, %r2101, %r2103;
	st.local.u32 	[%rd2+132], %r2104;
	cvt.u32.u16 	%r2105, %rs447;
	shl.b32 	%r2106, %r2105, 24;
	cvt.u32.u16 	%r2107, %rs451;
	shl.b32 	%r2108, %r2107, 16;
	and.b32  	%r2109, %r2108, 16711680;
	or.b32  	%r2110, %r2109, %r2106;
	and.b16  	%rs495, %rs455, 255;
	mul.wide.u16 	%r2111, %rs495, 256;
	or.b32  	%r2112, %r2110, %r2111;
	cvt.u32.u16 	%r2113, %rs459;
	and.b32  	%r2114, %r2113, 255;
	or.b32  	%r2115, %r2112, %r2114;
	st.local.u32 	[%rd2+136], %r2115;
	st.local.u32 	[%rd2+140], %r2082;
	shl.b16 	%rs496, %rs434, 7;
	shr.u16 	%rs497, %rs430, 1;
	and.b16  	%rs498, %rs497, 127;
	or.b16  	%rs499, %rs496, %rs498;
	cvt.u32.u16 	%r2116, %rs499;
	shl.b32 	%r2117, %r2116, 24;
	shr.u16 	%rs500, %rs434, 1;
	and.b16  	%rs501, %rs500, 127;
	shl.b16 	%rs502, %rs438, 7;
	or.b16  	%rs503, %rs502, %rs501;
	cvt.u32.u16 	%r2118, %rs503;
	shl.b32 	%r2119, %r2118, 16;
	and.b32  	%r2120, %r2119, 16711680;
	or.b32  	%r2121, %r2117, %r2120;
	shl.b16 	%rs504, %rs443, 7;
	shr.u16 	%rs505, %rs438, 1;
	and.b16  	%rs506, %rs505, 127;
	or.b16  	%rs507, %rs504, %rs506;
	and.b16  	%rs508, %rs507, 255;
	mul.wide.u16 	%r2122, %rs508, 256;
	or.b32  	%r2123, %r2121, %r2122;
	shl.b16 	%rs509, %rs447, 7;
	shr.u16 	%rs510, %rs443, 1;
	and.b16  	%rs511, %rs510, 127;
	or.b16  	%rs512, %rs509, %rs511;
	cvt.u32.u16 	%r2124, %rs512;
	and.b32  	%r2125, %r2124, 255;
	or.b32  	%r2126, %r2123, %r2125;
	shl.b16 	%rs513, %rs451, 7;
	shr.u16 	%rs514, %rs447, 1;
	and.b16  	%rs515, %rs514, 127;
	or.b16  	%rs516, %rs513, %rs515;
	shr.u16 	%rs517, %rs451, 1;
	and.b16  	%rs518, %rs517, 127;
	shl.b16 	%rs519, %rs455, 7;
	or.b16  	%rs520, %rs519, %rs518;
	shl.b16 	%rs521, %rs459, 7;
	shr.u16 	%rs522, %rs455, 1;
	and.b16  	%rs523, %rs522, 127;
	or.b16  	%rs524, %rs521, %rs523;
	shl.b16 	%rs525, %rs463, 7;
	shr.u16 	%rs526, %rs459, 1;
	and.b16  	%rs527, %rs526, 127;
	or.b16  	%rs528, %rs525, %rs527;
	shl.b16 	%rs529, %rs467, 7;
	shr.u16 	%rs530, %rs463, 1;
	and.b16  	%rs531, %rs530, 127;
	or.b16  	%rs532, %rs529, %rs531;
	shr.u16 	%rs533, %rs467, 1;
	and.b16  	%rs534, %rs533, 127;
	shl.b16 	%rs535, %rs471, 7;
	or.b16  	%rs536, %rs535, %rs534;
	shl.b16 	%rs537, %rs475, 7;
	shr.u16 	%rs538, %rs471, 1;
	and.b16  	%rs539, %rs538, 127;
	or.b16  	%rs540, %rs537, %rs539;
	shl.b16 	%rs541, %rs479, 7;
	shr.u16 	%rs542, %rs475, 1;
	and.b16  	%rs543, %rs542, 127;
	or.b16  	%rs544, %rs541, %rs543;
	shl.b16 	%rs545, %rs483, 7;
	shr.u16 	%rs546, %rs479, 1;
	and.b16  	%rs547, %rs546, 127;
	or.b16  	%rs548, %rs545, %rs547;
	shr.u16 	%rs549, %rs483, 1;
	and.b16  	%rs550, %rs549, 127;
	shl.b16 	%rs551, %rs487, 7;
	or.b16  	%rs552, %rs551, %rs550;
	shl.b16 	%rs553, %rs492, 7;
	shr.u16 	%rs554, %rs487, 1;
	and.b16  	%rs555, %rs554, 127;
	or.b16  	%rs556, %rs553, %rs555;
	shr.u16 	%rs557, %rs492, 1;
	and.b16  	%rs558, %rs557, 127;
	and.b16  	%rs559, %rs428, 1;
	setp.eq.b16 	%p12, %rs559, 1;
	xor.b16  	%rs560, %rs558, -31;
	selp.b16 	%rs561, %rs560, %rs558, %p12;
	cvt.u32.u16 	%r2127, %rs548;
	shl.b32 	%r2128, %r2127, 24;
	cvt.u32.u16 	%r2129, %rs552;
	shl.b32 	%r2130, %r2129, 16;
	and.b32  	%r2131, %r2130, 16711680;
	or.b32  	%r2132, %r2131, %r2128;
	and.b16  	%rs562, %rs556, 255;
	mul.wide.u16 	%r2133, %rs562, 256;
	or.b32  	%r2134, %r2132, %r2133;
	cvt.u32.u16 	%r2135, %rs561;
	and.b32  	%r2136, %r2135, 255;
	or.b32  	%r2137, %r2134, %r2136;
	st.local.u32 	[%rd2+64], %r2137;
	cvt.u32.u16 	%r2138, %rs532;
	shl.b32 	%r2139, %r2138, 24;
	cvt.u32.u16 	%r2140, %rs536;
	shl.b32 	%r2141, %r2140, 16;
	and.b32  	%r2142, %r2141, 16711680;
	or.b32  	%r2143, %r2142, %r2139;
	and.b16  	%rs563, %rs540, 255;
	mul.wide.u16 	%r2144, %rs563, 256;
	or.b32  	%r2145, %r2143, %r2144;
	cvt.u32.u16 	%r2146, %rs544;
	and.b32  	%r2147, %r2146, 255;
	or.b32  	%r2148, %r2145, %r2147;
	st.local.u32 	[%rd2+68], %r2148;
	cvt.u32.u16 	%r2149, %rs516;
	shl.b32 	%r2150, %r2149, 24;
	cvt.u32.u16 	%r2151, %rs520;
	shl.b32 	%r2152, %r2151, 16;
	and.b32  	%r2153, %r2152, 16711680;
	or.b32  	%r2154, %r2153, %r2150;
	and.b16  	%rs564, %rs524, 255;
	mul.wide.u16 	%r2155, %rs564, 256;
	or.b32  	%r2156, %r2154, %r2155;
	cvt.u32.u16 	%r2157, %rs528;
	and.b32  	%r2158, %r2157, 255;
	or.b32  	%r2159, %r2156, %r2158;
	st.local.u32 	[%rd2+72], %r2159;
	st.local.u32 	[%rd2+76], %r2126;
	shl.b16 	%rs565, %rs503, 7;
	shr.u16 	%rs566, %rs499, 1;
	and.b16  	%rs567, %rs566, 127;
	or.b16  	%rs568, %rs565, %rs567;
	cvt.u32.u16 	%r2160, %rs568;
	shl.b32 	%r2161, %r2160, 24;
	shr.u16 	%rs569, %rs503, 1;
	and.b16  	%rs570, %rs569, 127;
	shl.b16 	%rs571, %rs507, 7;
	or.b16  	%rs572, %rs571, %rs570;
	cvt.u32.u16 	%r2162, %rs572;
	shl.b32 	%r2163, %r2162, 16;
	and.b32  	%r2164, %r2163, 16711680;
	or.b32  	%r2165, %r2161, %r2164;
	shl.b16 	%rs573, %rs512, 7;
	shr.u16 	%rs574, %rs507, 1;
	and.b16  	%rs575, %rs574, 127;
	or.b16  	%rs576, %rs573, %rs575;
	and.b16  	%rs577, %rs576, 255;
	mul.wide.u16 	%r2166, %rs577, 256;
	or.b32  	%r2167, %r2165, %r2166;
	shl.b16 	%rs578, %rs516, 7;
	shr.u16 	%rs579, %rs512, 1;
	and.b16  	%rs580, %rs579, 127;
	or.b16  	%rs581, %rs578, %rs580;
	cvt.u32.u16 	%r2168, %rs581;
	and.b32  	%r2169, %r2168, 255;
	or.b32  	%r2170, %r2167, %r2169;
	shl.b16 	%rs582, %rs520, 7;
	shr.u16 	%rs583, %rs516, 1;
	and.b16  	%rs584, %rs583, 127;
	or.b16  	%rs585, %rs582, %rs584;
	shr.u16 	%rs586, %rs520, 1;
	and.b16  	%rs587, %rs586, 127;
	shl.b16 	%rs588, %rs524, 7;
	or.b16  	%rs589, %rs588, %rs587;
	shl.b16 	%rs590, %rs528, 7;
	shr.u16 	%rs591, %rs524, 1;
	and.b16  	%rs592, %rs591, 127;
	or.b16  	%rs593, %rs590, %rs592;
	shl.b16 	%rs594, %rs532, 7;
	shr.u16 	%rs595, %rs528, 1;
	and.b16  	%rs596, %rs595, 127;
	or.b16  	%rs597, %rs594, %rs596;
	shl.b16 	%rs598, %rs536, 7;
	shr.u16 	%rs599, %rs532, 1;
	and.b16  	%rs600, %rs599, 127;
	or.b16  	%rs601, %rs598, %rs600;
	shr.u16 	%rs602, %rs536, 1;
	and.b16  	%rs603, %rs602, 127;
	shl.b16 	%rs604, %rs540, 7;
	or.b16  	%rs605, %rs604, %rs603;
	shl.b16 	%rs606, %rs544, 7;
	shr.u16 	%rs607, %rs540, 1;
	and.b16  	%rs608, %rs607, 127;
	or.b16  	%rs609, %rs606, %rs608;
	shl.b16 	%rs610, %rs548, 7;
	shr.u16 	%rs611, %rs544, 1;
	and.b16  	%rs612, %rs611, 127;
	or.b16  	%rs613, %rs610, %rs612;
	shr.u16 	%rs614, %rs548, 1;
	and.b16  	%rs615, %rs614, 127;
	shl.b16 	%rs616, %rs552, 7;
	or.b16  	%rs617, %rs616, %rs615;
	shr.u16 	%rs618, %rs552, 1;
	and.b16  	%rs619, %rs618, 127;
	shl.b16 	%rs620, %rs556, 7;
	or.b16  	%rs621, %rs620, %rs619;
	shl.b16 	%rs622, %rs561, 7;
	shr.u16 	%rs623, %rs556, 1;
	and.b16  	%rs624, %rs623, 127;
	or.b16  	%rs625, %rs622, %rs624;
	shr.u16 	%rs626, %rs561, 1;
	and.b16  	%rs627, %rs626, 127;
	and.b16  	%rs628, %rs497, 1;
	setp.eq.b16 	%p13, %rs628, 1;
	xor.b16  	%rs629, %rs627, -31;
	selp.b16 	%rs630, %rs629, %rs627, %p13;
	cvt.u32.u16 	%r2171, %rs617;
	shl.b32 	%r2172, %r2171, 24;
	cvt.u32.u16 	%r2173, %rs621;
	shl.b32 	%r2174, %r2173, 16;
	and.b32  	%r2175, %r2174, 16711680;
	or.b32  	%r2176, %r2175, %r2172;
	and.b16  	%rs631, %rs625, 255;
	mul.wide.u16 	%r2177, %rs631, 256;
	or.b32  	%r2178, %r2176, %r2177;
	cvt.u32.u16 	%r2179, %rs630;
	and.b32  	%r2180, %r2179, 255;
	or.b32  	%r2181, %r2178, %r2180;
	st.local.u32 	[%rd2+32], %r2181;
	cvt.u32.u16 	%r2182, %rs601;
	shl.b32 	%r2183, %r2182, 24;
	cvt.u32.u16 	%r2184, %rs605;
	shl.b32 	%r2185, %r2184, 16;
	and.b32  	%r2186, %r2185, 16711680;
	or.b32  	%r2187, %r2186, %r2183;
	and.b16  	%rs632, %rs609, 255;
	mul.wide.u16 	%r2188, %rs632, 256;
	or.b32  	%r2189, %r2187, %r2188;
	cvt.u32.u16 	%r2190, %rs613;
	and.b32  	%r2191, %r2190, 255;
	or.b32  	%r2192, %r2189, %r2191;
	st.local.u32 	[%rd2+36], %r2192;
	cvt.u32.u16 	%r2193, %rs585;
	shl.b32 	%r2194, %r2193, 24;
	cvt.u32.u16 	%r2195, %rs589;
	shl.b32 	%r2196, %r2195, 16;
	and.b32  	%r2197, %r2196, 16711680;
	or.b32  	%r2198, %r2197, %r2194;
	and.b16  	%rs633, %rs593, 255;
	mul.wide.u16 	%r2199, %rs633, 256;
	or.b32  	%r2200, %r2198, %r2199;
	cvt.u32.u16 	%r2201, %rs597;
	and.b32  	%r2202, %r2201, 255;
	or.b32  	%r2203, %r2200, %r2202;
	st.local.u32 	[%rd2+40], %r2203;
	st.local.u32 	[%rd2+44], %r2170;
	shl.b16 	%rs634, %rs572, 7;
	shr.u16 	%rs635, %rs568, 1;
	and.b16  	%rs636, %rs635, 127;
	or.b16  	%rs637, %rs634, %rs636;
	cvt.u32.u16 	%r2204, %rs637;
	shl.b32 	%r2205, %r2204, 24;
	shr.u16 	%rs638, %rs572, 1;
	and.b16  	%rs639, %rs638, 127;
	shl.b16 	%rs640, %rs576, 7;
	or.b16  	%rs641, %rs640, %rs639;
	cvt.u32.u16 	%r2206, %rs641;
	shl.b32 	%r2207, %r2206, 16;
	and.b32  	%r2208, %r2207, 16711680;
	or.b32  	%r2209, %r2205, %r2208;
	shr.u16 	%rs642, %rs576, 1;
	and.b16  	%rs643, %rs642, 127;
	shl.b16 	%rs644, %rs232, 1;
	and.b16  	%rs645, %rs644, 128;
	or.b16  	%rs646, %rs645, %rs643;
	mul.wide.u16 	%r2210, %rs646, 256;
	or.b32  	%r2211, %r2209, %r2210;
	shr.u16 	%rs647, %rs581, 1;
	and.b16  	%rs648, %rs647, 127;
	shl.b16 	%rs649, %rs209, 1;
	and.b16  	%rs650, %rs649, 128;
	or.b16  	%rs651, %rs650, %rs648;
	cvt.u32.u16 	%r2212, %rs651;
	or.b32  	%r2213, %r2211, %r2212;
	shl.b16 	%rs652, %rs589, 7;
	shr.u16 	%rs653, %rs585, 1;
	and.b16  	%rs654, %rs653, 127;
	or.b16  	%rs655, %rs652, %rs654;
	shr.u16 	%rs656, %rs589, 1;
	and.b16  	%rs657, %rs656, 127;
	shl.b16 	%rs658, %rs593, 7;
	or.b16  	%rs659, %rs658, %rs657;
	shr.u16 	%rs660, %rs593, 1;
	and.b16  	%rs661, %rs660, 127;
	shl.b16 	%rs662, %rs212, 1;
	and.b16  	%rs663, %rs662, 128;
	or.b16  	%rs664, %rs663, %rs661;
	shr.u16 	%rs665, %rs597, 1;
	and.b16  	%rs666, %rs665, 127;
	shl.b16 	%rs667, %rs213, 1;
	and.b16  	%rs668, %rs667, 128;
	or.b16  	%rs669, %rs668, %rs666;
	shl.b16 	%rs670, %rs605, 7;
	shr.u16 	%rs671, %rs601, 1;
	and.b16  	%rs672, %rs671, 127;
	or.b16  	%rs673, %rs670, %rs672;
	shr.u16 	%rs674, %rs605, 1;
	and.b16  	%rs675, %rs674, 127;
	shl.b16 	%rs676, %rs609, 7;
	or.b16  	%rs677, %rs676, %rs675;
	shr.u16 	%rs678, %rs609, 1;
	and.b16  	%rs679, %rs678, 127;
	shl.b16 	%rs680, %rs216, 1;
	and.b16  	%rs681, %rs680, 128;
	or.b16  	%rs682, %rs681, %rs679;
	shr.u16 	%rs683, %rs613, 1;
	and.b16  	%rs684, %rs683, 127;
	shl.b16 	%rs685, %rs217, 1;
	and.b16  	%rs686, %rs685, 128;
	or.b16  	%rs687, %rs686, %rs684;
	shr.u16 	%rs688, %rs617, 1;
	and.b16  	%rs689, %rs688, 127;
	shl.b16 	%rs690, %rs621, 7;
	or.b16  	%rs691, %rs690, %rs689;
	shr.u16 	%rs692, %rs621, 1;
	and.b16  	%rs693, %rs692, 127;
	shl.b16 	%rs694, %rs625, 7;
	or.b16  	%rs695, %rs694, %rs693;
	shl.b16 	%rs696, %rs630, 7;
	shr.u16 	%rs697, %rs625, 1;
	and.b16  	%rs698, %rs697, 127;
	or.b16  	%rs699, %rs696, %rs698;
	shr.u16 	%rs700, %rs630, 1;
	and.b16  	%rs701, %rs700, 127;
	and.b16  	%rs702, %rs566, 1;
	setp.eq.b16 	%p14, %rs702, 1;
	xor.b16  	%rs703, %rs701, 225;
	selp.b16 	%rs704, %rs703, %rs701, %p14;
	cvt.u32.u16 	%r2214, %rs691;
	shl.b32 	%r2215, %r2214, 24;
	cvt.u32.u16 	%r2216, %rs695;
	shl.b32 	%r2217, %r2216, 16;
	and.b32  	%r2218, %r2217, 16711680;
	or.b32  	%r2219, %r2218, %r2215;
	and.b16  	%rs705, %rs699, 255;
	mul.wide.u16 	%r2220, %rs705, 256;
	or.b32  	%r2221, %r2219, %r2220;
	cvt.u32.u16 	%r2222, %rs704;
	or.b32  	%r2223, %r2221, %r2222;
	st.local.u32 	[%rd2+16], %r2223;
	cvt.u32.u16 	%r2224, %rs673;
	shl.b32 	%r2225, %r2224, 24;
	cvt.u32.u16 	%r2226, %rs677;
	shl.b32 	%r2227, %r2226, 16;
	and.b32  	%r2228, %r2227, 16711680;
	or.b32  	%r2229, %r2228, %r2225;
	mul.wide.u16 	%r2230, %rs682, 256;
	or.b32  	%r2231, %r2229, %r2230;
	cvt.u32.u16 	%r2232, %rs687;
	or.b32  	%r2233, %r2231, %r2232;
	st.local.u32 	[%rd2+20], %r2233;
	cvt.u32.u16 	%r2234, %rs655;
	shl.b32 	%r2235, %r2234, 24;
	cvt.u32.u16 	%r2236, %rs659;
	shl.b32 	%r2237, %r2236, 16;
	and.b32  	%r2238, %r2237, 16711680;
	or.b32  	%r2239, %r2238, %r2235;
	mul.wide.u16 	%r2240, %rs664, 256;
	or.b32  	%r2241, %r2239, %r2240;
	cvt.u32.u16 	%r2242, %rs669;
	or.b32  	%r2243, %r2241, %r2242;
	st.local.u32 	[%rd2+24], %r2243;
	st.local.u32 	[%rd2+28], %r2213;
	mov.b32 	%r9919, 2;
$L__BB3_15:
	mul.wide.u32 	%rd86, %r9919, 16;
	add.s64 	%rd87, %rd2, %rd86;
	add.s32 	%r2245, %r9919, -2;
	setp.lt.u32 	%p15, %r2245, 3;
	ld.local.u32 	%r2246, [%rd87];
	bfe.u32 	%r2247, %r2246, 0, 8;
	cvt.u16.u32 	%rs1, %r2247;
	bfe.u32 	%r2248, %r2246, 8, 8;
	cvt.u16.u32 	%rs2, %r2248;
	bfe.u32 	%r2249, %r2246, 16, 8;
	cvt.u16.u32 	%rs3, %r2249;
	bfe.u32 	%r2250, %r2246, 24, 8;
	cvt.u16.u32 	%rs4, %r2250;
	ld.local.u32 	%r2251, [%rd87+4];
	bfe.u32 	%r2252, %r2251, 0, 8;
	cvt.u16.u32 	%rs5, %r2252;
	bfe.u32 	%r2253, %r2251, 8, 8;
	cvt.u16.u32 	%rs6, %r2253;
	bfe.u32 	%r2254, %r2251, 16, 8;
	cvt.u16.u32 	%rs7, %r2254;
	bfe.u32 	%r2255, %r2251, 24, 8;
	cvt.u16.u32 	%rs8, %r2255;
	ld.local.u32 	%r2256, [%rd87+8];
	bfe.u32 	%r2257, %r2256, 0, 8;
	cvt.u16.u32 	%rs9, %r2257;
	bfe.u32 	%r2258, %r2256, 8, 8;
	cvt.u16.u32 	%rs10, %r2258;
	bfe.u32 	%r2259, %r2256, 16, 8;
	cvt.u16.u32 	%rs11, %r2259;
	bfe.u32 	%r2260, %r2256, 24, 8;
	cvt.u16.u32 	%rs12, %r2260;
	ld.local.u32 	%r2261, [%rd87+12];
	bfe.u32 	%r2262, %r2261, 0, 8;
	cvt.u16.u32 	%rs13, %r2262;
	bfe.u32 	%r2263, %r2261, 8, 8;
	cvt.u16.u32 	%rs14, %r2263;
	bfe.u32 	%r2264, %r2261, 16, 8;
	cvt.u16.u32 	%rs15, %r2264;
	bfe.u32 	%r2265, %r2261, 24, 8;
	cvt.u16.u32 	%rs16, %r2265;
	mov.b32 	%r9923, 1;
	@%p15 bra 	$L__BB3_19;
	add.s32 	%r2267, %r9919, -1;
	and.b32  	%r2268, %r2267, -4;
	neg.s32 	%r9921, %r2268;
	mov.b32 	%r9920, 0;
	mov.u64 	%rd797, %rd2;
$L__BB3_17:
	.pragma "nounroll";
	ld.local.u32 	%r2269, [%rd797+16];
	bfe.u32 	%r2270, %r2269, 0, 8;
	cvt.u16.u32 	%rs706, %r2270;
	bfe.u32 	%r2271, %r2269, 8, 8;
	cvt.u16.u32 	%rs707, %r2271;
	bfe.u32 	%r2272, %r2269, 16, 8;
	cvt.u16.u32 	%rs708, %r2272;
	bfe.u32 	%r2273, %r2269, 24, 8;
	cvt.u16.u32 	%rs709, %r2273;
	xor.b16  	%rs710, %rs706, %rs1;
	add.s64 	%rd88, %rd797, %rd86;
	xor.b16  	%rs711, %rs707, %rs2;
	xor.b16  	%rs712, %rs708, %rs3;
	xor.b16  	%rs713, %rs709, %rs4;
	cvt.u32.u16 	%r2274, %rs713;
	cvt.u32.u16 	%r2275, %rs712;
	prmt.b32 	%r2276, %r2275, %r2274, 0x3340U;
	cvt.u32.u16 	%r2277, %rs711;
	cvt.u32.u16 	%r2278, %rs710;
	prmt.b32 	%r2279, %r2278, %r2277, 0x3340U;
	prmt.b32 	%r2280, %r2279, %r2276, 0x5410U;
	st.local.u32 	[%rd88+16], %r2280;
	ld.local.u32 	%r2281, [%rd797+20];
	bfe.u32 	%r2282, %r2281, 0, 8;
	cvt.u16.u32 	%rs714, %r2282;
	bfe.u32 	%r2283, %r2281, 8, 8;
	cvt.u16.u32 	%rs715, %r2283;
	bfe.u32 	%r2284, %r2281, 16, 8;
	cvt.u16.u32 	%rs716, %r2284;
	bfe.u32 	%r2285, %r2281, 24, 8;
	cvt.u16.u32 	%rs717, %r2285;
	xor.b16  	%rs718, %rs714, %rs5;
	xor.b16  	%rs719, %rs715, %rs6;
	xor.b16  	%rs720, %rs716, %rs7;
	xor.b16  	%rs721, %rs717, %rs8;
	cvt.u32.u16 	%r2286, %rs721;
	cvt.u32.u16 	%r2287, %rs720;
	prmt.b32 	%r2288, %r2287, %r2286, 0x3340U;
	cvt.u32.u16 	%r2289, %rs719;
	cvt.u32.u16 	%r2290, %rs718;
	prmt.b32 	%r2291, %r2290, %r2289, 0x3340U;
	prmt.b32 	%r2292, %r2291, %r2288, 0x5410U;
	st.local.u32 	[%rd88+20], %r2292;
	ld.local.u32 	%r2293, [%rd797+24];
	bfe.u32 	%r2294, %r2293, 0, 8;
	cvt.u16.u32 	%rs722, %r2294;
	bfe.u32 	%r2295, %r2293, 8, 8;
	cvt.u16.u32 	%rs723, %r2295;
	bfe.u32 	%r2296, %r2293, 16, 8;
	cvt.u16.u32 	%rs724, %r2296;
	bfe.u32 	%r2297, %r2293, 24, 8;
	cvt.u16.u32 	%rs725, %r2297;
	xor.b16  	%rs726, %rs722, %rs9;
	xor.b16  	%rs727, %rs723, %rs10;
	xor.b16  	%rs728, %rs724, %rs11;
	xor.b16  	%rs729, %rs725, %rs12;
	cvt.u32.u16 	%r2298, %rs729;
	cvt.u32.u16 	%r2299, %rs728;
	prmt.b32 	%r2300, %r2299, %r2298, 0x3340U;
	cvt.u32.u16 	%r2301, %rs727;
	cvt.u32.u16 	%r2302, %rs726;
	prmt.b32 	%r2303, %r2302, %r2301, 0x3340U;
	prmt.b32 	%r2304, %r2303, %r2300, 0x5410U;
	st.local.u32 	[%rd88+24], %r2304;
	ld.local.u32 	%r2305, [%rd797+28];
	bfe.u32 	%r2306, %r2305, 0, 8;
	cvt.u16.u32 	%rs730, %r2306;
	bfe.u32 	%r2307, %r2305, 8, 8;
	cvt.u16.u32 	%rs731, %r2307;
	bfe.u32 	%r2308, %r2305, 16, 8;
	cvt.u16.u32 	%rs732, %r2308;
	bfe.u32 	%r2309, %r2305, 24, 8;
	cvt.u16.u32 	%rs733, %r2309;
	xor.b16  	%rs734, %rs730, %rs13;
	xor.b16  	%rs735, %rs731, %rs14;
	xor.b16  	%rs736, %rs732, %rs15;
	xor.b16  	%rs737, %rs733, %rs16;
	cvt.u32.u16 	%r2310, %rs737;
	cvt.u32.u16 	%r2311, %rs736;
	prmt.b32 	%r2312, %r2311, %r2310, 0x3340U;
	cvt.u32.u16 	%r2313, %rs735;
	cvt.u32.u16 	%r2314, %rs734;
	prmt.b32 	%r2315, %r2314, %r2313, 0x3340U;
	prmt.b32 	%r2316, %r2315, %r2312, 0x5410U;
	st.local.u32 	[%rd88+28], %r2316;
	ld.local.u32 	%r2317, [%rd797+32];
	bfe.u32 	%r2318, %r2317, 0, 8;
	cvt.u16.u32 	%rs738, %r2318;
	bfe.u32 	%r2319, %r2317, 8, 8;
	cvt.u16.u32 	%rs739, %r2319;
	bfe.u32 	%r2320, %r2317, 16, 8;
	cvt.u16.u32 	%rs740, %r2320;
	bfe.u32 	%r2321, %r2317, 24, 8;
	cvt.u16.u32 	%rs741, %r2321;
	xor.b16  	%rs742, %rs738, %rs1;
	st.local.u8 	[%rd88+32], %rs742;
	xor.b16  	%rs743, %rs739, %rs2;
	st.local.u8 	[%rd88+33], %rs743;
	xor.b16  	%rs744, %rs740, %rs3;
	xor.b16  	%rs745, %rs741, %rs4;
	st.local.v2.u8 	[%rd88+34], {%rs744, %rs745};
	ld.local.u32 	%r2322, [%rd797+36];
	bfe.u32 	%r2323, %r2322, 0, 8;
	cvt.u16.u32 	%rs746, %r2323;
	bfe.u32 	%r2324, %r2322, 8, 8;
	cvt.u16.u32 	%rs747, %r2324;
	bfe.u32 	%r2325, %r2322, 16, 8;
	cvt.u16.u32 	%rs748, %r2325;
	bfe.u32 	%r2326, %r2322, 24, 8;
	cvt.u16.u32 	%rs749, %r2326;
	xor.b16  	%rs750, %rs746, %rs5;
	xor.b16  	%rs751, %rs747, %rs6;
	xor.b16  	%rs752, %rs748, %rs7;
	xor.b16  	%rs753, %rs749, %rs8;
	cvt.u32.u16 	%r2327, %rs753;
	cvt.u32.u16 	%r2328, %rs752;
	prmt.b32 	%r2329, %r2328, %r2327, 0x3340U;
	cvt.u32.u16 	%r2330, %rs751;
	cvt.u32.u16 	%r2331, %rs750;
	prmt.b32 	%r2332, %r2331, %r2330, 0x3340U;
	prmt.b32 	%r2333, %r2332, %r2329, 0x5410U;
	st.local.u32 	[%rd88+36], %r2333;
	ld.local.u32 	%r2334, [%rd797+40];
	bfe.u32 	%r2335, %r2334, 0, 8;
	cvt.u16.u32 	%rs754, %r2335;
	bfe.u32 	%r2336, %r2334, 8, 8;
	cvt.u16.u32 	%rs755, %r2336;
	bfe.u32 	%r2337, %r2334, 16, 8;
	cvt.u16.u32 	%rs756, %r2337;
	bfe.u32 	%r2338, %r2334, 24, 8;
	cvt.u16.u32 	%rs757, %r2338;
	xor.b16  	%rs758, %rs754, %rs9;
	xor.b16  	%rs759, %rs755, %rs10;
	xor.b16  	%rs760, %rs756, %rs11;
	xor.b16  	%rs761, %rs757, %rs12;
	cvt.u32.u16 	%r2339, %rs761;
	cvt.u32.u16 	%r2340, %rs760;
	prmt.b32 	%r2341, %r2340, %r2339, 0x3340U;
	cvt.u32.u16 	%r2342, %rs759;
	cvt.u32.u16 	%r2343, %rs758;
	prmt.b32 	%r2344, %r2343, %r2342, 0x3340U;
	prmt.b32 	%r2345, %r2344, %r2341, 0x5410U;
	st.local.u32 	[%rd88+40], %r2345;
	ld.local.u32 	%r2346, [%rd797+44];
	bfe.u32 	%r2347, %r2346, 0, 8;
	cvt.u16.u32 	%rs762, %r2347;
	bfe.u32 	%r2348, %r2346, 8, 8;
	cvt.u16.u32 	%rs763, %r2348;
	bfe.u32 	%r2349, %r2346, 16, 8;
	cvt.u16.u32 	%rs764, %r2349;
	bfe.u32 	%r2350, %r2346, 24, 8;
	cvt.u16.u32 	%rs765, %r2350;
	xor.b16  	%rs766, %rs762, %rs13;
	xor.b16  	%rs767, %rs763, %rs14;
	xor.b16  	%rs768, %rs764, %rs15;
	xor.b16  	%rs769, %rs765, %rs16;
	cvt.u32.u16 	%r2351, %rs769;
	cvt.u32.u16 	%r2352, %rs768;
	prmt.b32 	%r2353, %r2352, %r2351, 0x3340U;
	cvt.u32.u16 	%r2354, %rs767;
	cvt.u32.u16 	%r2355, %rs766;
	prmt.b32 	%r2356, %r2355, %r2354, 0x3340U;
	prmt.b32 	%r2357, %r2356, %r2353, 0x5410U;
	st.local.u32 	[%rd88+44], %r2357;
	ld.local.u32 	%r2358, [%rd797+48];
	bfe.u32 	%r2359, %r2358, 0, 8;
	cvt.u16.u32 	%rs770, %r2359;
	bfe.u32 	%r2360, %r2358, 8, 8;
	cvt.u16.u32 	%rs771, %r2360;
	bfe.u32 	%r2361, %r2358, 16, 8;
	cvt.u16.u32 	%rs772, %r2361;
	bfe.u32 	%r2362, %r2358, 24, 8;
	cvt.u16.u32 	%rs773, %r2362;
	xor.b16  	%rs774, %rs770, %rs1;
	st.local.u8 	[%rd88+48], %rs774;
	xor.b16  	%rs775, %rs771, %rs2;
	st.local.u8 	[%rd88+49], %rs775;
	xor.b16  	%rs776, %rs772, %rs3;
	xor.b16  	%rs777, %rs773, %rs4;
	st.local.v2.u8 	[%rd88+50], {%rs776, %rs777};
	ld.local.u32 	%r2363, [%rd797+52];
	bfe.u32 	%r2364, %r2363, 0, 8;
	cvt.u16.u32 	%rs778, %r2364;
	bfe.u32 	%r2365, %r2363, 8, 8;
	cvt.u16.u32 	%rs779, %r2365;
	bfe.u32 	%r2366, %r2363, 16, 8;
	cvt.u16.u32 	%rs780, %r2366;
	bfe.u32 	%r2367, %r2363, 24, 8;
	cvt.u16.u32 	%rs781, %r2367;
	xor.b16  	%rs782, %rs778, %rs5;
	xor.b16  	%rs783, %rs779, %rs6;
	xor.b16  	%rs784, %rs780, %rs7;
	xor.b16  	%rs785, %rs781, %rs8;
	cvt.u32.u16 	%r2368, %rs785;
	cvt.u32.u16 	%r2369, %rs784;
	prmt.b32 	%r2370, %r2369, %r2368, 0x3340U;
	cvt.u32.u16 	%r2371, %rs783;
	cvt.u32.u16 	%r2372, %rs782;
	prmt.b32 	%r2373, %r2372, %r2371, 0x3340U;
	prmt.b32 	%r2374, %r2373, %r2370, 0x5410U;
	st.local.u32 	[%rd88+52], %r2374;
	ld.local.u32 	%r2375, [%rd797+56];
	bfe.u32 	%r2376, %r2375, 0, 8;
	cvt.u16.u32 	%rs786, %r2376;
	bfe.u32 	%r2377, %r2375, 8, 8;
	cvt.u16.u32 	%rs787, %r2377;
	bfe.u32 	%r2378, %r2375, 16, 8;
	cvt.u16.u32 	%rs788, %r2378;
	bfe.u32 	%r2379, %r2375, 24, 8;
	cvt.u16.u32 	%rs789, %r2379;
	xor.b16  	%rs790, %rs786, %rs9;
	xor.b16  	%rs791, %rs787, %rs10;
	xor.b16  	%rs792, %rs788, %rs11;
	xor.b16  	%rs793, %rs789, %rs12;
	cvt.u32.u16 	%r2380, %rs793;
	cvt.u32.u16 	%r2381, %rs792;
	prmt.b32 	%r2382, %r2381, %r2380, 0x3340U;
	cvt.u32.u16 	%r2383, %rs791;
	cvt.u32.u16 	%r2384, %rs790;
	prmt.b32 	%r2385, %r2384, %r2383, 0x3340U;
	prmt.b32 	%r2386, %r2385, %r2382, 0x5410U;
	st.local.u32 	[%rd88+56], %r2386;
	ld.local.u32 	%r2387, [%rd797+60];
	bfe.u32 	%r2388, %r2387, 0, 8;
	cvt.u16.u32 	%rs794, %r2388;
	bfe.u32 	%r2389, %r2387, 8, 8;
	cvt.u16.u32 	%rs795, %r2389;
	bfe.u32 	%r2390, %r2387, 16, 8;
	cvt.u16.u32 	%rs796, %r2390;
	bfe.u32 	%r2391, %r2387, 24, 8;
	cvt.u16.u32 	%rs797, %r2391;
	xor.b16  	%rs798, %rs794, %rs13;
	xor.b16  	%rs799, %rs795, %rs14;
	xor.b16  	%rs800, %rs796, %rs15;
	xor.b16  	%rs801, %rs797, %rs16;
	cvt.u32.u16 	%r2392, %rs801;
	cvt.u32.u16 	%r2393, %rs800;
	prmt.b32 	%r2394, %r2393, %r2392, 0x3340U;
	cvt.u32.u16 	%r2395, %rs799;
	cvt.u32.u16 	%r2396, %rs798;
	prmt.b32 	%r2397, %r2396, %r2395, 0x3340U;
	prmt.b32 	%r2398, %r2397, %r2394, 0x5410U;
	st.local.u32 	[%rd88+60], %r2398;
	add.s64 	%rd8, %rd797, 64;
	ld.local.u32 	%r2399, [%rd797+64];
	bfe.u32 	%r2400, %r2399, 0, 8;
	cvt.u16.u32 	%rs802, %r2400;
	bfe.u32 	%r2401, %r2399, 8, 8;
	cvt.u16.u32 	%rs803, %r2401;
	bfe.u32 	%r2402, %r2399, 16, 8;
	cvt.u16.u32 	%rs804, %r2402;
	bfe.u32 	%r2403, %r2399, 24, 8;
	cvt.u16.u32 	%rs805, %r2403;
	xor.b16  	%rs806, %rs802, %rs1;
	st.local.u8 	[%rd88+64], %rs806;
	xor.b16  	%rs807, %rs803, %rs2;
	st.local.u8 	[%rd88+65], %rs807;
	xor.b16  	%rs808, %rs804, %rs3;
	xor.b16  	%rs809, %rs805, %rs4;
	st.local.v2.u8 	[%rd88+66], {%rs808, %rs809};
	ld.local.u32 	%r2404, [%rd797+68];
	bfe.u32 	%r2405, %r2404, 0, 8;
	cvt.u16.u32 	%rs810, %r2405;
	bfe.u32 	%r2406, %r2404, 8, 8;
	cvt.u16.u32 	%rs811, %r2406;
	bfe.u32 	%r2407, %r2404, 16, 8;
	cvt.u16.u32 	%rs812, %r2407;
	bfe.u32 	%r2408, %r2404, 24, 8;
	cvt.u16.u32 	%rs813, %r2408;
	xor.b16  	%rs814, %rs810, %rs5;
	xor.b16  	%rs815, %rs811, %rs6;
	xor.b16  	%rs816, %rs812, %rs7;
	xor.b16  	%rs817, %rs813, %rs8;
	cvt.u32.u16 	%r2409, %rs817;
	cvt.u32.u16 	%r2410, %rs816;
	prmt.b32 	%r2411, %r2410, %r2409, 0x3340U;
	cvt.u32.u16 	%r2412, %rs815;
	cvt.u32.u16 	%r2413, %rs814;
	prmt.b32 	%r2414, %r2413, %r2412, 0x3340U;
	prmt.b32 	%r2415, %r2414, %r2411, 0x5410U;
	st.local.u32 	[%rd88+68], %r2415;
	ld.local.u32 	%r2416, [%rd797+72];
	bfe.u32 	%r2417, %r2416, 0, 8;
	cvt.u16.u32 	%rs818, %r2417;
	bfe.u32 	%r2418, %r2416, 8, 8;
	cvt.u16.u32 	%rs819, %r2418;
	bfe.u32 	%r2419, %r2416, 16, 8;
	cvt.u16.u32 	%rs820, %r2419;
	bfe.u32 	%r2420, %r2416, 24, 8;
	cvt.u16.u32 	%rs821, %r2420;
	xor.b16  	%rs822, %rs818, %rs9;
	xor.b16  	%rs823, %rs819, %rs10;
	xor.b16  	%rs824, %rs820, %rs11;
	xor.b16  	%rs825, %rs821, %rs12;
	cvt.u32.u16 	%r2421, %rs825;
	cvt.u32.u16 	%r2422, %rs824;
	prmt.b32 	%r2423, %r2422, %r2421, 0x3340U;
	cvt.u32.u16 	%r2424, %rs823;
	cvt.u32.u16 	%r2425, %rs822;
	prmt.b32 	%r2426, %r2425, %r2424, 0x3340U;
	prmt.b32 	%r2427, %r2426, %r2423, 0x5410U;
	st.local.u32 	[%rd88+72], %r2427;
	ld.local.u32 	%r2428, [%rd797+76];
	bfe.u32 	%r2429, %r2428, 0, 8;
	cvt.u16.u32 	%rs826, %r2429;
	bfe.u32 	%r2430, %r2428, 8, 8;
	cvt.u16.u32 	%rs827, %r2430;
	bfe.u32 	%r2431, %r2428, 16, 8;
	cvt.u16.u32 	%rs828, %r2431;
	bfe.u32 	%r2432, %r2428, 24, 8;
	cvt.u16.u32 	%rs829, %r2432;
	xor.b16  	%rs830, %rs826, %rs13;
	xor.b16  	%rs831, %rs827, %rs14;
	xor.b16  	%rs832, %rs828, %rs15;
	xor.b16  	%rs833, %rs829, %rs16;
	cvt.u32.u16 	%r2433, %rs833;
	cvt.u32.u16 	%r2434, %rs832;
	prmt.b32 	%r2435, %r2434, %r2433, 0x3340U;
	cvt.u32.u16 	%r2436, %rs831;
	cvt.u32.u16 	%r2437, %rs830;
	prmt.b32 	%r2438, %r2437, %r2436, 0x3340U;
	prmt.b32 	%r2439, %r2438, %r2435, 0x5410U;
	st.local.u32 	[%rd88+76], %r2439;
	add.s32 	%r9921, %r9921, 4;
	add.s32 	%r9920, %r9920, 4;
	setp.ne.s32 	%p16, %r9921, 0;
	mov.u64 	%rd797, %rd8;
	@%p16 bra 	$L__BB3_17;
	add.s32 	%r9923, %r9920, 1;
$L__BB3_19:
	and.b32  	%r2440, %r9919, 2;
	setp.ne.s32 	%p17, %r2440, 0;
	@%p17 bra 	$L__BB3_21;
	mul.wide.u32 	%rd89, %r9923, 16;
	add.s64 	%rd90, %rd2, %rd89;
	ld.local.u32 	%r2441, [%rd90];
	bfe.u32 	%r2442, %r2441, 0, 8;
	cvt.u16.u32 	%rs834, %r2442;
	bfe.u32 	%r2443, %r2441, 8, 8;
	cvt.u16.u32 	%rs835, %r2443;
	bfe.u32 	%r2444, %r2441, 16, 8;
	cvt.u16.u32 	%rs836, %r2444;
	bfe.u32 	%r2445, %r2441, 24, 8;
	cvt.u16.u32 	%rs837, %r2445;
	xor.b16  	%rs838, %rs834, %rs1;
	add.s32 	%r2446, %r9923, %r9919;
	mul.wide.u32 	%rd91, %r2446, 16;
	add.s64 	%rd92, %rd2, %rd91;
	st.local.u8 	[%rd92], %rs838;
	xor.b16  	%rs839, %rs835, %rs2;
	st.local.u8 	[%rd92+1], %rs839;
	xor.b16  	%rs840, %rs836, %rs3;
	xor.b16  	%rs841, %rs837, %rs4;
	st.local.v2.u8 	[%rd92+2], {%rs840, %rs841};
	ld.local.u32 	%r2447, [%rd90+4];
	bfe.u32 	%r2448, %r2447, 0, 8;
	cvt.u16.u32 	%rs842, %r2448;
	bfe.u32 	%r2449, %r2447, 8, 8;
	cvt.u16.u32 	%rs843, %r2449;
	bfe.u32 	%r2450, %r2447, 16, 8;
	cvt.u16.u32 	%rs844, %r2450;
	bfe.u32 	%r2451, %r2447, 24, 8;
	cvt.u16.u32 	%rs845, %r2451;
	xor.b16  	%rs846, %rs842, %rs5;
	xor.b16  	%rs847, %rs843, %rs6;
	xor.b16  	%rs848, %rs844, %rs7;
	xor.b16  	%rs849, %rs845, %rs8;
	cvt.u32.u16 	%r2452, %rs849;
	cvt.u32.u16 	%r2453, %rs848;
	prmt.b32 	%r2454, %r2453, %r2452, 0x3340U;
	cvt.u32.u16 	%r2455, %rs847;
	cvt.u32.u16 	%r2456, %rs846;
	prmt.b32 	%r2457, %r2456, %r2455, 0x3340U;
	prmt.b32 	%r2458, %r2457, %r2454, 0x5410U;
	st.local.u32 	[%rd92+4], %r2458;
	ld.local.u32 	%r2459, [%rd90+8];
	bfe.u32 	%r2460, %r2459, 0, 8;
	cvt.u16.u32 	%rs850, %r2460;
	bfe.u32 	%r2461, %r2459, 8, 8;
	cvt.u16.u32 	%rs851, %r2461;
	bfe.u32 	%r2462, %r2459, 16, 8;
	cvt.u16.u32 	%rs852, %r2462;
	bfe.u32 	%r2463, %r2459, 24, 8;
	cvt.u16.u32 	%rs853, %r2463;
	xor.b16  	%rs854, %rs850, %rs9;
	xor.b16  	%rs855, %rs851, %rs10;
	xor.b16  	%rs856, %rs852, %rs11;
	xor.b16  	%rs857, %rs853, %rs12;
	cvt.u32.u16 	%r2464, %rs857;
	cvt.u32.u16 	%r2465, %rs856;
	prmt.b32 	%r2466, %r2465, %r2464, 0x3340U;
	cvt.u32.u16 	%r2467, %rs855;
	cvt.u32.u16 	%r2468, %rs854;
	prmt.b32 	%r2469, %r2468, %r2467, 0x3340U;
	prmt.b32 	%r2470, %r2469, %r2466, 0x5410U;
	st.local.u32 	[%rd92+8], %r2470;
	ld.local.u32 	%r2471, [%rd90+12];
	bfe.u32 	%r2472, %r2471, 0, 8;
	cvt.u16.u32 	%rs858, %r2472;
	bfe.u32 	%r2473, %r2471, 8, 8;
	cvt.u16.u32 	%rs859, %r2473;
	bfe.u32 	%r2474, %r2471, 16, 8;
	cvt.u16.u32 	%rs860, %r2474;
	bfe.u32 	%r2475, %r2471, 24, 8;
	cvt.u16.u32 	%rs861, %r2475;
	xor.b16  	%rs862, %rs858, %rs13;
	xor.b16  	%rs863, %rs859, %rs14;
	xor.b16  	%rs864, %rs860, %rs15;
	xor.b16  	%rs865, %rs861, %rs16;
	cvt.u32.u16 	%r2476, %rs865;
	cvt.u32.u16 	%r2477, %rs864;
	prmt.b32 	%r2478, %r2477, %r2476, 0x3340U;
	cvt.u32.u16 	%r2479, %rs863;
	cvt.u32.u16 	%r2480, %rs862;
	prmt.b32 	%r2481, %r2480, %r2479, 0x3340U;
	prmt.b32 	%r2482, %r2481, %r2478, 0x5410U;
	st.local.u32 	[%rd92+12], %r2482;
	ld.local.u8 	%rs866, [%rd90+16];
	xor.b16  	%rs867, %rs866, %rs1;
	add.s64 	%rd94, %rd90, %rd86;
	st.local.u8 	[%rd94+16], %rs867;
	ld.local.u8 	%rs868, [%rd90+17];
	xor.b16  	%rs869, %rs868, %rs2;
	st.local.u8 	[%rd94+17], %rs869;
	ld.local.v2.u8 	{%rs870, %rs871}, [%rd90+18];
	xor.b16  	%rs872, %rs870, %rs3;
	xor.b16  	%rs873, %rs871, %rs4;
	st.local.v2.u8 	[%rd94+18], {%rs872, %rs873};
	ld.local.u32 	%r2483, [%rd90+20];
	bfe.u32 	%r2484, %r2483, 0, 8;
	cvt.u16.u32 	%rs874, %r2484;
	bfe.u32 	%r2485, %r2483, 8, 8;
	cvt.u16.u32 	%rs875, %r2485;
	bfe.u32 	%r2486, %r2483, 16, 8;
	cvt.u16.u32 	%rs876, %r2486;
	bfe.u32 	%r2487, %r2483, 24, 8;
	cvt.u16.u32 	%rs877, %r2487;
	xor.b16  	%rs878, %rs874, %rs5;
	xor.b16  	%rs879, %rs875, %rs6;
	xor.b16  	%rs880, %rs876, %rs7;
	xor.b16  	%rs881, %rs877, %rs8;
	cvt.u32.u16 	%r2488, %rs881;
	cvt.u32.u16 	%r2489, %rs880;
	prmt.b32 	%r2490, %r2489, %r2488, 0x3340U;
	cvt.u32.u16 	%r2491, %rs879;
	cvt.u32.u16 	%r2492, %rs878;
	prmt.b32 	%r2493, %r2492, %r2491, 0x3340U;
	prmt.b32 	%r2494, %r2493, %r2490, 0x5410U;
	st.local.u32 	[%rd94+20], %r2494;
	ld.local.u32 	%r2495, [%rd90+24];
	bfe.u32 	%r2496, %r2495, 0, 8;
	cvt.u16.u32 	%rs882, %r2496;
	bfe.u32 	%r2497, %r2495, 8, 8;
	cvt.u16.u32 	%rs883, %r2497;
	bfe.u32 	%r2498, %r2495, 16, 8;
	cvt.u16.u32 	%rs884, %r2498;
	bfe.u32 	%r2499, %r2495, 24, 8;
	cvt.u16.u32 	%rs885, %r2499;
	xor.b16  	%rs886, %rs882, %rs9;
	xor.b16  	%rs887, %rs883, %rs10;
	xor.b16  	%rs888, %rs884, %rs11;
	xor.b16  	%rs889, %rs885, %rs12;
	cvt.u32.u16 	%r2500, %rs889;
	cvt.u32.u16 	%r2501, %rs888;
	prmt.b32 	%r2502, %r2501, %r2500, 0x3340U;
	cvt.u32.u16 	%r2503, %rs887;
	cvt.u32.u16 	%r2504, %rs886;
	prmt.b32 	%r2505, %r2504, %r2503, 0x3340U;
	prmt.b32 	%r2506, %r2505, %r2502, 0x5410U;
	st.local.u32 	[%rd94+24], %r2506;
	ld.local.u32 	%r2507, [%rd90+28];
	bfe.u32 	%r2508, %r2507, 0, 8;
	cvt.u16.u32 	%rs890, %r2508;
	bfe.u32 	%r2509, %r2507, 8, 8;
	cvt.u16.u32 	%rs891, %r2509;
	bfe.u32 	%r2510, %r2507, 16, 8;
	cvt.u16.u32 	%rs892, %r2510;
	bfe.u32 	%r2511, %r2507, 24, 8;
	cvt.u16.u32 	%rs893, %r2511;
	xor.b16  	%rs894, %rs890, %rs13;
	xor.b16  	%rs895, %rs891, %rs14;
	xor.b16  	%rs896, %rs892, %rs15;
	xor.b16  	%rs897, %rs893, %rs16;
	cvt.u32.u16 	%r2512, %rs897;
	cvt.u32.u16 	%r2513, %rs896;
	prmt.b32 	%r2514, %r2513, %r2512, 0x3340U;
	cvt.u32.u16 	%r2515, %rs895;
	cvt.u32.u16 	%r2516, %rs894;
	prmt.b32 	%r2517, %r2516, %r2515, 0x3340U;
	prmt.b32 	%r2518, %r2517, %r2514, 0x5410U;
	st.local.u32 	[%rd94+28], %r2518;
	add.s32 	%r9923, %r9923, 2;
$L__BB3_21:
	mul.wide.u32 	%rd95, %r9923, 16;
	add.s64 	%rd96, %rd2, %rd95;
	ld.local.u32 	%r2519, [%rd96];
	bfe.u32 	%r2520, %r2519, 0, 8;
	cvt.u16.u32 	%rs898, %r2520;
	bfe.u32 	%r2521, %r2519, 8, 8;
	cvt.u16.u32 	%rs899, %r2521;
	bfe.u32 	%r2522, %r2519, 16, 8;
	cvt.u16.u32 	%rs900, %r2522;
	bfe.u32 	%r2523, %r2519, 24, 8;
	cvt.u16.u32 	%rs901, %r2523;
	xor.b16  	%rs902, %rs898, %rs1;
	add.s64 	%rd98, %rd96, %rd86;
	xor.b16  	%rs903, %rs899, %rs2;
	xor.b16  	%rs904, %rs900, %rs3;
	xor.b16  	%rs905, %rs901, %rs4;
	cvt.u32.u16 	%r2524, %rs905;
	cvt.u32.u16 	%r2525, %rs904;
	prmt.b32 	%r2526, %r2525, %r2524, 0x3340U;
	cvt.u32.u16 	%r2527, %rs903;
	cvt.u32.u16 	%r2528, %rs902;
	prmt.b32 	%r2529, %r2528, %r2527, 0x3340U;
	prmt.b32 	%r2530, %r2529, %r2526, 0x5410U;
	st.local.u32 	[%rd98], %r2530;
	ld.local.u32 	%r2531, [%rd96+4];
	bfe.u32 	%r2532, %r2531, 0, 8;
	cvt.u16.u32 	%rs906, %r2532;
	bfe.u32 	%r2533, %r2531, 8, 8;
	cvt.u16.u32 	%rs907, %r2533;
	bfe.u32 	%r2534, %r2531, 16, 8;
	cvt.u16.u32 	%rs908, %r2534;
	bfe.u32 	%r2535, %r2531, 24, 8;
	cvt.u16.u32 	%rs909, %r2535;
	xor.b16  	%rs910, %rs906, %rs5;
	xor.b16  	%rs911, %rs907, %rs6;
	xor.b16  	%rs912, %rs908, %rs7;
	xor.b16  	%rs913, %rs909, %rs8;
	cvt.u32.u16 	%r2536, %rs913;
	cvt.u32.u16 	%r2537, %rs912;
	prmt.b32 	%r2538, %r2537, %r2536, 0x3340U;
	cvt.u32.u16 	%r2539, %rs911;
	cvt.u32.u16 	%r2540, %rs910;
	prmt.b32 	%r2541, %r2540, %r2539, 0x3340U;
	prmt.b32 	%r2542, %r2541, %r2538, 0x5410U;
	st.local.u32 	[%rd98+4], %r2542;
	ld.local.u32 	%r2543, [%rd96+8];
	bfe.u32 	%r2544, %r2543, 0, 8;
	cvt.u16.u32 	%rs914, %r2544;
	bfe.u32 	%r2545, %r2543, 8, 8;
	cvt.u16.u32 	%rs915, %r2545;
	bfe.u32 	%r2546, %r2543, 16, 8;
	cvt.u16.u32 	%rs916, %r2546;
	bfe.u32 	%r2547, %r2543, 24, 8;
	cvt.u16.u32 	%rs917, %r2547;
	xor.b16  	%rs918, %rs914, %rs9;
	xor.b16  	%rs919, %rs915, %rs10;
	xor.b16  	%rs920, %rs916, %rs11;
	xor.b16  	%rs921, %rs917, %rs12;
	cvt.u32.u16 	%r2548, %rs921;
	cvt.u32.u16 	%r2549, %rs920;
	prmt.b32 	%r2550, %r2549, %r2548, 0x3340U;
	cvt.u32.u16 	%r2551, %rs919;
	cvt.u32.u16 	%r2552, %rs918;
	prmt.b32 	%r2553, %r2552, %r2551, 0x3340U;
	prmt.b32 	%r2554, %r2553, %r2550, 0x5410U;
	st.local.u32 	[%rd98+8], %r2554;
	ld.local.u32 	%r2555, [%rd96+12];
	bfe.u32 	%r2556, %r2555, 0, 8;
	cvt.u16.u32 	%rs922, %r2556;
	bfe.u32 	%r2557, %r2555, 8, 8;
	cvt.u16.u32 	%rs923, %r2557;
	bfe.u32 	%r2558, %r2555, 16, 8;
	cvt.u16.u32 	%rs924, %r2558;
	bfe.u32 	%r2559, %r2555, 24, 8;
	cvt.u16.u32 	%rs925, %r2559;
	xor.b16  	%rs926, %rs922, %rs13;
	xor.b16  	%rs927, %rs923, %rs14;
	xor.b16  	%rs928, %rs924, %rs15;
	xor.b16  	%rs929, %rs925, %rs16;
	cvt.u32.u16 	%r2560, %rs929;
	cvt.u32.u16 	%r2561, %rs928;
	prmt.b32 	%r2562, %r2561, %r2560, 0x3340U;
	cvt.u32.u16 	%r2563, %rs927;
	cvt.u32.u16 	%r2564, %rs926;
	prmt.b32 	%r2565, %r2564, %r2563, 0x3340U;
	prmt.b32 	%r2566, %r2565, %r2562, 0x5410U;
	st.local.u32 	[%rd98+12], %r2566;
	shl.b32 	%r874, %r9919, 1;
	setp.lt.u32 	%p18, %r9919, 128;
	mov.u32 	%r9919, %r874;
	@%p18 bra 	$L__BB3_15;
	ld.param.u32 	%r9509, [_Z14GCM_8bit_tablePhiS_iS_iS_S_iS_i_param_3];
	ld.param.u64 	%rd788, [_Z14GCM_8bit_tablePhiS_iS_iS_S_iS_i_param_2];
	mov.u32 	%r2567, %ctaid.x;
	mov.u32 	%r2568, %ntid.x;
	mov.u32 	%r2569, %tid.x;
	mad.lo.s32 	%r875, %r2567, %r2568, %r2569;
	setp.eq.s64 	%p19, %rd788, 0;
	setp.lt.s32 	%p20, %r9509, 0;
	or.pred  	%p21, %p19, %p20;
	@%p21 bra 	$L__BB3_45;
	ld.param.u32 	%r9510, [_Z14GCM_8bit_tablePhiS_iS_iS_S_iS_i_param_3];
	ld.param.u64 	%rd789, [_Z14GCM_8bit_tablePhiS_iS_iS_S_iS_i_param_2];
	cvta.to.global.u64 	%rd99, %rd789;
	mul.lo.s32 	%r2570, %r875, 12;
	cvt.s64.s32 	%rd100, %r2570;
	add.s64 	%rd799, %rd99, %rd100;
	mov.b32 	%r2571, 0;
	st.local.u32 	[%rd2+4940], %r2571;
	setp.eq.s32 	%p22, %r9510, 12;
	@%p22 bra 	$L__BB3_111;
	ld.param.u32 	%r9925, [_Z14GCM_8bit_tablePhiS_iS_iS_S_iS_i_param_3];
	setp.lt.u32 	%p23, %r9925, 16;
	@%p23 bra 	$L__BB3_27;
	ld.param.u32 	%r9924, [_Z14GCM_8bit_tablePhiS_iS_iS_S_iS_i_param_3];
	ld.local.u32 	%r2572, [%rd2+4096];
	bfe.u32 	%r2573, %r2572, 0, 8;
	cvt.u16.u32 	%rs4338, %r2573;
	bfe.u32 	%r2574, %r2572, 8, 8;
	cvt.u16.u32 	%rs4337, %r2574;
	bfe.u32 	%r2575, %r2572, 16, 8;
	cvt.u16.u32 	%rs4336, %r2575;
	bfe.u32 	%r2576, %r2572, 24, 8;
	cvt.u16.u32 	%rs4335, %r2576;
	ld.local.u32 	%r2577, [%rd2+4100];
	bfe.u32 	%r2578, %r2577, 0, 8;
	cvt.u16.u32 	%rs4334, %r2578;
	bfe.u32 	%r2579, %r2577, 8, 8;
	cvt.u16.u32 	%rs4333, %r2579;
	bfe.u32 	%r2580, %r2577, 16, 8;
	cvt.u16.u32 	%rs4332, %r2580;
	bfe.u32 	%r2581, %r2577, 24, 8;
	cvt.u16.u32 	%rs4331, %r2581;
	ld.local.u32 	%r2582, [%rd2+4104];
	bfe.u32 	%r2583, %r2582, 0, 8;
	cvt.u16.u32 	%rs4330, %r2583;
	bfe.u32 	%r2584, %r2582, 8, 8;
	cvt.u16.u32 	%rs4329, %r2584;
	bfe.u32 	%r2585, %r2582, 16, 8;
	cvt.u16.u32 	%rs4328, %r2585;
	bfe.u32 	%r2586, %r2582, 24, 8;
	cvt.u16.u32 	%rs4327, %r2586;
	ld.local.u32 	%r2587, [%rd2+4108];
	bfe.u32 	%r2588, %r2587, 0, 8;
	cvt.u16.u32 	%rs4326, %r2588;
	bfe.u32 	%r2589, %r2587, 8, 8;
	cvt.u16.u32 	%rs4325, %r2589;
	bfe.u32 	%r2590, %r2587, 16, 8;
	cvt.u16.u32 	%rs4324, %r2590;
	bfe.u32 	%r2591, %r2587, 24, 8;
	cvt.u16.u32 	%rs4323, %r2591;
	mov.u64 	%rd104, reduction_8bit;
$L__BB3_26:
	ld.global.u8 	%rs930, [%rd799];
	xor.b16  	%rs931, %rs930, %rs4338;
	ld.global.u8 	%rs932, [%rd799+1];
	xor.b16  	%rs933, %rs932, %rs4337;
	ld.global.u8 	%rs934, [%rd799+2];
	xor.b16  	%rs935, %rs934, %rs4336;
	ld.global.u8 	%rs936, [%rd799+3];
	xor.b16  	%rs937, %rs936, %rs4335;
	ld.global.u8 	%rs938, [%rd799+4];
	xor.b16  	%rs939, %rs938, %rs4334;
	ld.global.u8 	%rs940, [%rd799+5];
	xor.b16  	%rs941, %rs940, %rs4333;
	ld.global.u8 	%rs942, [%rd799+6];
	xor.b16  	%rs943, %rs942, %rs4332;
	ld.global.u8 	%rs944, [%rd799+7];
	xor.b16  	%rs945, %rs944, %rs4331;
	ld.global.u8 	%rs946, [%rd799+8];
	xor.b16  	%rs947, %rs946, %rs4330;
	ld.global.u8 	%rs948, [%rd799+9];
	xor.b16  	%rs949, %rs948, %rs4329;
	ld.global.u8 	%rs950, [%rd799+10];
	xor.b16  	%rs951, %rs950, %rs4328;
	ld.global.u8 	%rs952, [%rd799+11];
	xor.b16  	%rs953, %rs952, %rs4327;
	ld.global.u8 	%rs954, [%rd799+12];
	xor.b16  	%rs955, %rs954, %rs4326;
	ld.global.u8 	%rs956, [%rd799+13];
	xor.b16  	%rs957, %rs956, %rs4325;
	ld.global.u8 	%rs958, [%rd799+14];
	xor.b16  	%rs959, %rs958, %rs4324;
	ld.global.u8 	%rs960, [%rd799+15];
	xor.b16  	%rs961, %rs960, %rs4323;
	cvt.u32.u16 	%r2592, %rs961;
	and.b32  	%r2593, %r2592, 255;
	mul.wide.u32 	%rd101, %r2593, 16;
	add.s64 	%rd102, %rd2, %rd101;
	ld.local.u32 	%r2594, [%rd102];
	bfe.u32 	%r2595, %r2594, 0, 8;
	cvt.u16.u32 	%rs962, %r2595;
	bfe.u32 	%r2596, %r2594, 8, 8;
	bfe.u32 	%r2597, %r2594, 16, 8;
	bfe.u32 	%r2598, %r2594, 24, 8;
	ld.local.u32 	%r2599, [%rd102+4];
	bfe.u32 	%r2600, %r2599, 0, 8;
	bfe.u32 	%r2601, %r2599, 8, 8;
	bfe.u32 	%r2602, %r2599, 16, 8;
	bfe.u32 	%r2603, %r2599, 24, 8;
	ld.local.u32 	%r2604, [%rd102+8];
	bfe.u32 	%r2605, %r2604, 0, 8;
	bfe.u32 	%r2606, %r2604, 8, 8;
	bfe.u32 	%r2607, %r2604, 16, 8;
	bfe.u32 	%r2608, %r2604, 24, 8;
	ld.local.u32 	%r2609, [%rd102+12];
	bfe.u32 	%r2610, %r2609, 0, 8;
	bfe.u32 	%r2611, %r2609, 8, 8;
	bfe.u32 	%r2612, %r2609, 16, 8;
	bfe.u32 	%r2613, %r2609, 24, 8;
	mul.wide.u32 	%rd103, %r2613, 2;
	add.s64 	%rd105, %rd104, %rd103;
	ld.const.u8 	%rs963, [%rd105];
	ld.const.u8 	%rs964, [%rd105+1];
	xor.b16  	%rs965, %rs962, %rs964;
	cvt.u32.u16 	%r2614, %rs959;
	and.b32  	%r2615, %r2614, 255;
	mul.wide.u32 	%rd106, %r2615, 16;
	add.s64 	%rd107, %rd2, %rd106;
	ld.local.u32 	%r2616, [%rd107];
	bfe.u32 	%r2617, %r2616, 0, 8;
	cvt.u16.u32 	%rs966, %r2617;
	bfe.u32 	%r2618, %r2616, 8, 8;
	cvt.u16.u32 	%rs967, %r2618;
	bfe.u32 	%r2619, %r2616, 16, 8;
	bfe.u32 	%r2620, %r2616, 24, 8;
	xor.b16  	%rs968, %rs967, %rs965;
	xor.b32  	%r2621, %r2619, %r2596;
	xor.b32  	%r2622, %r2620, %r2597;
	ld.local.u32 	%r2623, [%rd107+4];
	bfe.u32 	%r2624, %r2623, 0, 8;
	bfe.u32 	%r2625, %r2623, 8, 8;
	bfe.u32 	%r2626, %r2623, 16, 8;
	bfe.u32 	%r2627, %r2623, 24, 8;
	xor.b32  	%r2628, %r2624, %r2598;
	xor.b32  	%r2629, %r2625, %r2600;
	xor.b32  	%r2630, %r2626, %r2601;
	xor.b32  	%r2631, %r2627, %r2602;
	ld.local.u32 	%r2632, [%rd107+8];
	bfe.u32 	%r2633, %r2632, 0, 8;
	bfe.u32 	%r2634, %r2632, 8, 8;
	bfe.u32 	%r2635, %r2632, 16, 8;
	bfe.u32 	%r2636, %r2632, 24, 8;
	xor.b32  	%r2637, %r2633, %r2603;
	xor.b32  	%r2638, %r2634, %r2605;
	xor.b32  	%r2639, %r2635, %r2606;
	xor.b32  	%r2640, %r2636, %r2607;
	ld.local.u32 	%r2641, [%rd107+12];
	bfe.u32 	%r2642, %r2641, 0, 8;
	bfe.u32 	%r2643, %r2641, 8, 8;
	bfe.u32 	%r2644, %r2641, 16, 8;
	bfe.u32 	%r2645, %r2641, 24, 8;
	xor.b32  	%r2646, %r2642, %r2608;
	xor.b32  	%r2647, %r2643, %r2610;
	xor.b32  	%r2648, %r2644, %r2611;
	xor.b32  	%r2649, %r2645, %r2612;
	and.b32  	%r2650, %r2649, 255;
	mul.wide.u32 	%rd108, %r2650, 2;
	add.s64 	%rd109, %rd104, %rd108;
	ld.const.u8 	%rs969, [%rd109];
	ld.const.u8 	%rs970, [%rd109+1];
	xor.b16  	%rs971, %rs966, %rs963;
	xor.b16  	%rs972, %rs971, %rs970;
	cvt.u32.u16 	%r2651, %rs957;
	and.b32  	%r2652, %r2651, 255;
	mul.wide.u32 	%rd110, %r2652, 16;
	add.s64 	%rd111, %rd2, %rd110;
	ld.local.u32 	%r2653, [%rd111];
	bfe.u32 	%r2654, %r2653, 0, 8;
	cvt.u16.u32 	%rs973, %r2654;
	bfe.u32 	%r2655, %r2653, 8, 8;
	cvt.u16.u32 	%rs974, %r2655;
	bfe.u32 	%r2656, %r2653, 16, 8;
	cvt.u16.u32 	%rs975, %r2656;
	bfe.u32 	%r2657, %r2653, 24, 8;
	xor.b16  	%rs976, %rs974, %rs972;
	xor.b16  	%rs977, %rs975, %rs968;
	xor.b32  	%r2658, %r2657, %r2621;
	ld.local.u32 	%r2659, [%rd111+4];
	bfe.u32 	%r2660, %r2659, 0, 8;
	bfe.u32 	%r2661, %r2659, 8, 8;
	bfe.u32 	%r2662, %r2659, 16, 8;
	bfe.u32 	%r2663, %r2659, 24, 8;
	xor.b32  	%r2664, %r2660, %r2622;
	xor.b32  	%r2665, %r2661, %r2628;
	xor.b32  	%r2666, %r2662, %r2629;
	xor.b32  	%r2667, %r2663, %r2630;
	ld.local.u32 	%r2668, [%rd111+8];
	bfe.u32 	%r2669, %r2668, 0, 8;
	bfe.u32 	%r2670, %r2668, 8, 8;
	bfe.u32 	%r2671, %r2668, 16, 8;
	bfe.u32 	%r2672, %r2668, 24, 8;
	xor.b32  	%r2673, %r2669, %r2631;
	xor.b32  	%r2674, %r2670, %r2637;
	xor.b32  	%r2675, %r2671, %r2638;
	xor.b32  	%r2676, %r2672, %r2639;
	ld.local.u32 	%r2677, [%rd111+12];
	bfe.u32 	%r2678, %r2677, 0, 8;
	bfe.u32 	%r2679, %r2677, 8, 8;
	bfe.u32 	%r2680, %r2677, 16, 8;
	bfe.u32 	%r2681, %r2677, 24, 8;
	xor.b32  	%r2682, %r2678, %r2640;
	xor.b32  	%r2683, %r2679, %r2646;
	xor.b32  	%r2684, %r2680, %r2647;
	xor.b32  	%r2685, %r2681, %r2648;
	and.b32  	%r2686, %r2685, 255;
	mul.wide.u32 	%rd112, %r2686, 2;
	add.s64 	%rd113, %rd104, %rd112;
	ld.const.u8 	%rs978, [%rd113];
	ld.const.u8 	%rs979, [%rd113+1];
	xor.b16  	%rs980, %rs973, %rs969;
	xor.b16  	%rs981, %rs980, %rs979;
	cvt.u32.u16 	%r2687, %rs955;
	and.b32  	%r2688, %r2687, 255;
	mul.wide.u32 	%rd114, %r2688, 16;
	add.s64 	%rd115, %rd2, %rd114;
	ld.local.u32 	%r2689, [%rd115];
	bfe.u32 	%r2690, %r2689, 0, 8;
	cvt.u16.u32 	%rs982, %r2690;
	bfe.u32 	%r2691, %r2689, 8, 8;
	cvt.u16.u32 	%rs983, %r2691;
	bfe.u32 	%r2692, %r2689, 16, 8;
	cvt.u16.u32 	%rs984, %r2692;
	bfe.u32 	%r2693, %r2689, 24, 8;
	cvt.u16.u32 	%rs985, %r2693;
	xor.b16  	%rs986, %rs983, %rs981;
	xor.b16  	%rs987, %rs984, %rs976;
	xor.b16  	%rs988, %rs985, %rs977;
	ld.local.u32 	%r2694, [%rd115+4];
	bfe.u32 	%r2695, %r2694, 0, 8;
	bfe.u32 	%r2696, %r2694, 8, 8;
	bfe.u32 	%r2697, %r2694, 16, 8;
	bfe.u32 	%r2698, %r2694, 24, 8;
	xor.b32  	%r2699, %r2695, %r2658;
	xor.b32  	%r2700, %r2696, %r2664;
	xor.b32  	%r2701, %r2697, %r2665;
	xor.b32  	%r2702, %r2698, %r2666;
	ld.local.u32 	%r2703, [%rd115+8];
	bfe.u32 	%r2704, %r2703, 0, 8;
	bfe.u32 	%r2705, %r2703, 8, 8;
	bfe.u32 	%r2706, %r2703, 16, 8;
	bfe.u32 	%r2707, %r2703, 24, 8;
	xor.b32  	%r2708, %r2704, %r2667;
	xor.b32  	%r2709, %r2705, %r2673;
	xor.b32  	%r2710, %r2706, %r2674;
	xor.b32  	%r2711, %r2707, %r2675;
	ld.local.u32 	%r2712, [%rd115+12];
	bfe.u32 	%r2713, %r2712, 0, 8;
	bfe.u32 	%r2714, %r2712, 8, 8;
	bfe.u32 	%r2715, %r2712, 16, 8;
	bfe.u32 	%r2716, %r2712, 24, 8;
	xor.b32  	%r2717, %r2713, %r2676;
	xor.b32  	%r2718, %r2714, %r2682;
	xor.b32  	%r2719, %r2715, %r2683;
	xor.b32  	%r2720, %r2716, %r2684;
	and.b32  	%r2721, %r2720, 255;
	mul.wide.u32 	%rd116, %r2721, 2;
	add.s64 	%rd117, %rd104, %rd116;
	ld.const.u8 	%rs989, [%rd117];
	ld.const.u8 	%rs990, [%rd117+1];
	xor.b16  	%rs991, %rs982, %rs978;
	xor.b16  	%rs992, %rs991, %rs990;
	cvt.u32.u16 	%r2722, %rs953;
	and.b32  	%r2723, %r2722, 255;
	mul.wide.u32 	%rd118, %r2723, 16;
	add.s64 	%rd119, %rd2, %rd118;
	ld.local.u32 	%r2724, [%rd119];
	bfe.u32 	%r2725, %r2724, 0, 8;
	cvt.u16.u32 	%rs993, %r2725;
	bfe.u32 	%r2726, %r2724, 8, 8;
	cvt.u16.u32 	%rs994, %r2726;
	bfe.u32 	%r2727, %r2724, 16, 8;
	cvt.u16.u32 	%rs995, %r2727;
	bfe.u32 	%r2728, %r2724, 24, 8;
	cvt.u16.u32 	%rs996, %r2728;
	xor.b16  	%rs997, %rs994, %rs992;
	xor.b16  	%rs998, %rs995, %rs986;
	xor.b16  	%rs999, %rs996, %rs987;
	ld.local.u32 	%r2729, [%rd119+4];
	bfe.u32 	%r2730, %r2729, 0, 8;
	cvt.u16.u32 	%rs1000, %r2730;
	bfe.u32 	%r2731, %r2729, 8, 8;
	bfe.u32 	%r2732, %r2729, 16, 8;
	bfe.u32 	%r2733, %r2729, 24, 8;
	xor.b16  	%rs1001, %rs1000, %rs988;
	xor.b32  	%r2734, %r2731, %r2699;
	xor.b32  	%r2735, %r2732, %r2700;
	xor.b32  	%r2736, %r2733, %r2701;
	ld.local.u32 	%r2737, [%rd119+8];
	bfe.u32 	%r2738, %r2737, 0, 8;
	bfe.u32 	%r2739, %r2737, 8, 8;
	bfe.u32 	%r2740, %r2737, 16, 8;
	bfe.u32 	%r2741, %r2737, 24, 8;
	xor.b32  	%r2742, %r2738, %r2702;
	xor.b32  	%r2743, %r2739, %r2708;
	xor.b32  	%r2744, %r2740, %r2709;
	xor.b32  	%r2745, %r2741, %r2710;
	ld.local.u32 	%r2746, [%rd119+12];
	bfe.u32 	%r2747, %r2746, 0, 8;
	bfe.u32 	%r2748, %r2746, 8, 8;
	bfe.u32 	%r2749, %r2746, 16, 8;
	bfe.u32 	%r2750, %r2746, 24, 8;
	xor.b32  	%r2751, %r2747, %r2711;
	xor.b32  	%r2752, %r2748, %r2717;
	xor.b32  	%r2753, %r2749, %r2718;
	xor.b32  	%r2754, %r2750, %r2719;
	and.b32  	%r2755, %r2754, 255;
	mul.wide.u32 	%rd120, %r2755, 2;
	add.s64 	%rd121, %rd104, %rd120;
	ld.const.u8 	%rs1002, [%rd121];
	ld.const.u8 	%rs1003, [%rd121+1];
	xor.b16  	%rs1004, %rs993, %rs989;
	xor.b16  	%rs1005, %rs1004, %rs1003;
	cvt.u32.u16 	%r2756, %rs951;
	and.b32  	%r2757, %r2756, 255;
	mul.wide.u32 	%rd122, %r2757, 16;
	add.s64 	%rd123, %rd2, %rd122;
	ld.local.u32 	%r2758, [%rd123];
	bfe.u32 	%r2759, %r2758, 0, 8;
	cvt.u16.u32 	%rs1006, %r2759;
	bfe.u32 	%r2760, %r2758, 8, 8;
	cvt.u16.u32 	%rs1007, %r2760;
	bfe.u32 	%r2761, %r2758, 16, 8;
	cvt.u16.u32 	%rs1008, %r2761;
	bfe.u32 	%r2762, %r2758, 24, 8;
	cvt.u16.u32 	%rs1009, %r2762;
	xor.b16  	%rs1010, %rs1007, %rs1005;
	xor.b16  	%rs1011, %rs1008, %rs997;
	xor.b16  	%rs1012, %rs1009, %rs998;
	ld.local.u32 	%r2763, [%rd123+4];
	bfe.u32 	%r2764, %r2763, 0, 8;
	cvt.u16.u32 	%rs1013, %r2764;
	bfe.u32 	%r2765, %r2763, 8, 8;
	cvt.u16.u32 	%rs1014, %r2765;
	bfe.u32 	%r2766, %r2763, 16, 8;
	bfe.u32 	%r2767, %r2763, 24, 8;
	xor.b16  	%rs1015, %rs1013, %rs999;
	xor.b16  	%rs1016, %rs1014, %rs1001;
	xor.b32  	%r2768, %r2766, %r2734;
	xor.b32  	%r2769, %r2767, %r2735;
	ld.local.u32 	%r2770, [%rd123+8];
	bfe.u32 	%r2771, %r2770, 0, 8;
	bfe.u32 	%r2772, %r2770, 8, 8;
	bfe.u32 	%r2773, %r2770, 16, 8;
	bfe.u32 	%r2774, %r2770, 24, 8;
	xor.b32  	%r2775, %r2771, %r2736;
	xor.b32  	%r2776, %r2772, %r2742;
	xor.b32  	%r2777, %r2773, %r2743;
	xor.b32  	%r2778, %r2774, %r2744;
	ld.local.u32 	%r2779, [%rd123+12];
	bfe.u32 	%r2780, %r2779, 0, 8;
	bfe.u32 	%r2781, %r2779, 8, 8;
	bfe.u32 	%r2782, %r2779, 16, 8;
	bfe.u32 	%r2783, %r2779, 24, 8;
	xor.b32  	%r2784, %r2780, %r2745;
	xor.b32  	%r2785, %r2781, %r2751;
	xor.b32  	%r2786, %r2782, %r2752;
	xor.b32  	%r2787, %r2783, %r2753;
	and.b32  	%r2788, %r2787, 255;
	mul.wide.u32 	%rd124, %r2788, 2;
	add.s64 	%rd125, %rd104, %rd124;
	ld.const.u8 	%rs1017, [%rd125];
	ld.const.u8 	%rs1018, [%rd125+1];
	xor.b16  	%rs1019, %rs1006, %rs1002;
	xor.b16  	%rs1020, %rs1019, %rs1018;
	cvt.u32.u16 	%r2789, %rs949;
	and.b32  	%r2790, %r2789, 255;
	mul.wide.u32 	%rd126, %r2790, 16;
	add.s64 	%rd127, %rd2, %rd126;
	ld.local.u32 	%r2791, [%rd127];
	bfe.u32 	%r2792, %r2791, 0, 8;
	cvt.u16.u32 	%rs1021, %r2792;
	bfe.u32 	%r2793, %r2791, 8, 8;
	cvt.u16.u32 	%rs1022, %r2793;
	bfe.u32 	%r2794, %r2791, 16, 8;
	cvt.u16.u32 	%rs1023, %r2794;
	bfe.u32 	%r2795, %r2791, 24, 8;
	cvt.u16.u32 	%rs1024, %r2795;
	xor.b16  	%rs1025, %rs1022, %rs1020;
	xor.b16  	%rs1026, %rs1023, %rs1010;
	xor.b16  	%rs1027, %rs1024, %rs1011;
	ld.local.u32 	%r2796, [%rd127+4];
	bfe.u32 	%r2797, %r2796, 0, 8;
	cvt.u16.u32 	%rs1028, %r2797;
	bfe.u32 	%r2798, %r2796, 8, 8;
	cvt.u16.u32 	%rs1029, %r2798;
	bfe.u32 	%r2799, %r2796, 16, 8;
	cvt.u16.u32 	%rs1030, %r2799;
	bfe.u32 	%r2800, %r2796, 24, 8;
	xor.b16  	%rs1031, %rs1028, %rs1012;
	xor.b16  	%rs1032, %rs1029, %rs1015;
	xor.b16  	%rs1033, %rs1030, %rs1016;
	xor.b32  	%r2801, %r2800, %r2768;
	ld.local.u32 	%r2802, [%rd127+8];
	bfe.u32 	%r2803, %r2802, 0, 8;
	bfe.u32 	%r2804, %r2802, 8, 8;
	bfe.u32 	%r2805, %r2802, 16, 8;
	bfe.u32 	%r2806, %r2802, 24, 8;
	xor.b32  	%r2807, %r2803, %r2769;
	xor.b32  	%r2808, %r2804, %r2775;
	xor.b32  	%r2809, %r2805, %r2776;
	xor.b32  	%r2810, %r2806, %r2777;
	ld.local.u32 	%r2811, [%rd127+12];
	bfe.u32 	%r2812, %r2811, 0, 8;
	bfe.u32 	%r2813, %r2811, 8, 8;
	bfe.u32 	%r2814, %r2811, 16, 8;
	bfe.u32 	%r2815, %r2811, 24, 8;
	xor.b32  	%r2816, %r2812, %r2778;
	xor.b32  	%r2817, %r2813, %r2784;
	xor.b32  	%r2818, %r2814, %r2785;
	xor.b32  	%r2819, %r2815, %r2786;
	and.b32  	%r2820, %r2819, 255;
	mul.wide.u32 	%rd128, %r2820, 2;
	add.s64 	%rd129, %rd104, %rd128;
	ld.const.u8 	%rs1034, [%rd129];
	ld.const.u8 	%rs1035, [%rd129+1];
	xor.b16  	%rs1036, %rs1021, %rs1017;
	xor.b16  	%rs1037, %rs1036, %rs1035;
	cvt.u32.u16 	%r2821, %rs947;
	and.b32  	%r2822, %r2821, 255;
	mul.wide.u32 	%rd130, %r2822, 16;
	add.s64 	%rd131, %rd2, %rd130;
	ld.local.u32 	%r2823, [%rd131];
	bfe.u32 	%r2824, %r2823, 0, 8;
	cvt.u16.u32 	%rs1038, %r2824;
	bfe.u32 	%r2825, %r2823, 8, 8;
	cvt.u16.u32 	%rs1039, %r2825;
	bfe.u32 	%r2826, %r2823, 16, 8;
	cvt.u16.u32 	%rs1040, %r2826;
	bfe.u32 	%r2827, %r2823, 24, 8;
	cvt.u16.u32 	%rs1041, %r2827;
	xor.b16  	%rs1042, %rs1039, %rs1037;
	xor.b16  	%rs1043, %rs1040, %rs1025;
	xor.b16  	%rs1044, %rs1041, %rs1026;
	ld.local.u32 	%r2828, [%rd131+4];
	bfe.u32 	%r2829, %r2828, 0, 8;
	cvt.u16.u32 	%rs1045, %r2829;
	bfe.u32 	%r2830, %r2828, 8, 8;
	cvt.u16.u32 	%rs1046, %r2830;
	bfe.u32 	%r2831, %r2828, 16, 8;
	cvt.u16.u32 	%rs1047, %r2831;
	bfe.u32 	%r2832, %r2828, 24, 8;
	cvt.u16.u32 	%rs1048, %r2832;
	xor.b16  	%rs1049, %rs1045, %rs1027;
	xor.b16  	%rs1050, %rs1046, %rs1031;
	xor.b16  	%rs1051, %rs1047, %rs1032;
	xor.b16  	%rs1052, %rs1048, %rs1033;
	ld.local.u32 	%r2833, [%rd131+8];
	bfe.u32 	%r2834, %r2833, 0, 8;
	bfe.u32 	%r2835, %r2833, 8, 8;
	bfe.u32 	%r2836, %r2833, 16, 8;
	bfe.u32 	%r2837, %r2833, 24, 8;
	xor.b32  	%r2838, %r2834, %r2801;
	xor.b32  	%r2839, %r2835, %r2807;
	xor.b32  	%r2840, %r2836, %r2808;
	xor.b32  	%r2841, %r2837, %r2809;
	ld.local.u32 	%r2842, [%rd131+12];
	bfe.u32 	%r2843, %r2842, 0, 8;
	bfe.u32 	%r2844, %r2842, 8, 8;
	bfe.u32 	%r2845, %r2842, 16, 8;
	bfe.u32 	%r2846, %r2842, 24, 8;
	xor.b32  	%r2847, %r2843, %r2810;
	xor.b32  	%r2848, %r2844, %r2816;
	xor.b32  	%r2849, %r2845, %r2817;
	xor.b32  	%r2850, %r2846, %r2818;
	and.b32  	%r2851, %r2850, 255;
	mul.wide.u32 	%rd132, %r2851, 2;
	add.s64 	%rd133, %rd104, %rd132;
	ld.const.u8 	%rs1053, [%rd133];
	ld.const.u8 	%rs1054, [%rd133+1];
	xor.b16  	%rs1055, %rs1038, %rs1034;
	xor.b16  	%rs1056, %rs1055, %rs1054;
	cvt.u32.u16 	%r2852, %rs945;
	and.b32  	%r2853, %r2852, 255;
	mul.wide.u32 	%rd134, %r2853, 16;
	add.s64 	%rd135, %rd2, %rd134;
	ld.local.u32 	%r2854, [%rd135];
	bfe.u32 	%r2855, %r2854, 0, 8;
	cvt.u16.u32 	%rs1057, %r2855;
	bfe.u32 	%r2856, %r2854, 8, 8;
	cvt.u16.u32 	%rs1058, %r2856;
	bfe.u32 	%r2857, %r2854, 16, 8;
	cvt.u16.u32 	%rs1059, %r2857;
	bfe.u32 	%r2858, %r2854, 24, 8;
	cvt.u16.u32 	%rs1060, %r2858;
	xor.b16  	%rs1061, %rs1058, %rs1056;
	xor.b16  	%rs1062, %rs1059, %rs1042;
	xor.b16  	%rs1063, %rs1060, %rs1043;
	ld.local.u32 	%r2859, [%rd135+4];
	bfe.u32 	%r2860, %r2859, 0, 8;
	cvt.u16.u32 	%rs1064, %r2860;
	bfe.u32 	%r2861, %r2859, 8, 8;
	cvt.u16.u32 	%rs1065, %r2861;
	bfe.u32 	%r2862, %r2859, 16, 8;
	cvt.u16.u32 	%rs1066, %r2862;
	bfe.u32 	%r2863, %r2859, 24, 8;
	cvt.u16.u32 	%rs1067, %r2863;
	xor.b16  	%rs1068, %rs1064, %rs1044;
	xor.b16  	%rs1069, %rs1065, %rs1049;
	xor.b16  	%rs1070, %rs1066, %rs1050;
	xor.b16  	%rs1071, %rs1067, %rs1051;
	ld.local.u32 	%r2864, [%rd135+8];
	bfe.u32 	%r2865, %r2864, 0, 8;
	cvt.u16.u32 	%rs1072, %r2865;
	bfe.u32 	%r2866, %r2864, 8, 8;
	bfe.u32 	%r2867, %r2864, 16, 8;
	bfe.u32 	%r2868, %r2864, 24, 8;
	xor.b16  	%rs1073, %rs1072, %rs1052;
	xor.b32  	%r2869, %r2866, %r2838;
	xor.b32  	%r2870, %r2867, %r2839;
	xor.b32  	%r2871, %r2868, %r2840;
	ld.local.u32 	%r2872, [%rd135+12];
	bfe.u32 	%r2873, %r2872, 0, 8;
	bfe.u32 	%r2874, %r2872, 8, 8;
	bfe.u32 	%r2875, %r2872, 16, 8;
	bfe.u32 	%r2876, %r2872, 24, 8;
	xor.b32  	%r2877, %r2873, %r2841;
	xor.b32  	%r2878, %r2874, %r2847;
	xor.b32  	%r2879, %r2875, %r2848;
	xor.b32  	%r2880, %r2876, %r2849;
	and.b32  	%r2881, %r2880, 255;
	mul.wide.u32 	%rd136, %r2881, 2;
	add.s64 	%rd137, %rd104, %rd136;
	ld.const.u8 	%rs1074, [%rd137];
	ld.const.u8 	%rs1075, [%rd137+1];
	xor.b16  	%rs1076, %rs1057, %rs1053;
	xor.b16  	%rs1077, %rs1076, %rs1075;
	cvt.u32.u16 	%r2882, %rs943;
	and.b32  	%r2883, %r2882, 255;
	mul.wide.u32 	%rd138, %r2883, 16;
	add.s64 	%rd139, %rd2, %rd138;
	ld.local.u32 	%r2884, [%rd139];
	bfe.u32 	%r2885, %r2884, 0, 8;
	cvt.u16.u32 	%rs1078, %r2885;
	bfe.u32 	%r2886, %r2884, 8, 8;
	cvt.u16.u32 	%rs1079, %r2886;
	bfe.u32 	%r2887, %r2884, 16, 8;
	cvt.u16.u32 	%rs1080, %r2887;
	bfe.u32 	%r2888, %r2884, 24, 8;
	cvt.u16.u32 	%rs1081, %r2888;
	xor.b16  	%rs1082, %rs1079, %rs1077;
	xor.b16  	%rs1083, %rs1080, %rs1061;
	xor.b16  	%rs1084, %rs1081, %rs1062;
	ld.local.u32 	%r2889, [%rd139+4];
	bfe.u32 	%r2890, %r2889, 0, 8;
	cvt.u16.u32 	%rs1085, %r2890;
	bfe.u32 	%r2891, %r2889, 8, 8;
	cvt.u16.u32 	%rs1086, %r2891;
	bfe.u32 	%r2892, %r2889, 16, 8;
	cvt.u16.u32 	%rs1087, %r2892;
	bfe.u32 	%r2893, %r2889, 24, 8;
	cvt.u16.u32 	%rs1088, %r2893;
	xor.b16  	%rs1089, %rs1085, %rs1063;
	xor.b16  	%rs1090, %rs1086, %rs1068;
	xor.b16  	%rs1091, %rs1087, %rs1069;
	xor.b16  	%rs1092, %rs1088, %rs1070;
	ld.local.u32 	%r2894, [%rd139+8];
	bfe.u32 	%r2895, %r2894, 0, 8;
	cvt.u16.u32 	%rs1093, %r2895;
	bfe.u32 	%r2896, %r2894, 8, 8;
	cvt.u16.u32 	%rs1094, %r2896;
	bfe.u32 	%r2897, %r2894, 16, 8;
	bfe.u32 	%r2898, %r2894, 24, 8;
	xor.b16  	%rs1095, %rs1093, %rs1071;
	xor.b16  	%rs1096, %rs1094, %rs1073;
	xor.b32  	%r2899, %r2897, %r2869;
	xor.b32  	%r2900, %r2898, %r2870;
	ld.local.u32 	%r2901, [%rd139+12];
	bfe.u32 	%r2902, %r2901, 0, 8;
	bfe.u32 	%r2903, %r2901, 8, 8;
	bfe.u32 	%r2904, %r2901, 16, 8;
	bfe.u32 	%r2905, %r2901, 24, 8;
	xor.b32  	%r2906, %r2902, %r2871;
	xor.b32  	%r2907, %r2903, %r2877;
	xor.b32  	%r2908, %r2904, %r2878;
	xor.b32  	%r2909, %r2905, %r2879;
	and.b32  	%r2910, %r2909, 255;
	mul.wide.u32 	%rd140, %r2910, 2;
	add.s64 	%rd141, %rd104, %rd140;
	ld.const.u8 	%rs1097, [%rd141];
	ld.const.u8 	%rs1098, [%rd141+1];
	xor.b16  	%rs1099, %rs1078, %rs1074;
	xor.b16  	%rs1100, %rs1099, %rs1098;
	cvt.u32.u16 	%r2911, %rs941;
	and.b32  	%r2912, %r2911, 255;
	mul.wide.u32 	%rd142, %r2912, 16;
	add.s64 	%rd143, %rd2, %rd142;
	ld.local.u32 	%r2913, [%rd143];
	bfe.u32 	%r2914, %r2913, 0, 8;
	cvt.u16.u32 	%rs1101, %r2914;
	bfe.u32 	%r2915, %r2913, 8, 8;
	cvt.u16.u32 	%rs1102, %r2915;
	bfe.u32 	%r2916, %r2913, 16, 8;
	cvt.u16.u32 	%rs1103, %r2916;
	bfe.u32 	%r2917, %r2913, 24, 8;
	cvt.u16.u32 	%rs1104, %r2917;
	xor.b16  	%rs1105, %rs1102, %rs1100;
	xor.b16  	%rs1106, %rs1103, %rs1082;
	xor.b16  	%rs1107, %rs1104, %rs1083;
	ld.local.u32 	%r2918, [%rd143+4];
	bfe.u32 	%r2919, %r2918, 0, 8;
	cvt.u16.u32 	%rs1108, %r2919;
	bfe.u32 	%r2920, %r2918, 8, 8;
	cvt.u16.u32 	%rs1109, %r2920;
	bfe.u32 	%r2921, %r2918, 16, 8;
	cvt.u16.u32 	%rs1110, %r2921;
	bfe.u32 	%r2922, %r2918, 24, 8;
	cvt.u16.u32 	%rs1111, %r2922;
	xor.b16  	%rs1112, %rs1108, %rs1084;
	xor.b16  	%rs1113, %rs1109, %rs1089;
	xor.b16  	%rs1114, %rs1110, %rs1090;
	xor.b16  	%rs1115, %rs1111, %rs1091;
	ld.local.u32 	%r2923, [%rd143+8];
	bfe.u32 	%r2924, %r2923, 0, 8;
	cvt.u16.u32 	%rs1116, %r2924;
	bfe.u32 	%r2925, %r2923, 8, 8;
	cvt.u16.u32 	%rs1117, %r2925;
	bfe.u32 	%r2926, %r2923, 16, 8;
	cvt.u16.u32 	%rs1118, %r2926;
	bfe.u32 	%r2927, %r2923, 24, 8;
	xor.b16  	%rs1119, %rs1116, %rs1092;
	xor.b16  	%rs1120, %rs1117, %rs1095;
	xor.b16  	%rs1121, %rs1118, %rs1096;
	xor.b32  	%r2928, %r2927, %r2899;
	ld.local.u32 	%r2929, [%rd143+12];
	bfe.u32 	%r2930, %r2929, 0, 8;
	bfe.u32 	%r2931, %r2929, 8, 8;
	bfe.u32 	%r2932, %r2929, 16, 8;
	bfe.u32 	%r2933, %r2929, 24, 8;
	xor.b32  	%r2934, %r2930, %r2900;
	xor.b32  	%r2935, %r2931, %r2906;
	xor.b32  	%r2936, %r2932, %r2907;
	xor.b32  	%r2937, %r2933, %r2908;
	and.b32  	%r2938, %r2937, 255;
	mul.wide.u32 	%rd144, %r2938, 2;
	add.s64 	%rd145, %rd104, %rd144;
	ld.const.u8 	%rs1122, [%rd145];
	ld.const.u8 	%rs1123, [%rd145+1];
	xor.b16  	%rs1124, %rs1101, %rs1097;
	xor.b16  	%rs1125, %rs1124, %rs1123;
	cvt.u32.u16 	%r2939, %rs939;
	and.b32  	%r2940, %r2939, 255;
	mul.wide.u32 	%rd146, %r2940, 16;
	add.s64 	%rd147, %rd2, %rd146;
	ld.local.u32 	%r2941, [%rd147];
	bfe.u32 	%r2942, %r2941, 0, 8;
	cvt.u16.u32 	%rs1126, %r2942;
	bfe.u32 	%r2943, %r2941, 8, 8;
	cvt.u16.u32 	%rs1127, %r2943;
	bfe.u32 	%r2944, %r2941, 16, 8;
	cvt.u16.u32 	%rs1128, %r2944;
	bfe.u32 	%r2945, %r2941, 24, 8;
	cvt.u16.u32 	%rs1129, %r2945;
	xor.b16  	%rs1130, %rs1127, %rs1125;
	xor.b16  	%rs1131, %rs1128, %rs1105;
	xor.b16  	%rs1132, %rs1129, %rs1106;
	ld.local.u32 	%r2946, [%rd147+4];
	bfe.u32 	%r2947, %r2946, 0, 8;
	cvt.u16.u32 	%rs1133, %r2947;
	bfe.u32 	%r2948, %r2946, 8, 8;
	cvt.u16.u32 	%rs1134, %r2948;
	bfe.u32 	%r2949, %r2946, 16, 8;
	cvt.u16.u32 	%rs1135, %r2949;
	bfe.u32 	%r2950, %r2946, 24, 8;
	cvt.u16.u32 	%rs1136, %r2950;
	xor.b16  	%rs1137, %rs1133, %rs1107;
	xor.b16  	%rs1138, %rs1134, %rs1112;
	xor.b16  	%rs1139, %rs1135, %rs1113;
	xor.b16  	%rs1140, %rs1136, %rs1114;
	ld.local.u32 	%r2951, [%rd147+8];
	bfe.u32 	%r2952, %r2951, 0, 8;
	cvt.u16.u32 	%rs1141, %r2952;
	bfe.u32 	%r2953, %r2951, 8, 8;
	cvt.u16.u32 	%rs1142, %r2953;
	bfe.u32 	%r2954, %r2951, 16, 8;
	cvt.u16.u32 	%rs1143, %r2954;
	bfe.u32 	%r2955, %r2951, 24, 8;
	cvt.u16.u32 	%rs1144, %r2955;
	xor.b16  	%rs1145, %rs1141, %rs1115;
	xor.b16  	%rs1146, %rs1142, %rs1119;
	xor.b16  	%rs1147, %rs1143, %rs1120;
	xor.b16  	%rs1148, %rs1144, %rs1121;
	ld.local.u32 	%r2956, [%rd147+12];
	bfe.u32 	%r2957, %r2956, 0, 8;
	bfe.u32 	%r2958, %r2956, 8, 8;
	bfe.u32 	%r2959, %r2956, 16, 8;
	bfe.u32 	%r2960, %r2956, 24, 8;
	xor.b32  	%r2961, %r2957, %r2928;
	xor.b32  	%r2962, %r2958, %r2934;
	xor.b32  	%r2963, %r2959, %r2935;
	xor.b32  	%r2964, %r2960, %r2936;
	and.b32  	%r2965, %r2964, 255;
	mul.wide.u32 	%rd148, %r2965, 2;
	add.s64 	%rd149, %rd104, %rd148;
	ld.const.u8 	%rs1149, [%rd149];
	ld.const.u8 	%rs1150, [%rd149+1];
	xor.b16  	%rs1151, %rs1126, %rs1122;
	xor.b16  	%rs1152, %rs1151, %rs1150;
	cvt.u32.u16 	%r2966, %rs937;
	and.b32  	%r2967, %r2966, 255;
	mul.wide.u32 	%rd150, %r2967, 16;
	add.s64 	%rd151, %rd2, %rd150;
	ld.local.u32 	%r2968, [%rd151];
	bfe.u32 	%r2969, %r2968, 0, 8;
	cvt.u16.u32 	%rs1153, %r2969;
	bfe.u32 	%r2970, %r2968, 8, 8;
	cvt.u16.u32 	%rs1154, %r2970;
	bfe.u32 	%r2971, %r2968, 16, 8;
	cvt.u16.u32 	%rs1155, %r2971;
	bfe.u32 	%r2972, %r2968, 24, 8;
	cvt.u16.u32 	%rs1156, %r2972;
	xor.b16  	%rs1157, %rs1154, %rs1152;
	xor.b16  	%rs1158, %rs1155, %rs1130;
	xor.b16  	%rs1159, %rs1156, %rs1131;
	ld.local.u32 	%r2973, [%rd151+4];
	bfe.u32 	%r2974, %r2973, 0, 8;
	cvt.u16.u32 	%rs1160, %r2974;
	bfe.u32 	%r2975, %r2973, 8, 8;
	cvt.u16.u32 	%rs1161, %r2975;
	bfe.u32 	%r2976, %r2973, 16, 8;
	cvt.u16.u32 	%rs1162, %r2976;
	bfe.u32 	%r2977, %r2973, 24, 8;
	cvt.u16.u32 	%rs1163, %r2977;
	xor.b16  	%rs1164, %rs1160, %rs1132;
	xor.b16  	%rs1165, %rs1161, %rs1137;
	xor.b16  	%rs1166, %rs1162, %rs1138;
	xor.b16  	%rs1167, %rs1163, %rs1139;
	ld.local.u32 	%r2978, [%rd151+8];
	bfe.u32 	%r2979, %r2978, 0, 8;
	cvt.u16.u32 	%rs1168, %r2979;
	bfe.u32 	%r2980, %r2978, 8, 8;
	cvt.u16.u32 	%rs1169, %r2980;
	bfe.u32 	%r2981, %r2978, 16, 8;
	cvt.u16.u32 	%rs1170, %r2981;
	bfe.u32 	%r2982, %r2978, 24, 8;
	cvt.u16.u32 	%rs1171, %r2982;
	xor.b16  	%rs1172, %rs1168, %rs1140;
	xor.b16  	%rs1173, %rs1169, %rs1145;
	xor.b16  	%rs1174, %rs1170, %rs1146;
	xor.b16  	%rs1175, %rs1171, %rs1147;
	ld.local.u32 	%r2983, [%rd151+12];
	bfe.u32 	%r2984, %r2983, 0, 8;
	cvt.u16.u32 	%rs1176, %r2984;
	bfe.u32 	%r2985, %r2983, 8, 8;
	bfe.u32 	%r2986, %r2983, 16, 8;
	bfe.u32 	%r2987, %r2983, 24, 8;
	xor.b16  	%rs1177, %rs1176, %rs1148;
	xor.b32  	%r2988, %r2985, %r2961;
	xor.b32  	%r2989, %r2986, %r2962;
	xor.b32  	%r2990, %r2987, %r2963;
	and.b32  	%r2991, %r2990, 255;
	mul.wide.u32 	%rd152, %r2991, 2;
	add.s64 	%rd153, %rd104, %rd152;
	ld.const.u8 	%rs1178, [%rd153];
	ld.const.u8 	%rs1179, [%rd153+1];
	xor.b16  	%rs1180, %rs1153, %rs1149;
	xor.b16  	%rs1181, %rs1180, %rs1179;
	cvt.u32.u16 	%r2992, %rs935;
	and.b32  	%r2993, %r2992, 255;
	mul.wide.u32 	%rd154, %r2993, 16;
	add.s64 	%rd155, %rd2, %rd154;
	ld.local.u32 	%r2994, [%rd155];
	bfe.u32 	%r2995, %r2994, 0, 8;
	cvt.u16.u32 	%rs1182, %r2995;
	bfe.u32 	%r2996, %r2994, 8, 8;
	cvt.u16.u32 	%rs1183, %r2996;
	bfe.u32 	%r2997, %r2994, 16, 8;
	cvt.u16.u32 	%rs1184, %r2997;
	bfe.u32 	%r2998, %r2994, 24, 8;
	cvt.u16.u32 	%rs1185, %r2998;
	xor.b16  	%rs1186, %rs1183, %rs1181;
	xor.b16  	%rs1187, %rs1184, %rs1157;
	xor.b16  	%rs1188, %rs1185, %rs1158;
	ld.local.u32 	%r2999, [%rd155+4];
	bfe.u32 	%r3000, %r2999, 0, 8;
	cvt.u16.u32 	%rs1189, %r3000;
	bfe.u32 	%r3001, %r2999, 8, 8;
	cvt.u16.u32 	%rs1190, %r3001;
	bfe.u32 	%r3002, %r2999, 16, 8;
	cvt.u16.u32 	%rs1191, %r3002;
	bfe.u32 	%r3003, %r2999, 24, 8;
	cvt.u16.u32 	%rs1192, %r3003;
	xor.b16  	%rs1193, %rs1189, %rs1159;
	xor.b16  	%rs1194, %rs1190, %rs1164;
	xor.b16  	%rs1195, %rs1191, %rs1165;
	xor.b16  	%rs1196, %rs1192, %rs1166;
	ld.local.u32 	%r3004, [%rd155+8];
	bfe.u32 	%r3005, %r3004, 0, 8;
	cvt.u16.u32 	%rs1197, %r3005;
	bfe.u32 	%r3006, %r3004, 8, 8;
	cvt.u16.u32 	%rs1198, %r3006;
	bfe.u32 	%r3007, %r3004, 16, 8;
	cvt.u16.u32 	%rs1199, %r3007;
	bfe.u32 	%r3008, %r3004, 24, 8;
	cvt.u16.u32 	%rs1200, %r3008;
	xor.b16  	%rs1201, %rs1197, %rs1167;
	xor.b16  	%rs1202, %rs1198, %rs1172;
	xor.b16  	%rs1203, %rs1199, %rs1173;
	xor.b16  	%rs1204, %rs1200, %rs1174;
	ld.local.u32 	%r3009, [%rd155+12];
	bfe.u32 	%r3010, %r3009, 0, 8;
	cvt.u16.u32 	%rs1205, %r3010;
	bfe.u32 	%r3011, %r3009, 8, 8;
	cvt.u16.u32 	%rs1206, %r3011;
	bfe.u32 	%r3012, %r3009, 16, 8;
	bfe.u32 	%r3013, %r3009, 24, 8;
	xor.b16  	%rs1207, %rs1205, %rs1175;
	xor.b16  	%rs1208, %rs1206, %rs1177;
	xor.b32  	%r3014, %r3012, %r2988;
	xor.b32  	%r3015, %r3013, %r2989;
	and.b32  	%r3016, %r3015, 255;
	mul.wide.u32 	%rd156, %r3016, 2;
	add.s64 	%rd157, %rd104, %rd156;
	ld.const.u8 	%rs1209, [%rd157];
	ld.const.u8 	%rs1210, [%rd157+1];
	xor.b16  	%rs1211, %rs1182, %rs1178;
	xor.b16  	%rs1212, %rs1211, %rs1210;
	cvt.u32.u16 	%r3017, %rs933;
	and.b32  	%r3018, %r3017, 255;
	mul.wide.u32 	%rd158, %r3018, 16;
	add.s64 	%rd159, %rd2, %rd158;
	ld.local.u32 	%r3019, [%rd159];
	bfe.u32 	%r3020, %r3019, 0, 8;
	cvt.u16.u32 	%rs1213, %r3020;
	bfe.u32 	%r3021, %r3019, 8, 8;
	cvt.u16.u32 	%rs1214, %r3021;
	bfe.u32 	%r3022, %r3019, 16, 8;
	cvt.u16.u32 	%rs1215, %r3022;
	bfe.u32 	%r3023, %r3019, 24, 8;
	cvt.u16.u32 	%rs1216, %r3023;
	xor.b16  	%rs1217, %rs1214, %rs1212;
	xor.b16  	%rs1218, %rs1215, %rs1186;
	xor.b16  	%rs1219, %rs1216, %rs1187;
	ld.local.u32 	%r3024, [%rd159+4];
	bfe.u32 	%r3025, %r3024, 0, 8;
	cvt.u16.u32 	%rs1220, %r3025;
	bfe.u32 	%r3026, %r3024, 8, 8;
	cvt.u16.u32 	%rs1221, %r3026;
	bfe.u32 	%r3027, %r3024, 16, 8;
	cvt.u16.u32 	%rs1222, %r3027;
	bfe.u32 	%r3028, %r3024, 24, 8;
	cvt.u16.u32 	%rs1223, %r3028;
	xor.b16  	%rs1224, %rs1220, %rs1188;
	xor.b16  	%rs1225, %rs1221, %rs1193;
	xor.b16  	%rs1226, %rs1222, %rs1194;
	xor.b16  	%rs1227, %rs1223, %rs1195;
	ld.local.u32 	%r3029, [%rd159+8];
	bfe.u32 	%r3030, %r3029, 0, 8;
	cvt.u16.u32 	%rs1228, %r3030;
	bfe.u32 	%r3031, %r3029, 8, 8;
	cvt.u16.u32 	%rs1229, %r3031;
	bfe.u32 	%r3032, %r3029, 16, 8;
	cvt.u16.u32 	%rs1230, %r3032;
	bfe.u32 	%r3033, %r3029, 24, 8;
	cvt.u16.u32 	%rs1231, %r3033;
	xor.b16  	%rs1232, %rs1228, %rs1196;
	xor.b16  	%rs1233, %rs1229, %rs1201;
	xor.b16  	%rs1234, %rs1230, %rs1202;
	xor.b16  	%rs1235, %rs1231, %rs1203;
	ld.local.u32 	%r3034, [%rd159+12];
	bfe.u32 	%r3035, %r3034, 0, 8;
	cvt.u16.u32 	%rs1236, %r3035;
	bfe.u32 	%r3036, %r3034, 8, 8;
	cvt.u16.u32 	%rs1237, %r3036;
	bfe.u32 	%r3037, %r3034, 16, 8;
	cvt.u16.u32 	%rs1238, %r3037;
	bfe.u32 	%r3038, %r3034, 24, 8;
	xor.b16  	%rs1239, %rs1236, %rs1204;
	xor.b16  	%rs1240, %rs1237, %rs1207;
	xor.b16  	%rs1241, %rs1238, %rs1208;
	xor.b32  	%r3039, %r3038, %r3014;
	and.b32  	%r3040, %r3039, 255;
	mul.wide.u32 	%rd160, %r3040, 2;
	add.s64 	%rd161, %rd104, %rd160;
	ld.const.u8 	%rs1242, [%rd161];
	ld.const.u8 	%rs1243, [%rd161+1];
	xor.b16  	%rs1244, %rs1213, %rs1209;
	xor.b16  	%rs1245, %rs1244, %rs1243;
	cvt.u32.u16 	%r3041, %rs931;
	and.b32  	%r3042, %r3041, 255;
	mul.wide.u32 	%rd162, %r3042, 16;
	add.s64 	%rd163, %rd2, %rd162;
	ld.local.u32 	%r3043, [%rd163];
	bfe.u32 	%r3044, %r3043, 0, 8;
	cvt.u16.u32 	%rs1246, %r3044;
	bfe.u32 	%r3045, %r3043, 8, 8;
	cvt.u16.u32 	%rs1247, %r3045;
	bfe.u32 	%r3046, %r3043, 16, 8;
	cvt.u16.u32 	%rs1248, %r3046;
	bfe.u32 	%r3047, %r3043, 24, 8;
	cvt.u16.u32 	%rs1249, %r3047;
	xor.b16  	%rs4338, %rs1246, %rs1242;
	xor.b16  	%rs4337, %rs1247, %rs1245;
	xor.b16  	%rs4336, %rs1248, %rs1217;
	xor.b16  	%rs4335, %rs1249, %rs1218;
	ld.local.u32 	%r3048, [%rd163+4];
	bfe.u32 	%r3049, %r3048, 0, 8;
	cvt.u16.u32 	%rs1250, %r3049;
	bfe.u32 	%r3050, %r3048, 8, 8;
	cvt.u16.u32 	%rs1251, %r3050;
	bfe.u32 	%r3051, %r3048, 16, 8;
	cvt.u16.u32 	%rs1252, %r3051;
	bfe.u32 	%r3052, %r3048, 24, 8;
	cvt.u16.u32 	%rs1253, %r3052;
	xor.b16  	%rs4334, %rs1250, %rs1219;
	xor.b16  	%rs4333, %rs1251, %rs1224;
	xor.b16  	%rs4332, %rs1252, %rs1225;
	xor.b16  	%rs4331, %rs1253, %rs1226;
	ld.local.u32 	%r3053, [%rd163+8];
	bfe.u32 	%r3054, %r3053, 0, 8;
	cvt.u16.u32 	%rs1254, %r3054;
	bfe.u32 	%r3055, %r3053, 8, 8;
	cvt.u16.u32 	%rs1255, %r3055;
	bfe.u32 	%r3056, %r3053, 16, 8;
	cvt.u16.u32 	%rs1256, %r3056;
	bfe.u32 	%r3057, %r3053, 24, 8;
	cvt.u16.u32 	%rs1257, %r3057;
	xor.b16  	%rs4330, %rs1254, %rs1227;
	xor.b16  	%rs4329, %rs1255, %rs1232;
	xor.b16  	%rs4328, %rs1256, %rs1233;
	xor.b16  	%rs4327, %rs1257, %rs1234;
	ld.local.u32 	%r3058, [%rd163+12];
	bfe.u32 	%r3059, %r3058, 0, 8;
	cvt.u16.u32 	%rs1258, %r3059;
	bfe.u32 	%r3060, %r3058, 8, 8;
	cvt.u16.u32 	%rs1259, %r3060;
	bfe.u32 	%r3061, %r3058, 16, 8;
	cvt.u16.u32 	%rs1260, %r3061;
	bfe.u32 	%r3062, %r3058, 24, 8;
	cvt.u16.u32 	%rs1261, %r3062;
	xor.b16  	%rs4326, %rs1258, %rs1235;
	xor.b16  	%rs4325, %rs1259, %rs1239;
	xor.b16  	%rs4324, %rs1260, %rs1240;
	xor.b16  	%rs4323, %rs1261, %rs1241;
	cvt.u32.u16 	%r3063, %rs4335;
	cvt.u32.u16 	%r3064, %rs4336;
	prmt.b32 	%r3065, %r3064, %r3063, 0x3340U;
	cvt.u32.u16 	%r3066, %rs4337;
	cvt.u32.u16 	%r3067, %rs4338;
	prmt.b32 	%r3068, %r3067, %r3066, 0x3340U;
	prmt.b32 	%r3069, %r3068, %r3065, 0x5410U;
	st.local.u32 	[%rd2+4096], %r3069;
	cvt.u32.u16 	%r3070, %rs4331;
	cvt.u32.u16 	%r3071, %rs4332;
	prmt.b32 	%r3072, %r3071, %r3070, 0x3340U;
	cvt.u32.u16 	%r3073, %rs4333;
	cvt.u32.u16 	%r3074, %rs4334;
	prmt.b32 	%r3075, %r3074, %r3073, 0x3340U;
	prmt.b32 	%r3076, %r3075, %r3072, 0x5410U;
	st.local.u32 	[%rd2+4100], %r3076;
	cvt.u32.u16 	%r3077, %rs4327;
	cvt.u32.u16 	%r3078, %rs4328;
	prmt.b32 	%r3079, %r3078, %r3077, 0x3340U;
	cvt.u32.u16 	%r3080, %rs4329;
	cvt.u32.u16 	%r3081, %rs4330;
	prmt.b32 	%r3082, %r3081, %r3080, 0x3340U;
	prmt.b32 	%r3083, %r3082, %r3079, 0x5410U;
	st.local.u32 	[%rd2+4104], %r3083;
	cvt.u32.u16 	%r3084, %rs4325;
	cvt.u32.u16 	%r3085, %rs4326;
	prmt.b32 	%r3086, %r3085, %r3084, 0x3340U;
	cvt.u32.u16 	%r3087, %rs4324;
	cvt.u32.u16 	%r3088, %rs4323;
	prmt.b32 	%r3089, %r3087, %r3088, 0x3340U;
	prmt.b32 	%r3090, %r3086, %r3089, 0x5410U;
	st.local.u32 	[%rd2+4108], %r3090;
	add.s32 	%r9925, %r9924, -16;
	add.s64 	%rd799, %rd799, 16;
	setp.gt.u32 	%p24, %r9924, 31;
	mov.u32 	%r9924, %r9925;
	@%p24 bra 	$L__BB3_26;
$L__BB3_27:
	setp.ne.s32 	%p25, %r9925, 0;
	@%p25 bra 	$L__BB3_29;
	ld.local.u32 	%r9932, [%rd2+4096];
	ld.local.u32 	%r9931, [%rd2+4100];
	ld.local.u32 	%r9930, [%rd2+4104];
	ld.local.u32 	%r9929, [%rd2+4108];
	bra.uni 	$L__BB3_38;
$L__BB3_29:
	ld.local.u32 	%r3092, [%rd2+4096];
	ld.local.u32 	%r3093, [%rd2+4100];
	mov.b64 	%rd13, {%r3092, %r3093};
	ld.local.u32 	%r3094, [%rd2+4104];
	ld.local.u32 	%r3095, [%rd2+4108];
	st.local.v4.b32 	[%rd1], {%r3092, %r3093, %r3094, %r3095};
	and.b32  	%r887, %r9925, 7;
	setp.lt.u32 	%p26, %r9925, 8;
	mov.b32 	%r9927, 0;
	@%p26 bra 	$L__BB3_31;
	mov.b64 	{%r3097, %r3098}, %rd13;
	bfe.u32 	%r3099, %r3097, 0, 8;
	cvt.u16.u32 	%rs1262, %r3099;
	bfe.u32 	%r3100, %r3097, 8, 8;
	cvt.u16.u32 	%rs1263, %r3100;
	bfe.u32 	%r3101, %r3097, 16, 8;
	cvt.u16.u32 	%rs1264, %r3101;
	bfe.u32 	%r3102, %r3097, 24, 8;
	cvt.u16.u32 	%rs1265, %r3102;
	bfe.u32 	%r3103, %r3098, 0, 8;
	cvt.u16.u32 	%rs1266, %r3103;
	bfe.u32 	%r3104, %r3098, 8, 8;
	cvt.u16.u32 	%rs1267, %r3104;
	bfe.u32 	%r3105, %r3098, 16, 8;
	cvt.u16.u32 	%rs1268, %r3105;
	bfe.u32 	%r3106, %r3098, 24, 8;
	cvt.u16.u32 	%rs1269, %r3106;
	ld.global.u8 	%rs1270, [%rd799];
	xor.b16  	%rs1271, %rs1270, %rs1262;
	ld.global.u8 	%rs1272, [%rd799+1];
	xor.b16  	%rs1273, %rs1272, %rs1263;
	ld.global.u8 	%rs1274, [%rd799+2];
	xor.b16  	%rs1275, %rs1274, %rs1264;
	ld.global.u8 	%rs1276, [%rd799+3];
	xor.b16  	%rs1277, %rs1276, %rs1265;
	ld.global.u8 	%rs1278, [%rd799+4];
	xor.b16  	%rs1279, %rs1278, %rs1266;
	ld.global.u8 	%rs1280, [%rd799+5];
	xor.b16  	%rs1281, %rs1280, %rs1267;
	ld.global.u8 	%rs1282, [%rd799+6];
	xor.b16  	%rs1283, %rs1282, %rs1268;
	ld.global.u8 	%rs1284, [%rd799+7];
	xor.b16  	%rs1285, %rs1284, %rs1269;
	cvt.u32.u16 	%r3107, %rs1285;
	cvt.u32.u16 	%r3108, %rs1283;
	prmt.b32 	%r3109, %r3108, %r3107, 0x3340U;
	cvt.u32.u16 	%r3110, %rs1281;
	cvt.u32.u16 	%r3111, %rs1279;
	prmt.b32 	%r3112, %r3111, %r3110, 0x3340U;
	prmt.b32 	%r3113, %r3112, %r3109, 0x5410U;
	cvt.u32.u16 	%r3114, %rs1277;
	cvt.u32.u16 	%r3115, %rs1275;
	prmt.b32 	%r3116, %r3115, %r3114, 0x3340U;
	cvt.u32.u16 	%r3117, %rs1273;
	cvt.u32.u16 	%r3118, %rs1271;
	prmt.b32 	%r3119, %r3118, %r3117, 0x3340U;
	prmt.b32 	%r3120, %r3119, %r3116, 0x5410U;
	st.local.v2.b32 	[%rd1], {%r3120, %r3113};
	mov.b32 	%r9927, 8;
$L__BB3_31:
	setp.eq.s32 	%p27, %r887, 0;
	@%p27 bra 	$L__BB3_37;
	and.b32  	%r889, %r9925, 3;
	setp.lt.u32 	%p28, %r887, 4;
	@%p28 bra 	$L__BB3_34;
	cvt.u64.u32 	%rd164, %r9927;
	add.s64 	%rd165, %rd1, %rd164;
	ld.local.u8 	%rs1286, [%rd165];
	add.s64 	%rd166, %rd799, %rd164;
	ld.global.u8 	%rs1287, [%rd166];
	xor.b16  	%rs1288, %rs1287, %rs1286;
	st.local.u8 	[%rd165], %rs1288;
	ld.local.u8 	%rs1289, [%rd165+1];
	ld.global.u8 	%rs1290, [%rd166+1];
	xor.b16  	%rs1291, %rs1290, %rs1289;
	st.local.u8 	[%rd165+1], %rs1291;
	ld.local.u8 	%rs1292, [%rd165+2];
	ld.global.u8 	%rs1293, [%rd166+2];
	xor.b16  	%rs1294, %rs1293, %rs1292;
	st.local.u8 	[%rd165+2], %rs1294;
	ld.local.u8 	%rs1295, [%rd165+3];
	ld.global.u8 	%rs1296, [%rd166+3];
	xor.b16  	%rs1297, %rs1296, %rs1295;
	st.local.u8 	[%rd165+3], %rs1297;
	add.s32 	%r9927, %r9927, 4;
$L__BB3_34:
	setp.eq.s32 	%p29, %r889, 0;
	@%p29 bra 	$L__BB3_37;
	cvt.u64.u32 	%rd167, %r9927;
	add.s64 	%rd801, %rd799, %rd167;
	add.s64 	%rd800, %rd1, %rd167;
	neg.s32 	%r9928, %r889;
$L__BB3_36:
	.pragma "nounroll";
	ld.local.u8 	%rs1298, [%rd800];
	ld.global.u8 	%rs1299, [%rd801];
	xor.b16  	%rs1300, %rs1299, %rs1298;
	st.local.u8 	[%rd800], %rs1300;
	add.s64 	%rd801, %rd801, 1;
	add.s64 	%rd800, %rd800, 1;
	add.s32 	%r9928, %r9928, 1;
	setp.ne.s32 	%p30, %r9928, 0;
	@%p30 bra 	$L__BB3_36;
$L__BB3_37:
	ld.local.v4.b32 	{%r3121, %r3122, %r3123, %r3124}, [%rd1];
	bfe.u32 	%r3125, %r3124, 24, 8;
	mul.wide.u32 	%rd168, %r3125, 16;
	add.s64 	%rd169, %rd2, %rd168;
	ld.local.u32 	%r3126, [%rd169];
	bfe.u32 	%r3127, %r3126, 0, 8;
	cvt.u16.u32 	%rs1301, %r3127;
	bfe.u32 	%r3128, %r3126, 8, 8;
	bfe.u32 	%r3129, %r3126, 16, 8;
	bfe.u32 	%r3130, %r3126, 24, 8;
	ld.local.u32 	%r3131, [%rd169+4];
	bfe.u32 	%r3132, %r3131, 0, 8;
	bfe.u32 	%r3133, %r3131, 8, 8;
	bfe.u32 	%r3134, %r3131, 16, 8;
	bfe.u32 	%r3135, %r3131, 24, 8;
	ld.local.u32 	%r3136, [%rd169+8];
	bfe.u32 	%r3137, %r3136, 0, 8;
	bfe.u32 	%r3138, %r3136, 8, 8;
	bfe.u32 	%r3139, %r3136, 16, 8;
	bfe.u32 	%r3140, %r3136, 24, 8;
	ld.local.u32 	%r3141, [%rd169+12];
	bfe.u32 	%r3142, %r3141, 0, 8;
	bfe.u32 	%r3143, %r3141, 8, 8;
	bfe.u32 	%r3144, %r3141, 16, 8;
	bfe.u32 	%r3145, %r3141, 24, 8;
	mul.wide.u32 	%rd170, %r3145, 2;
	mov.u64 	%rd171, reduction_8bit;
	add.s64 	%rd172, %rd171, %rd170;
	ld.const.u8 	%rs1302, [%rd172];
	ld.const.u8 	%rs1303, [%rd172+1];
	xor.b16  	%rs1304, %rs1301, %rs1303;
	bfe.u32 	%r3146, %r3124, 16, 8;
	mul.wide.u32 	%rd173, %r3146, 16;
	add.s64 	%rd174, %rd2, %rd173;
	ld.local.u32 	%r3147, [%rd174];
	bfe.u32 	%r3148, %r3147, 0, 8;
	cvt.u16.u32 	%rs1305, %r3148;
	bfe.u32 	%r3149, %r3147, 8, 8;
	cvt.u16.u32 	%rs1306, %r3149;
	bfe.u32 	%r3150, %r3147, 16, 8;
	bfe.u32 	%r3151, %r3147, 24, 8;
	xor.b16  	%rs1307, %rs1306, %rs1304;
	xor.b32  	%r3152, %r3150, %r3128;
	xor.b32  	%r3153, %r3151, %r3129;
	ld.local.u32 	%r3154, [%rd174+4];
	bfe.u32 	%r3155, %r3154, 0, 8;
	bfe.u32 	%r3156, %r3154, 8, 8;
	bfe.u32 	%r3157, %r3154, 16, 8;
	bfe.u32 	%r3158, %r3154, 24, 8;
	xor.b32  	%r3159, %r3155, %r3130;
	xor.b32  	%r3160, %r3156, %r3132;
	xor.b32  	%r3161, %r3157, %r3133;
	xor.b32  	%r3162, %r3158, %r3134;
	ld.local.u32 	%r3163, [%rd174+8];
	bfe.u32 	%r3164, %r3163, 0, 8;
	bfe.u32 	%r3165, %r3163, 8, 8;
	bfe.u32 	%r3166, %r3163, 16, 8;
	bfe.u32 	%r3167, %r3163, 24, 8;
	xor.b32  	%r3168, %r3164, %r3135;
	xor.b32  	%r3169, %r3165, %r3137;
	xor.b32  	%r3170, %r3166, %r3138;
	xor.b32  	%r3171, %r3167, %r3139;
	ld.local.u32 	%r3172, [%rd174+12];
	bfe.u32 	%r3173, %r3172, 0, 8;
	bfe.u32 	%r3174, %r3172, 8, 8;
	bfe.u32 	%r3175, %r3172, 16, 8;
	bfe.u32 	%r3176, %r3172, 24, 8;
	xor.b32  	%r3177, %r3173, %r3140;
	xor.b32  	%r3178, %r3174, %r3142;
	xor.b32  	%r3179, %r3175, %r3143;
	xor.b32  	%r3180, %r3176, %r3144;
	and.b32  	%r3181, %r3180, 255;
	mul.wide.u32 	%rd175, %r3181, 2;
	add.s64 	%rd176, %rd171, %rd175;
	ld.const.u8 	%rs1308, [%rd176];
	ld.const.u8 	%rs1309, [%rd176+1];
	xor.b16  	%rs1310, %rs1305, %rs1302;
	xor.b16  	%rs1311, %rs1310, %rs1309;
	bfe.u32 	%r3182, %r3124, 8, 8;
	mul.wide.u32 	%rd177, %r3182, 16;
	add.s64 	%rd178, %rd2, %rd177;
	ld.local.u32 	%r3183, [%rd178];
	bfe.u32 	%r3184, %r3183, 0, 8;
	cvt.u16.u32 	%rs1312, %r3184;
	bfe.u32 	%r3185, %r3183, 8, 8;
	cvt.u16.u32 	%rs1313, %r3185;
	bfe.u32 	%r3186, %r3183, 16, 8;
	cvt.u16.u32 	%rs1314, %r3186;
	bfe.u32 	%r3187, %r3183, 24, 8;
	xor.b16  	%rs1315, %rs1313, %rs1311;
	xor.b16  	%rs1316, %rs1314, %rs1307;
	xor.b32  	%r3188, %r3187, %r3152;
	ld.local.u32 	%r3189, [%rd178+4];
	bfe.u32 	%r3190, %r3189, 0, 8;
	bfe.u32 	%r3191, %r3189, 8, 8;
	bfe.u32 	%r3192, %r3189, 16, 8;
	bfe.u32 	%r3193, %r3189, 24, 8;
	xor.b32  	%r3194, %r3190, %r3153;
	xor.b32  	%r3195, %r3191, %r3159;
	xor.b32  	%r3196, %r3192, %r3160;
	xor.b32  	%r3197, %r3193, %r3161;
	ld.local.u32 	%r3198, [%rd178+8];
	bfe.u32 	%r3199, %r3198, 0, 8;
	bfe.u32 	%r3200, %r3198, 8, 8;
	bfe.u32 	%r3201, %r3198, 16, 8;
	bfe.u32 	%r3202, %r3198, 24, 8;
	xor.b32  	%r3203, %r3199, %r3162;
	xor.b32  	%r3204, %r3200, %r3168;
	xor.b32  	%r3205, %r3201, %r3169;
	xor.b32  	%r3206, %r3202, %r3170;
	ld.local.u32 	%r3207, [%rd178+12];
	bfe.u32 	%r3208, %r3207, 0, 8;
	bfe.u32 	%r3209, %r3207, 8, 8;
	bfe.u32 	%r3210, %r3207, 16, 8;
	bfe.u32 	%r3211, %r3207, 24, 8;
	xor.b32  	%r3212, %r3208, %r3171;
	xor.b32  	%r3213, %r3209, %r3177;
	xor.b32  	%r3214, %r3210, %r3178;
	xor.b32  	%r3215, %r3211, %r3179;
	and.b32  	%r3216, %r3215, 255;
	mul.wide.u32 	%rd179, %r3216, 2;
	add.s64 	%rd180, %rd171, %rd179;
	ld.const.u8 	%rs1317, [%rd180];
	ld.const.u8 	%rs1318, [%rd180+1];
	xor.b16  	%rs1319, %rs1312, %rs1308;
	xor.b16  	%rs1320, %rs1319, %rs1318;
	bfe.u32 	%r3217, %r3124, 0, 8;
	mul.wide.u32 	%rd181, %r3217, 16;
	add.s64 	%rd182, %rd2, %rd181;
	ld.local.u32 	%r3218, [%rd182];
	bfe.u32 	%r3219, %r3218, 0, 8;
	cvt.u16.u32 	%rs1321, %r3219;
	bfe.u32 	%r3220, %r3218, 8, 8;
	cvt.u16.u32 	%rs1322, %r3220;
	bfe.u32 	%r3221, %r3218, 16, 8;
	cvt.u16.u32 	%rs1323, %r3221;
	bfe.u32 	%r3222, %r3218, 24, 8;
	cvt.u16.u32 	%rs1324, %r3222;
	xor.b16  	%rs1325, %rs1322, %rs1320;
	xor.b16  	%rs1326, %rs1323, %rs1315;
	xor.b16  	%rs1327, %rs1324, %rs1316;
	ld.local.u32 	%r3223, [%rd182+4];
	bfe.u32 	%r3224, %r3223, 0, 8;
	bfe.u32 	%r3225, %r3223, 8, 8;
	bfe.u32 	%r3226, %r3223, 16, 8;
	bfe.u32 	%r3227, %r3223, 24, 8;
	xor.b32  	%r3228, %r3224, %r3188;
	xor.b32  	%r3229, %r3225, %r3194;
	xor.b32  	%r3230, %r3226, %r3195;
	xor.b32  	%r3231, %r3227, %r3196;
	ld.local.u32 	%r3232, [%rd182+8];
	bfe.u32 	%r3233, %r3232, 0, 8;
	bfe.u32 	%r3234, %r3232, 8, 8;
	bfe.u32 	%r3235, %r3232, 16, 8;
	bfe.u32 	%r3236, %r3232, 24, 8;
	xor.b32  	%r3237, %r3233, %r3197;
	xor.b32  	%r3238, %r3234, %r3203;
	xor.b32  	%r3239, %r3235, %r3204;
	xor.b32  	%r3240, %r3236, %r3205;
	ld.local.u32 	%r3241, [%rd182+12];
	bfe.u32 	%r3242, %r3241, 0, 8;
	bfe.u32 	%r3243, %r3241, 8, 8;
	bfe.u32 	%r3244, %r3241, 16, 8;
	bfe.u32 	%r3245, %r3241, 24, 8;
	xor.b32  	%r3246, %r3242, %r3206;
	xor.b32  	%r3247, %r3243, %r3212;
	xor.b32  	%r3248, %r3244, %r3213;
	xor.b32  	%r3249, %r3245, %r3214;
	and.b32  	%r3250, %r3249, 255;
	mul.wide.u32 	%rd183, %r3250, 2;
	add.s64 	%rd184, %rd171, %rd183;
	ld.const.u8 	%rs1328, [%rd184];
	ld.const.u8 	%rs1329, [%rd184+1];
	xor.b16  	%rs1330, %rs1321, %rs1317;
	xor.b16  	%rs1331, %rs1330, %rs1329;
	bfe.u32 	%r3251, %r3123, 24, 8;
	mul.wide.u32 	%rd185, %r3251, 16;
	add.s64 	%rd186, %rd2, %rd185;
	ld.local.u32 	%r3252, [%rd186];
	bfe.u32 	%r3253, %r3252, 0, 8;
	cvt.u16.u32 	%rs1332, %r3253;
	bfe.u32 	%r3254, %r3252, 8, 8;
	cvt.u16.u32 	%rs1333, %r3254;
	bfe.u32 	%r3255, %r3252, 16, 8;
	cvt.u16.u32 	%rs1334, %r3255;
	bfe.u32 	%r3256, %r3252, 24, 8;
	cvt.u16.u32 	%rs1335, %r3256;
	xor.b16  	%rs1336, %rs1333, %rs1331;
	xor.b16  	%rs1337, %rs1334, %rs1325;
	xor.b16  	%rs1338, %rs1335, %rs1326;
	ld.local.u32 	%r3257, [%rd186+4];
	bfe.u32 	%r3258, %r3257, 0, 8;
	cvt.u16.u32 	%rs1339, %r3258;
	bfe.u32 	%r3259, %r3257, 8, 8;
	bfe.u32 	%r3260, %r3257, 16, 8;
	bfe.u32 	%r3261, %r3257, 24, 8;
	xor.b16  	%rs1340, %rs1339, %rs1327;
	xor.b32  	%r3262, %r3259, %r3228;
	xor.b32  	%r3263, %r3260, %r3229;
	xor.b32  	%r3264, %r3261, %r3230;
	ld.local.u32 	%r3265, [%rd186+8];
	bfe.u32 	%r3266, %r3265, 0, 8;
	bfe.u32 	%r3267, %r3265, 8, 8;
	bfe.u32 	%r3268, %r3265, 16, 8;
	bfe.u32 	%r3269, %r3265, 24, 8;
	xor.b32  	%r3270, %r3266, %r3231;
	xor.b32  	%r3271, %r3267, %r3237;
	xor.b32  	%r3272, %r3268, %r3238;
	xor.b32  	%r3273, %r3269, %r3239;
	ld.local.u32 	%r3274, [%rd186+12];
	bfe.u32 	%r3275, %r3274, 0, 8;
	bfe.u32 	%r3276, %r3274, 8, 8;
	bfe.u32 	%r3277, %r3274, 16, 8;
	bfe.u32 	%r3278, %r3274, 24, 8;
	xor.b32  	%r3279, %r3275, %r3240;
	xor.b32  	%r3280, %r3276, %r3246;
	xor.b32  	%r3281, %r3277, %r3247;
	xor.b32  	%r3282, %r3278, %r3248;
	and.b32  	%r3283, %r3282, 255;
	mul.wide.u32 	%rd187, %r3283, 2;
	add.s64 	%rd188, %rd171, %rd187;
	ld.const.u8 	%rs1341, [%rd188];
	ld.const.u8 	%rs1342, [%rd188+1];
	xor.b16  	%rs1343, %rs1332, %rs1328;
	xor.b16  	%rs1344, %rs1343, %rs1342;
	bfe.u32 	%r3284, %r3123, 16, 8;
	mul.wide.u32 	%rd189, %r3284, 16;
	add.s64 	%rd190, %rd2, %rd189;
	ld.local.u32 	%r3285, [%rd190];
	bfe.u32 	%r3286, %r3285, 0, 8;
	cvt.u16.u32 	%rs1345, %r3286;
	bfe.u32 	%r3287, %r3285, 8, 8;
	cvt.u16.u32 	%rs1346, %r3287;
	bfe.u32 	%r3288, %r3285, 16, 8;
	cvt.u16.u32 	%rs1347, %r3288;
	bfe.u32 	%r3289, %r3285, 24, 8;
	cvt.u16.u32 	%rs1348, %r3289;
	xor.b16  	%rs1349, %rs1346, %rs1344;
	xor.b16  	%rs1350, %rs1347, %rs1336;
	xor.b16  	%rs1351, %rs1348, %rs1337;
	ld.local.u32 	%r3290, [%rd190+4];
	bfe.u32 	%r3291, %r3290, 0, 8;
	cvt.u16.u32 	%rs1352, %r3291;
	bfe.u32 	%r3292, %r3290, 8, 8;
	cvt.u16.u32 	%rs1353, %r3292;
	bfe.u32 	%r3293, %r3290, 16, 8;
	bfe.u32 	%r3294, %r3290, 24, 8;
	xor.b16  	%rs1354, %rs1352, %rs1338;
	xor.b16  	%rs1355, %rs1353, %rs1340;
	xor.b32  	%r3295, %r3293, %r3262;
	xor.b32  	%r3296, %r3294, %r3263;
	ld.local.u32 	%r3297, [%rd190+8];
	bfe.u32 	%r3298, %r3297, 0, 8;
	bfe.u32 	%r3299, %r3297, 8, 8;
	bfe.u32 	%r3300, %r3297, 16, 8;
	bfe.u32 	%r3301, %r3297, 24, 8;
	xor.b32  	%r3302, %r3298, %r3264;
	xor.b32  	%r3303, %r3299, %r3270;
	xor.b32  	%r3304, %r3300, %r3271;
	xor.b32  	%r3305, %r3301, %r3272;
	ld.local.u32 	%r3306, [%rd190+12];
	bfe.u32 	%r3307, %r3306, 0, 8;
	bfe.u32 	%r3308, %r3306, 8, 8;
	bfe.u32 	%r3309, %r3306, 16, 8;
	bfe.u32 	%r3310, %r3306, 24, 8;
	xor.b32  	%r3311, %r3307, %r3273;
	xor.b32  	%r3312, %r3308, %r3279;
	xor.b32  	%r3313, %r3309, %r3280;
	xor.b32  	%r3314, %r3310, %r3281;
	and.b32  	%r3315, %r3314, 255;
	mul.wide.u32 	%rd191, %r3315, 2;
	add.s64 	%rd192, %rd171, %rd191;
	ld.const.u8 	%rs1356, [%rd192];
	ld.const.u8 	%rs1357, [%rd192+1];
	xor.b16  	%rs1358, %rs1345, %rs1341;
	xor.b16  	%rs1359, %rs1358, %rs1357;
	bfe.u32 	%r3316, %r3123, 8, 8;
	mul.wide.u32 	%rd193, %r3316, 16;
	add.s64 	%rd194, %rd2, %rd193;
	ld.local.u32 	%r3317, [%rd194];
	bfe.u32 	%r3318, %r3317, 0, 8;
	cvt.u16.u32 	%rs1360, %r3318;
	bfe.u32 	%r3319, %r3317, 8, 8;
	cvt.u16.u32 	%rs1361, %r3319;
	bfe.u32 	%r3320, %r3317, 16, 8;
	cvt.u16.u32 	%rs1362, %r3320;
	bfe.u32 	%r3321, %r3317, 24, 8;
	cvt.u16.u32 	%rs1363, %r3321;
	xor.b16  	%rs1364, %rs1361, %rs1359;
	xor.b16  	%rs1365, %rs1362, %rs1349;
	xor.b16  	%rs1366, %rs1363, %rs1350;
	ld.local.u32 	%r3322, [%rd194+4];
	bfe.u32 	%r3323, %r3322, 0, 8;
	cvt.u16.u32 	%rs1367, %r3323;
	bfe.u32 	%r3324, %r3322, 8, 8;
	cvt.u16.u32 	%rs1368, %r3324;
	bfe.u32 	%r3325, %r3322, 16, 8;
	cvt.u16.u32 	%rs1369, %r3325;
	bfe.u32 	%r3326, %r3322, 24, 8;
	xor.b16  	%rs1370, %rs1367, %rs1351;
	xor.b16  	%rs1371, %rs1368, %rs1354;
	xor.b16  	%rs1372, %rs1369, %rs1355;
	xor.b32  	%r3327, %r3326, %r3295;
	ld.local.u32 	%r3328, [%rd194+8];
	bfe.u32 	%r3329, %r3328, 0, 8;
	bfe.u32 	%r3330, %r3328, 8, 8;
	bfe.u32 	%r3331, %r3328, 16, 8;
	bfe.u32 	%r3332, %r3328, 24, 8;
	xor.b32  	%r3333, %r3329, %r3296;
	xor.b32  	%r3334, %r3330, %r3302;
	xor.b32  	%r3335, %r3331, %r3303;
	xor.b32  	%r3336, %r3332, %r3304;
	ld.local.u32 	%r3337, [%rd194+12];
	bfe.u32 	%r3338, %r3337, 0, 8;
	bfe.u32 	%r3339, %r3337, 8, 8;
	bfe.u32 	%r3340, %r3337, 16, 8;
	bfe.u32 	%r3341, %r3337, 24, 8;
	xor.b32  	%r3342, %r3338, %r3305;
	xor.b32  	%r3343, %r3339, %r3311;
	xor.b32  	%r3344, %r3340, %r3312;
	xor.b32  	%r3345, %r3341, %r3313;
	and.b32  	%r3346, %r3345, 255;
	mul.wide.u32 	%rd195, %r3346, 2;
	add.s64 	%rd196, %rd171, %rd195;
	ld.const.u8 	%rs1373, [%rd196];
	ld.const.u8 	%rs1374, [%rd196+1];
	xor.b16  	%rs1375, %rs1360, %rs1356;
	xor.b16  	%rs1376, %rs1375, %rs1374;
	bfe.u32 	%r3347, %r3123, 0, 8;
	mul.wide.u32 	%rd197, %r3347, 16;
	add.s64 	%rd198, %rd2, %rd197;
	ld.local.u32 	%r3348, [%rd198];
	bfe.u32 	%r3349, %r3348, 0, 8;
	cvt.u16.u32 	%rs1377, %r3349;
	bfe.u32 	%r3350, %r3348, 8, 8;
	cvt.u16.u32 	%rs1378, %r3350;
	bfe.u32 	%r3351, %r3348, 16, 8;
	cvt.u16.u32 	%rs1379, %r3351;
	bfe.u32 	%r3352, %r3348, 24, 8;
	cvt.u16.u32 	%rs1380, %r3352;
	xor.b16  	%rs1381, %rs1378, %rs1376;
	xor.b16  	%rs1382, %rs1379, %rs1364;
	xor.b16  	%rs1383, %rs1380, %rs1365;
	ld.local.u32 	%r3353, [%rd198+4];
	bfe.u32 	%r3354, %r3353, 0, 8;
	cvt.u16.u32 	%rs1384, %r3354;
	bfe.u32 	%r3355, %r3353, 8, 8;
	cvt.u16.u32 	%rs1385, %r3355;
	bfe.u32 	%r3356, %r3353, 16, 8;
	cvt.u16.u32 	%rs1386, %r3356;
	bfe.u32 	%r3357, %r3353, 24, 8;
	cvt.u16.u32 	%rs1387, %r3357;
	xor.b16  	%rs1388, %rs1384, %rs1366;
	xor.b16  	%rs1389, %rs1385, %rs1370;
	xor.b16  	%rs1390, %rs1386, %rs1371;
	xor.b16  	%rs1391, %rs1387, %rs1372;
	ld.local.u32 	%r3358, [%rd198+8];
	bfe.u32 	%r3359, %r3358, 0, 8;
	bfe.u32 	%r3360, %r3358, 8, 8;
	bfe.u32 	%r3361, %r3358, 16, 8;
	bfe.u32 	%r3362, %r3358, 24, 8;
	xor.b32  	%r3363, %r3359, %r3327;
	xor.b32  	%r3364, %r3360, %r3333;
	xor.b32  	%r3365, %r3361, %r3334;
	xor.b32  	%r3366, %r3362, %r3335;
	ld.local.u32 	%r3367, [%rd198+12];
	bfe.u32 	%r3368, %r3367, 0, 8;
	bfe.u32 	%r3369, %r3367, 8, 8;
	bfe.u32 	%r3370, %r3367, 16, 8;
	bfe.u32 	%r3371, %r3367, 24, 8;
	xor.b32  	%r3372, %r3368, %r3336;
	xor.b32  	%r3373, %r3369, %r3342;
	xor.b32  	%r3374, %r3370, %r3343;
	xor.b32  	%r3375, %r3371, %r3344;
	and.b32  	%r3376, %r3375, 255;
	mul.wide.u32 	%rd199, %r3376, 2;
	add.s64 	%rd200, %rd171, %rd199;
	ld.const.u8 	%rs1392, [%rd200];
	ld.const.u8 	%rs1393, [%rd200+1];
	xor.b16  	%rs1394, %rs1377, %rs1373;
	xor.b16  	%rs1395, %rs1394, %rs1393;
	bfe.u32 	%r3377, %r3122, 24, 8;
	mul.wide.u32 	%rd201, %r3377, 16;
	add.s64 	%rd202, %rd2, %rd201;
	ld.local.u32 	%r3378, [%rd202];
	bfe.u32 	%r3379, %r3378, 0, 8;
	cvt.u16.u32 	%rs1396, %r3379;
	bfe.u32 	%r3380, %r3378, 8, 8;
	cvt.u16.u32 	%rs1397, %r3380;
	bfe.u32 	%r3381, %r3378, 16, 8;
	cvt.u16.u32 	%rs1398, %r3381;
	bfe.u32 	%r3382, %r3378, 24, 8;
	cvt.u16.u32 	%rs1399, %r3382;
	xor.b16  	%rs1400, %rs1397, %rs1395;
	xor.b16  	%rs1401, %rs1398, %rs1381;
	xor.b16  	%rs1402, %rs1399, %rs1382;
	ld.local.u32 	%r3383, [%rd202+4];
	bfe.u32 	%r3384, %r3383, 0, 8;
	cvt.u16.u32 	%rs1403, %r3384;
	bfe.u32 	%r3385, %r3383, 8, 8;
	cvt.u16.u32 	%rs1404, %r3385;
	bfe.u32 	%r3386, %r3383, 16, 8;
	cvt.u16.u32 	%rs1405, %r3386;
	bfe.u32 	%r3387, %r3383, 24, 8;
	cvt.u16.u32 	%rs1406, %r3387;
	xor.b16  	%rs1407, %rs1403, %rs1383;
	xor.b16  	%rs1408, %rs1404, %rs1388;
	xor.b16  	%rs1409, %rs1405, %rs1389;
	xor.b16  	%rs1410, %rs1406, %rs1390;
	ld.local.u32 	%r3388, [%rd202+8];
	bfe.u32 	%r3389, %r3388, 0, 8;
	cvt.u16.u32 	%rs1411, %r3389;
	bfe.u32 	%r3390, %r3388, 8, 8;
	bfe.u32 	%r3391, %r3388, 16, 8;
	bfe.u32 	%r3392, %r3388, 24, 8;
	xor.b16  	%rs1412, %rs1411, %rs1391;
	xor.b32  	%r3393, %r3390, %r3363;
	xor.b32  	%r3394, %r3391, %r3364;
	xor.b32  	%r3395, %r3392, %r3365;
	ld.local.u32 	%r3396, [%rd202+12];
	bfe.u32 	%r3397, %r3396, 0, 8;
	bfe.u32 	%r3398, %r3396, 8, 8;
	bfe.u32 	%r3399, %r3396, 16, 8;
	bfe.u32 	%r3400, %r3396, 24, 8;
	xor.b32  	%r3401, %r3397, %r3366;
	xor.b32  	%r3402, %r3398, %r3372;
	xor.b32  	%r3403, %r3399, %r3373;
	xor.b32  	%r3404, %r3400, %r3374;
	and.b32  	%r3405, %r3404, 255;
	mul.wide.u32 	%rd203, %r3405, 2;
	add.s64 	%rd204, %rd171, %rd203;
	ld.const.u8 	%rs1413, [%rd204];
	ld.const.u8 	%rs1414, [%rd204+1];
	xor.b16  	%rs1415, %rs1396, %rs1392;
	xor.b16  	%rs1416, %rs1415, %rs1414;
	bfe.u32 	%r3406, %r3122, 16, 8;
	mul.wide.u32 	%rd205, %r3406, 16;
	add.s64 	%rd206, %rd2, %rd205;
	ld.local.u32 	%r3407, [%rd206];
	bfe.u32 	%r3408, %r3407, 0, 8;
	cvt.u16.u32 	%rs1417, %r3408;
	bfe.u32 	%r3409, %r3407, 8, 8;
	cvt.u16.u32 	%rs1418, %r3409;
	bfe.u32 	%r3410, %r3407, 16, 8;
	cvt.u16.u32 	%rs1419, %r3410;
	bfe.u32 	%r3411, %r3407, 24, 8;
	cvt.u16.u32 	%rs1420, %r3411;
	xor.b16  	%rs1421, %rs1418, %rs1416;
	xor.b16  	%rs1422, %rs1419, %rs1400;
	xor.b16  	%rs1423, %rs1420, %rs1401;
	ld.local.u32 	%r3412, [%rd206+4];
	bfe.u32 	%r3413, %r3412, 0, 8;
	cvt.u16.u32 	%rs1424, %r3413;
	bfe.u32 	%r3414, %r3412, 8, 8;
	cvt.u16.u32 	%rs1425, %r3414;
	bfe.u32 	%r3415, %r3412, 16, 8;
	cvt.u16.u32 	%rs1426, %r3415;
	bfe.u32 	%r3416, %r3412, 24, 8;
	cvt.u16.u32 	%rs1427, %r3416;
	xor.b16  	%rs1428, %rs1424, %rs1402;
	xor.b16  	%rs1429, %rs1425, %rs1407;
	xor.b16  	%rs1430, %rs1426, %rs1408;
	xor.b16  	%rs1431, %rs1427, %rs1409;
	ld.local.u32 	%r3417, [%rd206+8];
	bfe.u32 	%r3418, %r3417, 0, 8;
	cvt.u16.u32 	%rs1432, %r3418;
	bfe.u32 	%r3419, %r3417, 8, 8;
	cvt.u16.u32 	%rs1433, %r3419;
	bfe.u32 	%r3420, %r3417, 16, 8;
	bfe.u32 	%r3421, %r3417, 24, 8;
	xor.b16  	%rs1434, %rs1432, %rs1410;
	xor.b16  	%rs1435, %rs1433, %rs1412;
	xor.b32  	%r3422, %r3420, %r3393;
	xor.b32  	%r3423, %r3421, %r3394;
	ld.local.u32 	%r3424, [%rd206+12];
	bfe.u32 	%r3425, %r3424, 0, 8;
	bfe.u32 	%r3426, %r3424, 8, 8;
	bfe.u32 	%r3427, %r3424, 16, 8;
	bfe.u32 	%r3428, %r3424, 24, 8;
	xor.b32  	%r3429, %r3425, %r3395;
	xor.b32  	%r3430, %r3426, %r3401;
	xor.b32  	%r3431, %r3427, %r3402;
	xor.b32  	%r3432, %r3428, %r3403;
	and.b32  	%r3433, %r3432, 255;
	mul.wide.u32 	%rd207, %r3433, 2;
	add.s64 	%rd208, %rd171, %rd207;
	ld.const.u8 	%rs1436, [%rd208];
	ld.const.u8 	%rs1437, [%rd208+1];
	xor.b16  	%rs1438, %rs1417, %rs1413;
	xor.b16  	%rs1439, %rs1438, %rs1437;
	bfe.u32 	%r3434, %r3122, 8, 8;
	mul.wide.u32 	%rd209, %r3434, 16;
	add.s64 	%rd210, %rd2, %rd209;
	ld.local.u32 	%r3435, [%rd210];
	bfe.u32 	%r3436, %r3435, 0, 8;
	cvt.u16.u32 	%rs1440, %r3436;
	bfe.u32 	%r3437, %r3435, 8, 8;
	cvt.u16.u32 	%rs1441, %r3437;
	bfe.u32 	%r3438, %r3435, 16, 8;
	cvt.u16.u32 	%rs1442, %r3438;
	bfe.u32 	%r3439, %r3435, 24, 8;
	cvt.u16.u32 	%rs1443, %r3439;
	xor.b16  	%rs1444, %rs1441, %rs1439;
	xor.b16  	%rs1445, %rs1442, %rs1421;
	xor.b16  	%rs1446, %rs1443, %rs1422;
	ld.local.u32 	%r3440, [%rd210+4];
	bfe.u32 	%r3441, %r3440, 0, 8;
	cvt.u16.u32 	%rs1447, %r3441;
	bfe.u32 	%r3442, %r3440, 8, 8;
	cvt.u16.u32 	%rs1448, %r3442;
	bfe.u32 	%r3443, %r3440, 16, 8;
	cvt.u16.u32 	%rs1449, %r3443;
	bfe.u32 	%r3444, %r3440, 24, 8;
	cvt.u16.u32 	%rs1450, %r3444;
	xor.b16  	%rs1451, %rs1447, %rs1423;
	xor.b16  	%rs1452, %rs1448, %rs1428;
	xor.b16  	%rs1453, %rs1449, %rs1429;
	xor.b16  	%rs1454, %rs1450, %rs1430;
	ld.local.u32 	%r3445, [%rd210+8];
	bfe.u32 	%r3446, %r3445, 0, 8;
	cvt.u16.u32 	%rs1455, %r3446;
	bfe.u32 	%r3447, %r3445, 8, 8;
	cvt.u16.u32 	%rs1456, %r3447;
	bfe.u32 	%r3448, %r3445, 16, 8;
	cvt.u16.u32 	%rs1457, %r3448;
	bfe.u32 	%r3449, %r3445, 24, 8;
	xor.b16  	%rs1458, %rs1455, %rs1431;
	xor.b16  	%rs1459, %rs1456, %rs1434;
	xor.b16  	%rs1460, %rs1457, %rs1435;
	xor.b32  	%r3450, %r3449, %r3422;
	ld.local.u32 	%r3451, [%rd210+12];
	bfe.u32 	%r3452, %r3451, 0, 8;
	bfe.u32 	%r3453, %r3451, 8, 8;
	bfe.u32 	%r3454, %r3451, 16, 8;
	bfe.u32 	%r3455, %r3451, 24, 8;
	xor.b32  	%r3456, %r3452, %r3423;
	xor.b32  	%r3457, %r3453, %r3429;
	xor.b32  	%r3458, %r3454, %r3430;
	xor.b32  	%r3459, %r3455, %r3431;
	and.b32  	%r3460, %r3459, 255;
	mul.wide.u32 	%rd211, %r3460, 2;
	add.s64 	%rd212, %rd171, %rd211;
	ld.const.u8 	%rs1461, [%rd212];
	ld.const.u8 	%rs1462, [%rd212+1];
	xor.b16  	%rs1463, %rs1440, %rs1436;
	xor.b16  	%rs1464, %rs1463, %rs1462;
	bfe.u32 	%r3461, %r3122, 0, 8;
	mul.wide.u32 	%rd213, %r3461, 16;
	add.s64 	%rd214, %rd2, %rd213;
	ld.local.u32 	%r3462, [%rd214];
	bfe.u32 	%r3463, %r3462, 0, 8;
	cvt.u16.u32 	%rs1465, %r3463;
	bfe.u32 	%r3464, %r3462, 8, 8;
	cvt.u16.u32 	%rs1466, %r3464;
	bfe.u32 	%r3465, %r3462, 16, 8;
	cvt.u16.u32 	%rs1467, %r3465;
	bfe.u32 	%r3466, %r3462, 24, 8;
	cvt.u16.u32 	%rs1468, %r3466;
	xor.b16  	%rs1469, %rs1466, %rs1464;
	xor.b16  	%rs1470, %rs1467, %rs1444;
	xor.b16  	%rs1471, %rs1468, %rs1445;
	ld.local.u32 	%r3467, [%rd214+4];
	bfe.u32 	%r3468, %r3467, 0, 8;
	cvt.u16.u32 	%rs1472, %r3468;
	bfe.u32 	%r3469, %r3467, 8, 8;
	cvt.u16.u32 	%rs1473, %r3469;
	bfe.u32 	%r3470, %r3467, 16, 8;
	cvt.u16.u32 	%rs1474, %r3470;
	bfe.u32 	%r3471, %r3467, 24, 8;
	cvt.u16.u32 	%rs1475, %r3471;
	xor.b16  	%rs1476, %rs1472, %rs1446;
	xor.b16  	%rs1477, %rs1473, %rs1451;
	xor.b16  	%rs1478, %rs1474, %rs1452;
	xor.b16  	%rs1479, %rs1475, %rs1453;
	ld.local.u32 	%r3472, [%rd214+8];
	bfe.u32 	%r3473, %r3472, 0, 8;
	cvt.u16.u32 	%rs1480, %r3473;
	bfe.u32 	%r3474, %r3472, 8, 8;
	cvt.u16.u32 	%rs1481, %r3474;
	bfe.u32 	%r3475, %r3472, 16, 8;
	cvt.u16.u32 	%rs1482, %r3475;
	bfe.u32 	%r3476, %r3472, 24, 8;
	cvt.u16.u32 	%rs1483, %r3476;
	xor.b16  	%rs1484, %rs1480, %rs1454;
	xor.b16  	%rs1485, %rs1481, %rs1458;
	xor.b16  	%rs1486, %rs1482, %rs1459;
	xor.b16  	%rs1487, %rs1483, %rs1460;
	ld.local.u32 	%r3477, [%rd214+12];
	bfe.u32 	%r3478, %r3477, 0, 8;
	bfe.u32 	%r3479, %r3477, 8, 8;
	bfe.u32 	%r3480, %r3477, 16, 8;
	bfe.u32 	%r3481, %r3477, 24, 8;
	xor.b32  	%r3482, %r3478, %r3450;
	xor.b32  	%r3483, %r3479, %r3456;
	xor.b32  	%r3484, %r3480, %r3457;
	xor.b32  	%r3485, %r3481, %r3458;
	and.b32  	%r3486, %r3485, 255;
	mul.wide.u32 	%rd215, %r3486, 2;
	add.s64 	%rd216, %rd171, %rd215;
	ld.const.u8 	%rs1488, [%rd216];
	ld.const.u8 	%rs1489, [%rd216+1];
	xor.b16  	%rs1490, %rs1465, %rs1461;
	xor.b16  	%rs1491, %rs1490, %rs1489;
	bfe.u32 	%r3487, %r3121, 24, 8;
	mul.wide.u32 	%rd217, %r3487, 16;
	add.s64 	%rd218, %rd2, %rd217;
	ld.local.u32 	%r3488, [%rd218];
	bfe.u32 	%r3489, %r3488, 0, 8;
	cvt.u16.u32 	%rs1492, %r3489;
	bfe.u32 	%r3490, %r3488, 8, 8;
	cvt.u16.u32 	%rs1493, %r3490;
	bfe.u32 	%r3491, %r3488, 16, 8;
	cvt.u16.u32 	%rs1494, %r3491;
	bfe.u32 	%r3492, %r3488, 24, 8;
	cvt.u16.u32 	%rs1495, %r3492;
	xor.b16  	%rs1496, %rs1493, %rs1491;
	xor.b16  	%rs1497, %rs1494, %rs1469;
	xor.b16  	%rs1498, %rs1495, %rs1470;
	ld.local.u32 	%r3493, [%rd218+4];
	bfe.u32 	%r3494, %r3493, 0, 8;
	cvt.u16.u32 	%rs1499, %r3494;
	bfe.u32 	%r3495, %r3493, 8, 8;
	cvt.u16.u32 	%rs1500, %r3495;
	bfe.u32 	%r3496, %r3493, 16, 8;
	cvt.u16.u32 	%rs1501, %r3496;
	bfe.u32 	%r3497, %r3493, 24, 8;
	cvt.u16.u32 	%rs1502, %r3497;
	xor.b16  	%rs1503, %rs1499, %rs1471;
	xor.b16  	%rs1504, %rs1500, %rs1476;
	xor.b16  	%rs1505, %rs1501, %rs1477;
	xor.b16  	%rs1506, %rs1502, %rs1478;
	ld.local.u32 	%r3498, [%rd218+8];
	bfe.u32 	%r3499, %r3498, 0, 8;
	cvt.u16.u32 	%rs1507, %r3499;
	bfe.u32 	%r3500, %r3498, 8, 8;
	cvt.u16.u32 	%rs1508, %r3500;
	bfe.u32 	%r3501, %r3498, 16, 8;
	cvt.u16.u32 	%rs1509, %r3501;
	bfe.u32 	%r3502, %r3498, 24, 8;
	cvt.u16.u32 	%rs1510, %r3502;
	xor.b16  	%rs1511, %rs1507, %rs1479;
	xor.b16  	%rs1512, %rs1508, %rs1484;
	xor.b16  	%rs1513, %rs1509, %rs1485;
	xor.b16  	%rs1514, %rs1510, %rs1486;
	ld.local.u32 	%r3503, [%rd218+12];
	bfe.u32 	%r3504, %r3503, 0, 8;
	cvt.u16.u32 	%rs1515, %r3504;
	bfe.u32 	%r3505, %r3503, 8, 8;
	bfe.u32 	%r3506, %r3503, 16, 8;
	bfe.u32 	%r3507, %r3503, 24, 8;
	xor.b16  	%rs1516, %rs1515, %rs1487;
	xor.b32  	%r3508, %r3505, %r3482;
	xor.b32  	%r3509, %r3506, %r3483;
	xor.b32  	%r3510, %r3507, %r3484;
	and.b32  	%r3511, %r3510, 255;
	mul.wide.u32 	%rd219, %r3511, 2;
	add.s64 	%rd220, %rd171, %rd219;
	ld.const.u8 	%rs1517, [%rd220];
	ld.const.u8 	%rs1518, [%rd220+1];
	xor.b16  	%rs1519, %rs1492, %rs1488;
	xor.b16  	%rs1520, %rs1519, %rs1518;
	bfe.u32 	%r3512, %r3121, 16, 8;
	mul.wide.u32 	%rd221, %r3512, 16;
	add.s64 	%rd222, %rd2, %rd221;
	ld.local.u32 	%r3513, [%rd222];
	bfe.u32 	%r3514, %r3513, 0, 8;
	cvt.u16.u32 	%rs1521, %r3514;
	bfe.u32 	%r3515, %r3513, 8, 8;
	cvt.u16.u32 	%rs1522, %r3515;
	bfe.u32 	%r3516, %r3513, 16, 8;
	cvt.u16.u32 	%rs1523, %r3516;
	bfe.u32 	%r3517, %r3513, 24, 8;
	cvt.u16.u32 	%rs1524, %r3517;
	xor.b16  	%rs1525, %rs1522, %rs1520;
	xor.b16  	%rs1526, %rs1523, %rs1496;
	xor.b16  	%rs1527, %rs1524, %rs1497;
	ld.local.u32 	%r3518, [%rd222+4];
	bfe.u32 	%r3519, %r3518, 0, 8;
	cvt.u16.u32 	%rs1528, %r3519;
	bfe.u32 	%r3520, %r3518, 8, 8;
	cvt.u16.u32 	%rs1529, %r3520;
	bfe.u32 	%r3521, %r3518, 16, 8;
	cvt.u16.u32 	%rs1530, %r3521;
	bfe.u32 	%r3522, %r3518, 24, 8;
	cvt.u16.u32 	%rs1531, %r3522;
	xor.b16  	%rs1532, %rs1528, %rs1498;
	xor.b16  	%rs1533, %rs1529, %rs1503;
	xor.b16  	%rs1534, %rs1530, %rs1504;
	xor.b16  	%rs1535, %rs1531, %rs1505;
	ld.local.u32 	%r3523, [%rd222+8];
	bfe.u32 	%r3524, %r3523, 0, 8;
	cvt.u16.u32 	%rs1536, %r3524;
	bfe.u32 	%r3525, %r3523, 8, 8;
	cvt.u16.u32 	%rs1537, %r3525;
	bfe.u32 	%r3526, %r3523, 16, 8;
	cvt.u16.u32 	%rs1538, %r3526;
	bfe.u32 	%r3527, %r3523, 24, 8;
	cvt.u16.u32 	%rs1539, %r3527;
	xor.b16  	%rs1540, %rs1536, %rs1506;
	xor.b16  	%rs1541, %rs1537, %rs1511;
	xor.b16  	%rs1542, %rs1538, %rs1512;
	xor.b16  	%rs1543, %rs1539, %rs1513;
	ld.local.u32 	%r3528, [%rd222+12];
	bfe.u32 	%r3529, %r3528, 0, 8;
	cvt.u16.u32 	%rs1544, %r3529;
	bfe.u32 	%r3530, %r3528, 8, 8;
	cvt.u16.u32 	%rs1545, %r3530;
	bfe.u32 	%r3531, %r3528, 16, 8;
	bfe.u32 	%r3532, %r3528, 24, 8;
	xor.b16  	%rs1546, %rs1544, %rs1514;
	xor.b16  	%rs1547, %rs1545, %rs1516;
	xor.b32  	%r3533, %r3531, %r3508;
	xor.b32  	%r3534, %r3532, %r3509;
	and.b32  	%r3535, %r3534, 255;
	mul.wide.u32 	%rd223, %r3535, 2;
	add.s64 	%rd224, %rd171, %rd223;
	ld.const.u8 	%rs1548, [%rd224];
	ld.const.u8 	%rs1549, [%rd224+1];
	xor.b16  	%rs1550, %rs1521, %rs1517;
	xor.b16  	%rs1551, %rs1550, %rs1549;
	bfe.u32 	%r3536, %r3121, 8, 8;
	mul.wide.u32 	%rd225, %r3536, 16;
	add.s64 	%rd226, %rd2, %rd225;
	ld.local.u32 	%r3537, [%rd226];
	bfe.u32 	%r3538, %r3537, 0, 8;
	cvt.u16.u32 	%rs1552, %r3538;
	bfe.u32 	%r3539, %r3537, 8, 8;
	cvt.u16.u32 	%rs1553, %r3539;
	bfe.u32 	%r3540, %r3537, 16, 8;
	cvt.u16.u32 	%rs1554, %r3540;
	bfe.u32 	%r3541, %r3537, 24, 8;
	cvt.u16.u32 	%rs1555, %r3541;
	xor.b16  	%rs1556, %rs1553, %rs1551;
	xor.b16  	%rs1557, %rs1554, %rs1525;
	xor.b16  	%rs1558, %rs1555, %rs1526;
	ld.local.u32 	%r3542, [%rd226+4];
	bfe.u32 	%r3543, %r3542, 0, 8;
	cvt.u16.u32 	%rs1559, %r3543;
	bfe.u32 	%r3544, %r3542, 8, 8;
	cvt.u16.u32 	%rs1560, %r3544;
	bfe.u32 	%r3545, %r3542, 16, 8;
	cvt.u16.u32 	%rs1561, %r3545;
	bfe.u32 	%r3546, %r3542, 24, 8;
	cvt.u16.u32 	%rs1562, %r3546;
	xor.b16  	%rs1563, %rs1559, %rs1527;
	xor.b16  	%rs1564, %rs1560, %rs1532;
	xor.b16  	%rs1565, %rs1561, %rs1533;
	xor.b16  	%rs1566, %rs1562, %rs1534;
	ld.local.u32 	%r3547, [%rd226+8];
	bfe.u32 	%r3548, %r3547, 0, 8;
	cvt.u16.u32 	%rs1567, %r3548;
	bfe.u32 	%r3549, %r3547, 8, 8;
	cvt.u16.u32 	%rs1568, %r3549;
	bfe.u32 	%r3550, %r3547, 16, 8;
	cvt.u16.u32 	%rs1569, %r3550;
	bfe.u32 	%r3551, %r3547, 24, 8;
	cvt.u16.u32 	%rs1570, %r3551;
	xor.b16  	%rs1571, %rs1567, %rs1535;
	xor.b16  	%rs1572, %rs1568, %rs1540;
	xor.b16  	%rs1573, %rs1569, %rs1541;
	xor.b16  	%rs1574, %rs1570, %rs1542;
	ld.local.u32 	%r3552, [%rd226+12];
	bfe.u32 	%r3553, %r3552, 0, 8;
	cvt.u16.u32 	%rs1575, %r3553;
	bfe.u32 	%r3554, %r3552, 8, 8;
	cvt.u16.u32 	%rs1576, %r3554;
	bfe.u32 	%r3555, %r3552, 16, 8;
	cvt.u16.u32 	%rs1577, %r3555;
	bfe.u32 	%r3556, %r3552, 24, 8;
	xor.b16  	%rs1578, %rs1575, %rs1543;
	xor.b16  	%rs1579, %rs1576, %rs1546;
	xor.b16  	%rs1580, %rs1577, %rs1547;
	xor.b32  	%r3557, %r3556, %r3533;
	and.b32  	%r3558, %r3557, 255;
	mul.wide.u32 	%rd227, %r3558, 2;
	add.s64 	%rd228, %rd171, %rd227;
	ld.const.u8 	%rs1581, [%rd228];
	ld.const.u8 	%rs1582, [%rd228+1];
	xor.b16  	%rs1583, %rs1552, %rs1548;
	xor.b16  	%rs1584, %rs1583, %rs1582;
	bfe.u32 	%r3559, %r3121, 0, 8;
	mul.wide.u32 	%rd229, %r3559, 16;
	add.s64 	%rd230, %rd2, %rd229;
	ld.local.u32 	%r3560, [%rd230];
	bfe.u32 	%r3561, %r3560, 0, 8;
	cvt.u16.u32 	%rs1585, %r3561;
	bfe.u32 	%r3562, %r3560, 8, 8;
	cvt.u16.u32 	%rs1586, %r3562;
	bfe.u32 	%r3563, %r3560, 16, 8;
	cvt.u16.u32 	%rs1587, %r3563;
	bfe.u32 	%r3564, %r3560, 24, 8;
	cvt.u16.u32 	%rs1588, %r3564;
	xor.b16  	%rs1589, %rs1585, %rs1581;
	xor.b16  	%rs1590, %rs1586, %rs1584;
	xor.b16  	%rs1591, %rs1587, %rs1556;
	xor.b16  	%rs1592, %rs1588, %rs1557;
	ld.local.u32 	%r3565, [%rd230+4];
	bfe.u32 	%r3566, %r3565, 0, 8;
	cvt.u16.u32 	%rs1593, %r3566;
	bfe.u32 	%r3567, %r3565, 8, 8;
	cvt.u16.u32 	%rs1594, %r3567;
	bfe.u32 	%r3568, %r3565, 16, 8;
	cvt.u16.u32 	%rs1595, %r3568;
	bfe.u32 	%r3569, %r3565, 24, 8;
	cvt.u16.u32 	%rs1596, %r3569;
	xor.b16  	%rs1597, %rs1593, %rs1558;
	xor.b16  	%rs1598, %rs1594, %rs1563;
	xor.b16  	%rs1599, %rs1595, %rs1564;
	xor.b16  	%rs1600, %rs1596, %rs1565;
	ld.local.u32 	%r3570, [%rd230+8];
	bfe.u32 	%r3571, %r3570, 0, 8;
	cvt.u16.u32 	%rs1601, %r3571;
	bfe.u32 	%r3572, %r3570, 8, 8;
	cvt.u16.u32 	%rs1602, %r3572;
	bfe.u32 	%r3573, %r3570, 16, 8;
	cvt.u16.u32 	%rs1603, %r3573;
	bfe.u32 	%r3574, %r3570, 24, 8;
	cvt.u16.u32 	%rs1604, %r3574;
	xor.b16  	%rs1605, %rs1601, %rs1566;
	xor.b16  	%rs1606, %rs1602, %rs1571;
	xor.b16  	%rs1607, %rs1603, %rs1572;
	xor.b16  	%rs1608, %rs1604, %rs1573;
	ld.local.u32 	%r3575, [%rd230+12];
	bfe.u32 	%r3576, %r3575, 0, 8;
	cvt.u16.u32 	%rs1609, %r3576;
	bfe.u32 	%r3577, %r3575, 8, 8;
	cvt.u16.u32 	%rs1610, %r3577;
	bfe.u32 	%r3578, %r3575, 16, 8;
	cvt.u16.u32 	%rs1611, %r3578;
	bfe.u32 	%r3579, %r3575, 24, 8;
	cvt.u16.u32 	%rs1612, %r3579;
	xor.b16  	%rs1613, %rs1609, %rs1574;
	xor.b16  	%rs1614, %rs1610, %rs1578;
	xor.b16  	%rs1615, %rs1611, %rs1579;
	xor.b16  	%rs1616, %rs1612, %rs1580;
	cvt.u32.u16 	%r3580, %rs1592;
	cvt.u32.u16 	%r3581, %rs1591;
	prmt.b32 	%r3582, %r3581, %r3580, 0x3340U;
	cvt.u32.u16 	%r3583, %rs1590;
	cvt.u32.u16 	%r3584, %rs1589;
	prmt.b32 	%r3585, %r3584, %r3583, 0x3340U;
	prmt.b32 	%r9932, %r3585, %r3582, 0x5410U;
	cvt.u32.u16 	%r3586, %rs1600;
	cvt.u32.u16 	%r3587, %rs1599;
	prmt.b32 	%r3588, %r3587, %r3586, 0x3340U;
	cvt.u32.u16 	%r3589, %rs1598;
	cvt.u32.u16 	%r3590, %rs1597;
	prmt.b32 	%r3591, %r3590, %r3589, 0x3340U;
	prmt.b32 	%r9931, %r3591, %r3588, 0x5410U;
	cvt.u32.u16 	%r3592, %rs1608;
	cvt.u32.u16 	%r3593, %rs1607;
	prmt.b32 	%r3594, %r3593, %r3592, 0x3340U;
	cvt.u32.u16 	%r3595, %rs1606;
	cvt.u32.u16 	%r3596, %rs1605;
	prmt.b32 	%r3597, %r3596, %r3595, 0x3340U;
	prmt.b32 	%r9930, %r3597, %r3594, 0x5410U;
	cvt.u32.u16 	%r3598, %rs1614;
	cvt.u32.u16 	%r3599, %rs1613;
	prmt.b32 	%r3600, %r3599, %r3598, 0x3340U;
	cvt.u32.u16 	%r3601, %rs1615;
	cvt.u32.u16 	%r3602, %rs1616;
	prmt.b32 	%r3603, %r3601, %r3602, 0x3340U;
	prmt.b32 	%r9929, %r3600, %r3603, 0x5410U;
	st.local.v4.b32 	[%rd1], {%r9932, %r9931, %r9930, %r9929};
	st.local.u32 	[%rd2+4096], %r9932;
	st.local.u32 	[%rd2+4100], %r9931;
	st.local.u32 	[%rd2+4104], %r9930;
	st.local.u32 	[%rd2+4108], %r9929;
$L__BB3_38:
	ld.param.u32 	%r9513, [_Z14GCM_8bit_tablePhiS_iS_iS_S_iS_i_param_3];
	shr.u32 	%r3604, %r9513, 21;
	shr.u32 	%r3605, %r9513, 13;
	shr.u32 	%r3606, %r9513, 5;
	cvt.u16.u32 	%rs1617, %r9513;
	shl.b16 	%rs1618, %rs1617, 3;
	prmt.b32 	%r3607, %r3604, %r3605, 0x3340U;
	cvt.u32.u16 	%r3608, %rs1618;
	prmt.b32 	%r3609, %r3606, %r3608, 0x3340U;
	prmt.b32 	%r3610, %r3607, %r3609, 0x5410U;
	st.local.u32 	[%rd2+4156], %r3610;
	bfe.u32 	%r3611, %r9932, 0, 8;
	bfe.u32 	%r3612, %r9932, 8, 8;
	bfe.u32 	%r3613, %r9932, 16, 8;
	bfe.u32 	%r3614, %r9932, 24, 8;
	bfe.u32 	%r3615, %r9931, 0, 8;
	bfe.u32 	%r3616, %r9931, 8, 8;
	bfe.u32 	%r3617, %r9931, 16, 8;
	bfe.u32 	%r3618, %r9931, 24, 8;
	bfe.u32 	%r3619, %r9930, 0, 8;
	bfe.u32 	%r3620, %r9930, 8, 8;
	bfe.u32 	%r3621, %r9930, 16, 8;
	bfe.u32 	%r3622, %r9930, 24, 8;
	bfe.u32 	%r3623, %r9929, 0, 8;
	bfe.u32 	%r3624, %r9929, 8, 8;
	bfe.u32 	%r3625, %r9929, 16, 8;
	bfe.u32 	%r3626, %r9929, 24, 8;
	cvt.u16.u32 	%rs1619, %r3626;
	ld.local.u32 	%r3627, [%rd2+4144];
	bfe.u32 	%r3628, %r3627, 0, 8;
	bfe.u32 	%r3629, %r3627, 8, 8;
	bfe.u32 	%r3630, %r3627, 16, 8;
	bfe.u32 	%r3631, %r3627, 24, 8;
	xor.b32  	%r3632, %r3628, %r3611;
	xor.b32  	%r3633, %r3629, %r3612;
	xor.b32  	%r3634, %r3630, %r3613;
	xor.b32  	%r3635, %r3631, %r3614;
	ld.local.u32 	%r3636, [%rd2+4148];
	bfe.u32 	%r3637, %r3636, 0, 8;
	bfe.u32 	%r3638, %r3636, 8, 8;
	bfe.u32 	%r3639, %r3636, 16, 8;
	bfe.u32 	%r3640, %r3636, 24, 8;
	xor.b32  	%r3641, %r3637, %r3615;
	xor.b32  	%r3642, %r3638, %r3616;
	xor.b32  	%r3643, %r3639, %r3617;
	xor.b32  	%r3644, %r3640, %r3618;
	ld.local.u32 	%r3645, [%rd2+4152];
	bfe.u32 	%r3646, %r3645, 0, 8;
	bfe.u32 	%r3647, %r3645, 8, 8;
	bfe.u32 	%r3648, %r3645, 16, 8;
	bfe.u32 	%r3649, %r3645, 24, 8;
	xor.b32  	%r3650, %r3646, %r3619;
	xor.b32  	%r3651, %r3647, %r3620;
	xor.b32  	%r3652, %r3648, %r3621;
	xor.b32  	%r3653, %r3649, %r3622;
	xor.b32  	%r3654, %r3623, %r3604;
	xor.b32  	%r3655, %r3624, %r3605;
	xor.b32  	%r3656, %r3625, %r3606;
	xor.b16  	%rs1620, %rs1619, %rs1618;
	cvt.u32.u16 	%r3657, %rs1620;
	and.b32  	%r3658, %r3657, 255;
	mul.wide.u32 	%rd231, %r3658, 16;
	add.s64 	%rd232, %rd2, %rd231;
	ld.local.u32 	%r3659, [%rd232];
	bfe.u32 	%r3660, %r3659, 0, 8;
	cvt.u16.u32 	%rs1621, %r3660;
	bfe.u32 	%r3661, %r3659, 8, 8;
	bfe.u32 	%r3662, %r3659, 16, 8;
	bfe.u32 	%r3663, %r3659, 24, 8;
	ld.local.u32 	%r3664, [%rd232+4];
	bfe.u32 	%r3665, %r3664, 0, 8;
	bfe.u32 	%r3666, %r3664, 8, 8;
	bfe.u32 	%r3667, %r3664, 16, 8;
	bfe.u32 	%r3668, %r3664, 24, 8;
	ld.local.u32 	%r3669, [%rd232+8];
	bfe.u32 	%r3670, %r3669, 0, 8;
	bfe.u32 	%r3671, %r3669, 8, 8;
	bfe.u32 	%r3672, %r3669, 16, 8;
	bfe.u32 	%r3673, %r3669, 24, 8;
	ld.local.u32 	%r3674, [%rd232+12];
	bfe.u32 	%r3675, %r3674, 0, 8;
	bfe.u32 	%r3676, %r3674, 8, 8;
	bfe.u32 	%r3677, %r3674, 16, 8;
	bfe.u32 	%r3678, %r3674, 24, 8;
	mul.wide.u32 	%rd233, %r3678, 2;
	mov.u64 	%rd234, reduction_8bit;
	add.s64 	%rd235, %rd234, %rd233;
	ld.const.u8 	%rs1622, [%rd235];
	ld.const.u8 	%rs1623, [%rd235+1];
	xor.b16  	%rs1624, %rs1621, %rs1623;
	and.b32  	%r3679, %r3656, 255;
	mul.wide.u32 	%rd236, %r3679, 16;
	add.s64 	%rd237, %rd2, %rd236;
	ld.local.u32 	%r3680, [%rd237];
	bfe.u32 	%r3681, %r3680, 0, 8;
	cvt.u16.u32 	%rs1625, %r3681;
	bfe.u32 	%r3682, %r3680, 8, 8;
	cvt.u16.u32 	%rs1626, %r3682;
	bfe.u32 	%r3683, %r3680, 16, 8;
	bfe.u32 	%r3684, %r3680, 24, 8;
	xor.b16  	%rs1627, %rs1626, %rs1624;
	xor.b32  	%r3685, %r3683, %r3661;
	xor.b32  	%r3686, %r3684, %r3662;
	ld.local.u32 	%r3687, [%rd237+4];
	bfe.u32 	%r3688, %r3687, 0, 8;
	bfe.u32 	%r3689, %r3687, 8, 8;
	bfe.u32 	%r3690, %r3687, 16, 8;
	bfe.u32 	%r3691, %r3687, 24, 8;
	xor.b32  	%r3692, %r3688, %r3663;
	xor.b32  	%r3693, %r3689, %r3665;
	xor.b32  	%r3694, %r3690, %r3666;
	xor.b32  	%r3695, %r3691, %r3667;
	ld.local.u32 	%r3696, [%rd237+8];
	bfe.u32 	%r3697, %r3696, 0, 8;
	bfe.u32 	%r3698, %r3696, 8, 8;
	bfe.u32 	%r3699, %r3696, 16, 8;
	bfe.u32 	%r3700, %r3696, 24, 8;
	xor.b32  	%r3701, %r3697, %r3668;
	xor.b32  	%r3702, %r3698, %r3670;
	xor.b32  	%r3703, %r3699, %r3671;
	xor.b32  	%r3704, %r3700, %r3672;
	ld.local.u32 	%r3705, [%rd237+12];
	bfe.u32 	%r3706, %r3705, 0, 8;
	bfe.u32 	%r3707, %r3705, 8, 8;
	bfe.u32 	%r3708, %r3705, 16, 8;
	bfe.u32 	%r3709, %r3705, 24, 8;
	xor.b32  	%r3710, %r3706, %r3673;
	xor.b32  	%r3711, %r3707, %r3675;
	xor.b32  	%r3712, %r3708, %r3676;
	xor.b32  	%r3713, %r3709, %r3677;
	and.b32  	%r3714, %r3713, 255;
	mul.wide.u32 	%rd238, %r3714, 2;
	add.s64 	%rd239, %rd234, %rd238;
	ld.const.u8 	%rs1628, [%rd239];
	ld.const.u8 	%rs1629, [%rd239+1];
	xor.b16  	%rs1630, %rs1625, %rs1622;
	xor.b16  	%rs1631, %rs1630, %rs1629;
	and.b32  	%r3715, %r3655, 255;
	mul.wide.u32 	%rd240, %r3715, 16;
	add.s64 	%rd241, %rd2, %rd240;
	ld.local.u32 	%r3716, [%rd241];
	bfe.u32 	%r3717, %r3716, 0, 8;
	cvt.u16.u32 	%rs1632, %r3717;
	bfe.u32 	%r3718, %r3716, 8, 8;
	cvt.u16.u32 	%rs1633, %r3718;
	bfe.u32 	%r3719, %r3716, 16, 8;
	cvt.u16.u32 	%rs1634, %r3719;
	bfe.u32 	%r3720, %r3716, 24, 8;
	xor.b16  	%rs1635, %rs1633, %rs1631;
	xor.b16  	%rs1636, %rs1634, %rs1627;
	xor.b32  	%r3721, %r3720, %r3685;
	ld.local.u32 	%r3722, [%rd241+4];
	bfe.u32 	%r3723, %r3722, 0, 8;
	bfe.u32 	%r3724, %r3722, 8, 8;
	bfe.u32 	%r3725, %r3722, 16, 8;
	bfe.u32 	%r3726, %r3722, 24, 8;
	xor.b32  	%r3727, %r3723, %r3686;
	xor.b32  	%r3728, %r3724, %r3692;
	xor.b32  	%r3729, %r3725, %r3693;
	xor.b32  	%r3730, %r3726, %r3694;
	ld.local.u32 	%r3731, [%rd241+8];
	bfe.u32 	%r3732, %r3731, 0, 8;
	bfe.u32 	%r3733, %r3731, 8, 8;
	bfe.u32 	%r3734, %r3731, 16, 8;
	bfe.u32 	%r3735, %r3731, 24, 8;
	xor.b32  	%r3736, %r3732, %r3695;
	xor.b32  	%r3737, %r3733, %r3701;
	xor.b32  	%r3738, %r3734, %r3702;
	xor.b32  	%r3739, %r3735, %r3703;
	ld.local.u32 	%r3740, [%rd241+12];
	bfe.u32 	%r3741, %r3740, 0, 8;
	bfe.u32 	%r3742, %r3740, 8, 8;
	bfe.u32 	%r3743, %r3740, 16, 8;
	bfe.u32 	%r3744, %r3740, 24, 8;
	xor.b32  	%r3745, %r3741, %r3704;
	xor.b32  	%r3746, %r3742, %r3710;
	xor.b32  	%r3747, %r3743, %r3711;
	xor.b32  	%r3748, %r3744, %r3712;
	and.b32  	%r3749, %r3748, 255;
	mul.wide.u32 	%rd242, %r3749, 2;
	add.s64 	%rd243, %rd234, %rd242;
	ld.const.u8 	%rs1637, [%rd243];
	ld.const.u8 	%rs1638, [%rd243+1];
	xor.b16  	%rs1639, %rs1632, %rs1628;
	xor.b16  	%rs1640, %rs1639, %rs1638;
	and.b32  	%r3750, %r3654, 255;
	mul.wide.u32 	%rd244, %r3750, 16;
	add.s64 	%rd245, %rd2, %rd244;
	ld.local.u32 	%r3751, [%rd245];
	bfe.u32 	%r3752, %r3751, 0, 8;
	cvt.u16.u32 	%rs1641, %r3752;
	bfe.u32 	%r3753, %r3751, 8, 8;
	cvt.u16.u32 	%rs1642, %r3753;
	bfe.u32 	%r3754, %r3751, 16, 8;
	cvt.u16.u32 	%rs1643, %r3754;
	bfe.u32 	%r3755, %r3751, 24, 8;
	cvt.u16.u32 	%rs1644, %r3755;
	xor.b16  	%rs1645, %rs1642, %rs1640;
	xor.b16  	%rs1646, %rs1643, %rs1635;
	xor.b16  	%rs1647, %rs1644, %rs1636;
	ld.local.u32 	%r3756, [%rd245+4];
	bfe.u32 	%r3757, %r3756, 0, 8;
	bfe.u32 	%r3758, %r3756, 8, 8;
	bfe.u32 	%r3759, %r3756, 16, 8;
	bfe.u32 	%r3760, %r3756, 24, 8;
	xor.b32  	%r3761, %r3757, %r3721;
	xor.b32  	%r3762, %r3758, %r3727;
	xor.b32  	%r3763, %r3759, %r3728;
	xor.b32  	%r3764, %r3760, %r3729;
	ld.local.u32 	%r3765, [%rd245+8];
	bfe.u32 	%r3766, %r3765, 0, 8;
	bfe.u32 	%r3767, %r3765, 8, 8;
	bfe.u32 	%r3768, %r3765, 16, 8;
	bfe.u32 	%r3769, %r3765, 24, 8;
	xor.b32  	%r3770, %r3766, %r3730;
	xor.b32  	%r3771, %r3767, %r3736;
	xor.b32  	%r3772, %r3768, %r3737;
	xor.b32  	%r3773, %r3769, %r3738;
	ld.local.u32 	%r3774, [%rd245+12];
	bfe.u32 	%r3775, %r3774, 0, 8;
	bfe.u32 	%r3776, %r3774, 8, 8;
	bfe.u32 	%r3777, %r3774, 16, 8;
	bfe.u32 	%r3778, %r3774, 24, 8;
	xor.b32  	%r3779, %r3775, %r3739;
	xor.b32  	%r3780, %r3776, %r3745;
	xor.b32  	%r3781, %r3777, %r3746;
	xor.b32  	%r3782, %r3778, %r3747;
	and.b32  	%r3783, %r3782, 255;
	mul.wide.u32 	%rd246, %r3783, 2;
	add.s64 	%rd247, %rd234, %rd246;
	ld.const.u8 	%rs1648, [%rd247];
	ld.const.u8 	%rs1649, [%rd247+1];
	xor.b16  	%rs1650, %rs1641, %rs1637;
	xor.b16  	%rs1651, %rs1650, %rs1649;
	and.b32  	%r3784, %r3653, 255;
	mul.wide.u32 	%rd248, %r3784, 16;
	add.s64 	%rd249, %rd2, %rd248;
	ld.local.u32 	%r3785, [%rd249];
	bfe.u32 	%r3786, %r3785, 0, 8;
	cvt.u16.u32 	%rs1652, %r3786;
	bfe.u32 	%r3787, %r3785, 8, 8;
	cvt.u16.u32 	%rs1653, %r3787;
	bfe.u32 	%r3788, %r3785, 16, 8;
	cvt.u16.u32 	%rs1654, %r3788;
	bfe.u32 	%r3789, %r3785, 24, 8;
	cvt.u16.u32 	%rs1655, %r3789;
	xor.b16  	%rs1656, %rs1653, %rs1651;
	xor.b16  	%rs1657, %rs1654, %rs1645;
	xor.b16  	%rs1658, %rs1655, %rs1646;
	ld.local.u32 	%r3790, [%rd249+4];
	bfe.u32 	%r3791, %r3790, 0, 8;
	cvt.u16.u32 	%rs1659, %r3791;
	bfe.u32 	%r3792, %r3790, 8, 8;
	bfe.u32 	%r3793, %r3790, 16, 8;
	bfe.u32 	%r3794, %r3790, 24, 8;
	xor.b16  	%rs1660, %rs1659, %rs1647;
	xor.b32  	%r3795, %r3792, %r3761;
	xor.b32  	%r3796, %r3793, %r3762;
	xor.b32  	%r3797, %r3794, %r3763;
	ld.local.u32 	%r3798, [%rd249+8];
	bfe.u32 	%r3799, %r3798, 0, 8;
	bfe.u32 	%r3800, %r3798, 8, 8;
	bfe.u32 	%r3801, %r3798, 16, 8;
	bfe.u32 	%r3802, %r3798, 24, 8;
	xor.b32  	%r3803, %r3799, %r3764;
	xor.b32  	%r3804, %r3800, %r3770;
	xor.b32  	%r3805, %r3801, %r3771;
	xor.b32  	%r3806, %r3802, %r3772;
	ld.local.u32 	%r3807, [%rd249+12];
	bfe.u32 	%r3808, %r3807, 0, 8;
	bfe.u32 	%r3809, %r3807, 8, 8;
	bfe.u32 	%r3810, %r3807, 16, 8;
	bfe.u32 	%r3811, %r3807, 24, 8;
	xor.b32  	%r3812, %r3808, %r3773;
	xor.b32  	%r3813, %r3809, %r3779;
	xor.b32  	%r3814, %r3810, %r3780;
	xor.b32  	%r3815, %r3811, %r3781;
	and.b32  	%r3816, %r3815, 255;
	mul.wide.u32 	%rd250, %r3816, 2;
	add.s64 	%rd251, %rd234, %rd250;
	ld.const.u8 	%rs1661, [%rd251];
	ld.const.u8 	%rs1662, [%rd251+1];
	xor.b16  	%rs1663, %rs1652, %rs1648;
	xor.b16  	%rs1664, %rs1663, %rs1662;
	and.b32  	%r3817, %r3652, 255;
	mul.wide.u32 	%rd252, %r3817, 16;
	add.s64 	%rd253, %rd2, %rd252;
	ld.local.u32 	%r3818, [%rd253];
	bfe.u32 	%r3819, %r3818, 0, 8;
	cvt.u16.u32 	%rs1665, %r3819;
	bfe.u32 	%r3820, %r3818, 8, 8;
	cvt.u16.u32 	%rs1666, %r3820;
	bfe.u32 	%r3821, %r3818, 16, 8;
	cvt.u16.u32 	%rs1667, %r3821;
	bfe.u32 	%r3822, %r3818, 24, 8;
	cvt.u16.u32 	%rs1668, %r3822;
	xor.b16  	%rs1669, %rs1666, %rs1664;
	xor.b16  	%rs1670, %rs1667, %rs1656;
	xor.b16  	%rs1671, %rs1668, %rs1657;
	ld.local.u32 	%r3823, [%rd253+4];
	bfe.u32 	%r3824, %r3823, 0, 8;
	cvt.u16.u32 	%rs1672, %r3824;
	bfe.u32 	%r3825, %r3823, 8, 8;
	cvt.u16.u32 	%rs1673, %r3825;
	bfe.u32 	%r3826, %r3823, 16, 8;
	bfe.u32 	%r3827, %r3823, 24, 8;
	xor.b16  	%rs1674, %rs1672, %rs1658;
	xor.b16  	%rs1675, %rs1673, %rs1660;
	xor.b32  	%r3828, %r3826, %r3795;
	xor.b32  	%r3829, %r3827, %r3796;
	ld.local.u32 	%r3830, [%rd253+8];
	bfe.u32 	%r3831, %r3830, 0, 8;
	bfe.u32 	%r3832, %r3830, 8, 8;
	bfe.u32 	%r3833, %r3830, 16, 8;
	bfe.u32 	%r3834, %r3830, 24, 8;
	xor.b32  	%r3835, %r3831, %r3797;
	xor.b32  	%r3836, %r3832, %r3803;
	xor.b32  	%r3837, %r3833, %r3804;
	xor.b32  	%r3838, %r3834, %r3805;
	ld.local.u32 	%r3839, [%rd253+12];
	bfe.u32 	%r3840, %r3839, 0, 8;
	bfe.u32 	%r3841, %r3839, 8, 8;
	bfe.u32 	%r3842, %r3839, 16, 8;
	bfe.u32 	%r3843, %r3839, 24, 8;
	xor.b32  	%r3844, %r3840, %r3806;
	xor.b32  	%r3845, %r3841, %r3812;
	xor.b32  	%r3846, %r3842, %r3813;
	xor.b32  	%r3847, %r3843, %r3814;
	and.b32  	%r3848, %r3847, 255;
	mul.wide.u32 	%rd254, %r3848, 2;
	add.s64 	%rd255, %rd234, %rd254;
	ld.const.u8 	%rs1676, [%rd255];
	ld.const.u8 	%rs1677, [%rd255+1];
	xor.b16  	%rs1678, %rs1665, %rs1661;
	xor.b16  	%rs1679, %rs1678, %rs1677;
	and.b32  	%r3849, %r3651, 255;
	mul.wide.u32 	%rd256, %r3849, 16;
	add.s64 	%rd257, %rd2, %rd256;
	ld.local.u32 	%r3850, [%rd257];
	bfe.u32 	%r3851, %r3850, 0, 8;
	cvt.u16.u32 	%rs1680, %r3851;
	bfe.u32 	%r3852, %r3850, 8, 8;
	cvt.u16.u32 	%rs1681, %r3852;
	bfe.u32 	%r3853, %r3850, 16, 8;
	cvt.u16.u32 	%rs1682, %r3853;
	bfe.u32 	%r3854, %r3850, 24, 8;
	cvt.u16.u32 	%rs1683, %r3854;
	xor.b16  	%rs1684, %rs1681, %rs1679;
	xor.b16  	%rs1685, %rs1682, %rs1669;
	xor.b16  	%rs1686, %rs1683, %rs1670;
	ld.local.u32 	%r3855, [%rd257+4];
	bfe.u32 	%r3856, %r3855, 0, 8;
	cvt.u16.u32 	%rs1687, %r3856;
	bfe.u32 	%r3857, %r3855, 8, 8;
	cvt.u16.u32 	%rs1688, %r3857;
	bfe.u32 	%r3858, %r3855, 16, 8;
	cvt.u16.u32 	%rs1689, %r3858;
	bfe.u32 	%r3859, %r3855, 24, 8;
	xor.b16  	%rs1690, %rs1687, %rs1671;
	xor.b16  	%rs1691, %rs1688, %rs1674;
	xor.b16  	%rs1692, %rs1689, %rs1675;
	xor.b32  	%r3860, %r3859, %r3828;
	ld.local.u32 	%r3861, [%rd257+8];
	bfe.u32 	%r3862, %r3861, 0, 8;
	bfe.u32 	%r3863, %r3861, 8, 8;
	bfe.u32 	%r3864, %r3861, 16, 8;
	bfe.u32 	%r3865, %r3861, 24, 8;
	xor.b32  	%r3866, %r3862, %r3829;
	xor.b32  	%r3867, %r3863, %r3835;
	xor.b32  	%r3868, %r3864, %r3836;
	xor.b32  	%r3869, %r3865, %r3837;
	ld.local.u32 	%r3870, [%rd257+12];
	bfe.u32 	%r3871, %r3870, 0, 8;
	bfe.u32 	%r3872, %r3870, 8, 8;
	bfe.u32 	%r3873, %r3870, 16, 8;
	bfe.u32 	%r3874, %r3870, 24, 8;
	xor.b32  	%r3875, %r3871, %r3838;
	xor.b32  	%r3876, %r3872, %r3844;
	xor.b32  	%r3877, %r3873, %r3845;
	xor.b32  	%r3878, %r3874, %r3846;
	and.b32  	%r3879, %r3878, 255;
	mul.wide.u32 	%rd258, %r3879, 2;
	add.s64 	%rd259, %rd234, %rd258;
	ld.const.u8 	%rs1693, [%rd259];
	ld.const.u8 	%rs1694, [%rd259+1];
	xor.b16  	%rs1695, %rs1680, %rs1676;
	xor.b16  	%rs1696, %rs1695, %rs1694;
	and.b32  	%r3880, %r3650, 255;
	mul.wide.u32 	%rd260, %r3880, 16;
	add.s64 	%rd261, %rd2, %rd260;
	ld.local.u32 	%r3881, [%rd261];
	bfe.u32 	%r3882, %r3881, 0, 8;
	cvt.u16.u32 	%rs1697, %r3882;
	bfe.u32 	%r3883, %r3881, 8, 8;
	cvt.u16.u32 	%rs1698, %r3883;
	bfe.u32 	%r3884, %r3881, 16, 8;
	cvt.u16.u32 	%rs1699, %r3884;
	bfe.u32 	%r3885, %r3881, 24, 8;
	cvt.u16.u32 	%rs1700, %r3885;
	xor.b16  	%rs1701, %rs1698, %rs1696;
	xor.b16  	%rs1702, %rs1699, %rs1684;
	xor.b16  	%rs1703, %rs1700, %rs1685;
	ld.local.u32 	%r3886, [%rd261+4];
	bfe.u32 	%r3887, %r3886, 0, 8;
	cvt.u16.u32 	%rs1704, %r3887;
	bfe.u32 	%r3888, %r3886, 8, 8;
	cvt.u16.u32 	%rs1705, %r3888;
	bfe.u32 	%r3889, %r3886, 16, 8;
	cvt.u16.u32 	%rs1706, %r3889;
	bfe.u32 	%r3890, %r3886, 24, 8;
	cvt.u16.u32 	%rs1707, %r3890;
	xor.b16  	%rs1708, %rs1704, %rs1686;
	xor.b16  	%rs1709, %rs1705, %rs1690;
	xor.b16  	%rs1710, %rs1706, %rs1691;
	xor.b16  	%rs1711, %rs1707, %rs1692;
	ld.local.u32 	%r3891, [%rd261+8];
	bfe.u32 	%r3892, %r3891, 0, 8;
	bfe.u32 	%r3893, %r3891, 8, 8;
	bfe.u32 	%r3894, %r3891, 16, 8;
	bfe.u32 	%r3895, %r3891, 24, 8;
	xor.b32  	%r3896, %r3892, %r3860;
	xor.b32  	%r3897, %r3893, %r3866;
	xor.b32  	%r3898, %r3894, %r3867;
	xor.b32  	%r3899, %r3895, %r3868;
	ld.local.u32 	%r3900, [%rd261+12];
	bfe.u32 	%r3901, %r3900, 0, 8;
	bfe.u32 	%r3902, %r3900, 8, 8;
	bfe.u32 	%r3903, %r3900, 16, 8;
	bfe.u32 	%r3904, %r3900, 24, 8;
	xor.b32  	%r3905, %r3901, %r3869;
	xor.b32  	%r3906, %r3902, %r3875;
	xor.b32  	%r3907, %r3903, %r3876;
	xor.b32  	%r3908, %r3904, %r3877;
	and.b32  	%r3909, %r3908, 255;
	mul.wide.u32 	%rd262, %r3909, 2;
	add.s64 	%rd263, %rd234, %rd262;
	ld.const.u8 	%rs1712, [%rd263];
	ld.const.u8 	%rs1713, [%rd263+1];
	xor.b16  	%rs1714, %rs1697, %rs1693;
	xor.b16  	%rs1715, %rs1714, %rs1713;
	and.b32  	%r3910, %r3644, 255;
	mul.wide.u32 	%rd264, %r3910, 16;
	add.s64 	%rd265, %rd2, %rd264;
	ld.local.u32 	%r3911, [%rd265];
	bfe.u32 	%r3912, %r3911, 0, 8;
	cvt.u16.u32 	%rs1716, %r3912;
	bfe.u32 	%r3913, %r3911, 8, 8;
	cvt.u16.u32 	%rs1717, %r3913;
	bfe.u32 	%r3914, %r3911, 16, 8;
	cvt.u16.u32 	%rs1718, %r3914;
	bfe.u32 	%r3915, %r3911, 24, 8;
	cvt.u16.u32 	%rs1719, %r3915;
	xor.b16  	%rs1720, %rs1717, %rs1715;
	xor.b16  	%rs1721, %rs1718, %rs1701;
	xor.b16  	%rs1722, %rs1719, %rs1702;
	ld.local.u32 	%r3916, [%rd265+4];
	bfe.u32 	%r3917, %r3916, 0, 8;
	cvt.u16.u32 	%rs1723, %r3917;
	bfe.u32 	%r3918, %r3916, 8, 8;
	cvt.u16.u32 	%rs1724, %r3918;
	bfe.u32 	%r3919, %r3916, 16, 8;
	cvt.u16.u32 	%rs1725, %r3919;
	bfe.u32 	%r3920, %r3916, 24, 8;
	cvt.u16.u32 	%rs1726, %r3920;
	xor.b16  	%rs1727, %rs1723, %rs1703;
	xor.b16  	%rs1728, %rs1724, %rs1708;
	xor.b16  	%rs1729, %rs1725, %rs1709;
	xor.b16  	%rs1730, %rs1726, %rs1710;
	ld.local.u32 	%r3921, [%rd265+8];
	bfe.u32 	%r3922, %r3921, 0, 8;
	cvt.u16.u32 	%rs1731, %r3922;
	bfe.u32 	%r3923, %r3921, 8, 8;
	bfe.u32 	%r3924, %r3921, 16, 8;
	bfe.u32 	%r3925, %r3921, 24, 8;
	xor.b16  	%rs1732, %rs1731, %rs1711;
	xor.b32  	%r3926, %r3923, %r3896;
	xor.b32  	%r3927, %r3924, %r3897;
	xor.b32  	%r3928, %r3925, %r3898;
	ld.local.u32 	%r3929, [%rd265+12];
	bfe.u32 	%r3930, %r3929, 0, 8;
	bfe.u32 	%r3931, %r3929, 8, 8;
	bfe.u32 	%r3932, %r3929, 16, 8;
	bfe.u32 	%r3933, %r3929, 24, 8;
	xor.b32  	%r3934, %r3930, %r3899;
	xor.b32  	%r3935, %r3931, %r3905;
	xor.b32  	%r3936, %r3932, %r3906;
	xor.b32  	%r3937, %r3933, %r3907;
	and.b32  	%r3938, %r3937, 255;
	mul.wide.u32 	%rd266, %r3938, 2;
	add.s64 	%rd267, %rd234, %rd266;
	ld.const.u8 	%rs1733, [%rd267];
	ld.const.u8 	%rs1734, [%rd267+1];
	xor.b16  	%rs1735, %rs1716, %rs1712;
	xor.b16  	%rs1736, %rs1735, %rs1734;
	and.b32  	%r3939, %r3643, 255;
	mul.wide.u32 	%rd268, %r3939, 16;
	add.s64 	%rd269, %rd2, %rd268;
	ld.local.u32 	%r3940, [%rd269];
	bfe.u32 	%r3941, %r3940, 0, 8;
	cvt.u16.u32 	%rs1737, %r3941;
	bfe.u32 	%r3942, %r3940, 8, 8;
	cvt.u16.u32 	%rs1738, %r3942;
	bfe.u32 	%r3943, %r3940, 16, 8;
	cvt.u16.u32 	%rs1739, %r3943;
	bfe.u32 	%r3944, %r3940, 24, 8;
	cvt.u16.u32 	%rs1740, %r3944;
	xor.b16  	%rs1741, %rs1738, %rs1736;
	xor.b16  	%rs1742, %rs1739, %rs1720;
	xor.b16  	%rs1743, %rs1740, %rs1721;
	ld.local.u32 	%r3945, [%rd269+4];
	bfe.u32 	%r3946, %r3945, 0, 8;
	cvt.u16.u32 	%rs1744, %r3946;
	bfe.u32 	%r3947, %r3945, 8, 8;
	cvt.u16.u32 	%rs1745, %r3947;
	bfe.u32 	%r3948, %r3945, 16, 8;
	cvt.u16.u32 	%rs1746, %r3948;
	bfe.u32 	%r3949, %r3945, 24, 8;
	cvt.u16.u32 	%rs1747, %r3949;
	xor.b16  	%rs1748, %rs1744, %rs1722;
	xor.b16  	%rs1749, %rs1745, %rs1727;
	xor.b16  	%rs1750, %rs1746, %rs1728;
	xor.b16  	%rs1751, %rs1747, %rs1729;
	ld.local.u32 	%r3950, [%rd269+8];
	bfe.u32 	%r3951, %r3950, 0, 8;
	cvt.u16.u32 	%rs1752, %r3951;
	bfe.u32 	%r3952, %r3950, 8, 8;
	cvt.u16.u32 	%rs1753, %r3952;
	bfe.u32 	%r3953, %r3950, 16, 8;
	bfe.u32 	%r3954, %r3950, 24, 8;
	xor.b16  	%rs1754, %rs1752, %rs1730;
	xor.b16  	%rs1755, %rs1753, %rs1732;
	xor.b32  	%r3955, %r3953, %r3926;
	xor.b32  	%r3956, %r3954, %r3927;
	ld.local.u32 	%r3957, [%rd269+12];
	bfe.u32 	%r3958, %r3957, 0, 8;
	bfe.u32 	%r3959, %r3957, 8, 8;
	bfe.u32 	%r3960, %r3957, 16, 8;
	bfe.u32 	%r3961, %r3957, 24, 8;
	xor.b32  	%r3962, %r3958, %r3928;
	xor.b32  	%r3963, %r3959, %r3934;
	xor.b32  	%r3964, %r3960, %r3935;
	xor.b32  	%r3965, %r3961, %r3936;
	and.b32  	%r3966, %r3965, 255;
	mul.wide.u32 	%rd270, %r3966, 2;
	add.s64 	%rd271, %rd234, %rd270;
	ld.const.u8 	%rs1756, [%rd271];
	ld.const.u8 	%rs1757, [%rd271+1];
	xor.b16  	%rs1758, %rs1737, %rs1733;
	xor.b16  	%rs1759, %rs1758, %rs1757;
	and.b32  	%r3967, %r3642, 255;
	mul.wide.u32 	%rd272, %r3967, 16;
	add.s64 	%rd273, %rd2, %rd272;
	ld.local.u32 	%r3968, [%rd273];
	bfe.u32 	%r3969, %r3968, 0, 8;
	cvt.u16.u32 	%rs1760, %r3969;
	bfe.u32 	%r3970, %r3968, 8, 8;
	cvt.u16.u32 	%rs1761, %r3970;
	bfe.u32 	%r3971, %r3968, 16, 8;
	cvt.u16.u32 	%rs1762, %r3971;
	bfe.u32 	%r3972, %r3968, 24, 8;
	cvt.u16.u32 	%rs1763, %r3972;
	xor.b16  	%rs1764, %rs1761, %rs1759;
	xor.b16  	%rs1765, %rs1762, %rs1741;
	xor.b16  	%rs1766, %rs1763, %rs1742;
	ld.local.u32 	%r3973, [%rd273+4];
	bfe.u32 	%r3974, %r3973, 0, 8;
	cvt.u16.u32 	%rs1767, %r3974;
	bfe.u32 	%r3975, %r3973, 8, 8;
	cvt.u16.u32 	%rs1768, %r3975;
	bfe.u32 	%r3976, %r3973, 16, 8;
	cvt.u16.u32 	%rs1769, %r3976;
	bfe.u32 	%r3977, %r3973, 24, 8;
	cvt.u16.u32 	%rs1770, %r3977;
	xor.b16  	%rs1771, %rs1767, %rs1743;
	xor.b16  	%rs1772, %rs1768, %rs1748;
	xor.b16  	%rs1773, %rs1769, %rs1749;
	xor.b16  	%rs1774, %rs1770, %rs1750;
	ld.local.u32 	%r3978, [%rd273+8];
	bfe.u32 	%r3979, %r3978, 0, 8;
	cvt.u16.u32 	%rs1775, %r3979;
	bfe.u32 	%r3980, %r3978, 8, 8;
	cvt.u16.u32 	%rs1776, %r3980;
	bfe.u32 	%r3981, %r3978, 16, 8;
	cvt.u16.u32 	%rs1777, %r3981;
	bfe.u32 	%r3982, %r3978, 24, 8;
	xor.b16  	%rs1778, %rs1775, %rs1751;
	xor.b16  	%rs1779, %rs1776, %rs1754;
	xor.b16  	%rs1780, %rs1777, %rs1755;
	xor.b32  	%r3983, %r3982, %r3955;
	ld.local.u32 	%r3984, [%rd273+12];
	bfe.u32 	%r3985, %r3984, 0, 8;
	bfe.u32 	%r3986, %r3984, 8, 8;
	bfe.u32 	%r3987, %r3984, 16, 8;
	bfe.u32 	%r3988, %r3984, 24, 8;
	xor.b32  	%r3989, %r3985, %r3956;
	xor.b32  	%r3990, %r3986, %r3962;
	xor.b32  	%r3991, %r3987, %r3963;
	xor.b32  	%r3992, %r3988, %r3964;
	and.b32  	%r3993, %r3992, 255;
	mul.wide.u32 	%rd274, %r3993, 2;
	add.s64 	%rd275, %rd234, %rd274;
	ld.const.u8 	%rs1781, [%rd275];
	ld.const.u8 	%rs1782, [%rd275+1];
	xor.b16  	%rs1783, %rs1760, %rs1756;
	xor.b16  	%rs1784, %rs1783, %rs1782;
	and.b32  	%r3994, %r3641, 255;
	mul.wide.u32 	%rd276, %r3994, 16;
	add.s64 	%rd277, %rd2, %rd276;
	ld.local.u32 	%r3995, [%rd277];
	bfe.u32 	%r3996, %r3995, 0, 8;
	cvt.u16.u32 	%rs1785, %r3996;
	bfe.u32 	%r3997, %r3995, 8, 8;
	cvt.u16.u32 	%rs1786, %r3997;
	bfe.u32 	%r3998, %r3995, 16, 8;
	cvt.u16.u32 	%rs1787, %r3998;
	bfe.u32 	%r3999, %r3995, 24, 8;
	cvt.u16.u32 	%rs1788, %r3999;
	xor.b16  	%rs1789, %rs1786, %rs1784;
	xor.b16  	%rs1790, %rs1787, %rs1764;
	xor.b16  	%rs1791, %rs1788, %rs1765;
	ld.local.u32 	%r4000, [%rd277+4];
	bfe.u32 	%r4001, %r4000, 0, 8;
	cvt.u16.u32 	%rs1792, %r4001;
	bfe.u32 	%r4002, %r4000, 8, 8;
	cvt.u16.u32 	%rs1793, %r4002;
	bfe.u32 	%r4003, %r4000, 16, 8;
	cvt.u16.u32 	%rs1794, %r4003;
	bfe.u32 	%r4004, %r4000, 24, 8;
	cvt.u16.u32 	%rs1795, %r4004;
	xor.b16  	%rs1796, %rs1792, %rs1766;
	xor.b16  	%rs1797, %rs1793, %rs1771;
	xor.b16  	%rs1798, %rs1794, %rs1772;
	xor.b16  	%rs1799, %rs1795, %rs1773;
	ld.local.u32 	%r4005, [%rd277+8];
	bfe.u32 	%r4006, %r4005, 0, 8;
	cvt.u16.u32 	%rs1800, %r4006;
	bfe.u32 	%r4007, %r4005, 8, 8;
	cvt.u16.u32 	%rs1801, %r4007;
	bfe.u32 	%r4008, %r4005, 16, 8;
	cvt.u16.u32 	%rs1802, %r4008;
	bfe.u32 	%r4009, %r4005, 24, 8;
	cvt.u16.u32 	%rs1803, %r4009;
	xor.b16  	%rs1804, %rs1800, %rs1774;
	xor.b16  	%rs1805, %rs1801, %rs1778;
	xor.b16  	%rs1806, %rs1802, %rs1779;
	xor.b16  	%rs1807, %rs1803, %rs1780;
	ld.local.u32 	%r4010, [%rd277+12];
	bfe.u32 	%r4011, %r4010, 0, 8;
	bfe.u32 	%r4012, %r4010, 8, 8;
	bfe.u32 	%r4013, %r4010, 16, 8;
	bfe.u32 	%r4014, %r4010, 24, 8;
	xor.b32  	%r4015, %r4011, %r3983;
	xor.b32  	%r4016, %r4012, %r3989;
	xor.b32  	%r4017, %r4013, %r3990;
	xor.b32  	%r4018, %r4014, %r3991;
	and.b32  	%r4019, %r4018, 255;
	mul.wide.u32 	%rd278, %r4019, 2;
	add.s64 	%rd279, %rd234, %rd278;
	ld.const.u8 	%rs1808, [%rd279];
	ld.const.u8 	%rs1809, [%rd279+1];
	xor.b16  	%rs1810, %rs1785, %rs1781;
	xor.b16  	%rs1811, %rs1810, %rs1809;
	and.b32  	%r4020, %r3635, 255;
	mul.wide.u32 	%rd280, %r4020, 16;
	add.s64 	%rd281, %rd2, %rd280;
	ld.local.u32 	%r4021, [%rd281];
	bfe.u32 	%r4022, %r4021, 0, 8;
	cvt.u16.u32 	%rs1812, %r4022;
	bfe.u32 	%r4023, %r4021, 8, 8;
	cvt.u16.u32 	%rs1813, %r4023;
	bfe.u32 	%r4024, %r4021, 16, 8;
	cvt.u16.u32 	%rs1814, %r4024;
	bfe.u32 	%r4025, %r4021, 24, 8;
	cvt.u16.u32 	%rs1815, %r4025;
	xor.b16  	%rs1816, %rs1813, %rs1811;
	xor.b16  	%rs1817, %rs1814, %rs1789;
	xor.b16  	%rs1818, %rs1815, %rs1790;
	ld.local.u32 	%r4026, [%rd281+4];
	bfe.u32 	%r4027, %r4026, 0, 8;
	cvt.u16.u32 	%rs1819, %r4027;
	bfe.u32 	%r4028, %r4026, 8, 8;
	cvt.u16.u32 	%rs1820, %r4028;
	bfe.u32 	%r4029, %r4026, 16, 8;
	cvt.u16.u32 	%rs1821, %r4029;
	bfe.u32 	%r4030, %r4026, 24, 8;
	cvt.u16.u32 	%rs1822, %r4030;
	xor.b16  	%rs1823, %rs1819, %rs1791;
	xor.b16  	%rs1824, %rs1820, %rs1796;
	xor.b16  	%rs1825, %rs1821, %rs1797;
	xor.b16  	%rs1826, %rs1822, %rs1798;
	ld.local.u32 	%r4031, [%rd281+8];
	bfe.u32 	%r4032, %r4031, 0, 8;
	cvt.u16.u32 	%rs1827, %r4032;
	bfe.u32 	%r4033, %r4031, 8, 8;
	cvt.u16.u32 	%rs1828, %r4033;
	bfe.u32 	%r4034, %r4031, 16, 8;
	cvt.u16.u32 	%rs1829, %r4034;
	bfe.u32 	%r4035, %r4031, 24, 8;
	cvt.u16.u32 	%rs1830, %r4035;
	xor.b16  	%rs1831, %rs1827, %rs1799;
	xor.b16  	%rs1832, %rs1828, %rs1804;
	xor.b16  	%rs1833, %rs1829, %rs1805;
	xor.b16  	%rs1834, %rs1830, %rs1806;
	ld.local.u32 	%r4036, [%rd281+12];
	bfe.u32 	%r4037, %r4036, 0, 8;
	cvt.u16.u32 	%rs1835, %r4037;
	bfe.u32 	%r4038, %r4036, 8, 8;
	bfe.u32 	%r4039, %r4036, 16, 8;
	bfe.u32 	%r4040, %r4036, 24, 8;
	xor.b16  	%rs1836, %rs1835, %rs1807;
	xor.b32  	%r4041, %r4038, %r4015;
	xor.b32  	%r4042, %r4039, %r4016;
	xor.b32  	%r4043, %r4040, %r4017;
	and.b32  	%r4044, %r4043, 255;
	mul.wide.u32 	%rd282, %r4044, 2;
	add.s64 	%rd283, %rd234, %rd282;
	ld.const.u8 	%rs1837, [%rd283];
	ld.const.u8 	%rs1838, [%rd283+1];
	xor.b16  	%rs1839, %rs1812, %rs1808;
	xor.b16  	%rs1840, %rs1839, %rs1838;
	and.b32  	%r4045, %r3634, 255;
	mul.wide.u32 	%rd284, %r4045, 16;
	add.s64 	%rd285, %rd2, %rd284;
	ld.local.u32 	%r4046, [%rd285];
	bfe.u32 	%r4047, %r4046, 0, 8;
	cvt.u16.u32 	%rs1841, %r4047;
	bfe.u32 	%r4048, %r4046, 8, 8;
	cvt.u16.u32 	%rs1842, %r4048;
	bfe.u32 	%r4049, %r4046, 16, 8;
	cvt.u16.u32 	%rs1843, %r4049;
	bfe.u32 	%r4050, %r4046, 24, 8;
	cvt.u16.u32 	%rs1844, %r4050;
	xor.b16  	%rs1845, %rs1842, %rs1840;
	xor.b16  	%rs1846, %rs1843, %rs1816;
	xor.b16  	%rs1847, %rs1844, %rs1817;
	ld.local.u32 	%r4051, [%rd285+4];
	bfe.u32 	%r4052, %r4051, 0, 8;
	cvt.u16.u32 	%rs1848, %r4052;
	bfe.u32 	%r4053, %r4051, 8, 8;
	cvt.u16.u32 	%rs1849, %r4053;
	bfe.u32 	%r4054, %r4051, 16, 8;
	cvt.u16.u32 	%rs1850, %r4054;
	bfe.u32 	%r4055, %r4051, 24, 8;
	cvt.u16.u32 	%rs1851, %r4055;
	xor.b16  	%rs1852, %rs1848, %rs1818;
	xor.b16  	%rs1853, %rs1849, %rs1823;
	xor.b16  	%rs1854, %rs1850, %rs1824;
	xor.b16  	%rs1855, %rs1851, %rs1825;
	ld.local.u32 	%r4056, [%rd285+8];
	bfe.u32 	%r4057, %r4056, 0, 8;
	cvt.u16.u32 	%rs1856, %r4057;
	bfe.u32 	%r4058, %r4056, 8, 8;
	cvt.u16.u32 	%rs1857, %r4058;
	bfe.u32 	%r4059, %r4056, 16, 8;
	cvt.u16.u32 	%rs1858, %r4059;
	bfe.u32 	%r4060, %r4056, 24, 8;
	cvt.u16.u32 	%rs1859, %r4060;
	xor.b16  	%rs1860, %rs1856, %rs1826;
	xor.b16  	%rs1861, %rs1857, %rs1831;
	xor.b16  	%rs1862, %rs1858, %rs1832;
	xor.b16  	%rs1863, %rs1859, %rs1833;
	ld.local.u32 	%r4061, [%rd285+12];
	bfe.u32 	%r4062, %r4061, 0, 8;
	cvt.u16.u32 	%rs1864, %r4062;
	bfe.u32 	%r4063, %r4061, 8, 8;
	cvt.u16.u32 	%rs1865, %r4063;
	bfe.u32 	%r4064, %r4061, 16, 8;
	bfe.u32 	%r4065, %r4061, 24, 8;
	xor.b16  	%rs1866, %rs1864, %rs1834;
	xor.b16  	%rs1867, %rs1865, %rs1836;
	xor.b32  	%r4066, %r4064, %r4041;
	xor.b32  	%r4067, %r4065, %r4042;
	and.b32  	%r4068, %r4067, 255;
	mul.wide.u32 	%rd286, %r4068, 2;
	add.s64 	%rd287, %rd234, %rd286;
	ld.const.u8 	%rs1868, [%rd287];
	ld.const.u8 	%rs1869, [%rd287+1];
	xor.b16  	%rs1870, %rs1841, %rs1837;
	xor.b16  	%rs1871, %rs1870, %rs1869;
	and.b32  	%r4069, %r3633, 255;
	mul.wide.u32 	%rd288, %r4069, 16;
	add.s64 	%rd289, %rd2, %rd288;
	ld.local.u32 	%r4070, [%rd289];
	bfe.u32 	%r4071, %r4070, 0, 8;
	cvt.u16.u32 	%rs1872, %r4071;
	bfe.u32 	%r4072, %r4070, 8, 8;
	cvt.u16.u32 	%rs1873, %r4072;
	bfe.u32 	%r4073, %r4070, 16, 8;
	cvt.u16.u32 	%rs1874, %r4073;
	bfe.u32 	%r4074, %r4070, 24, 8;
	cvt.u16.u32 	%rs1875, %r4074;
	xor.b16  	%rs1876, %rs1873, %rs1871;
	xor.b16  	%rs1877, %rs1874, %rs1845;
	xor.b16  	%rs1878, %rs1875, %rs1846;
	ld.local.u32 	%r4075, [%rd289+4];
	bfe.u32 	%r4076, %r4075, 0, 8;
	cvt.u16.u32 	%rs1879, %r4076;
	bfe.u32 	%r4077, %r4075, 8, 8;
	cvt.u16.u32 	%rs1880, %r4077;
	bfe.u32 	%r4078, %r4075, 16, 8;
	cvt.u16.u32 	%rs1881, %r4078;
	bfe.u32 	%r4079, %r4075, 24, 8;
	cvt.u16.u32 	%rs1882, %r4079;
	xor.b16  	%rs1883, %rs1879, %rs1847;
	xor.b16  	%rs1884, %rs1880, %rs1852;
	xor.b16  	%rs1885, %rs1881, %rs1853;
	xor.b16  	%rs1886, %rs1882, %rs1854;
	ld.local.u32 	%r4080, [%rd289+8];
	bfe.u32 	%r4081, %r4080, 0, 8;
	cvt.u16.u32 	%rs1887, %r4081;
	bfe.u32 	%r4082, %r4080, 8, 8;
	cvt.u16.u32 	%rs1888, %r4082;
	bfe.u32 	%r4083, %r4080, 16, 8;
	cvt.u16.u32 	%rs1889, %r4083;
	bfe.u32 	%r4084, %r4080, 24, 8;
	cvt.u16.u32 	%rs1890, %r4084;
	xor.b16  	%rs1891, %rs1887, %rs1855;
	xor.b16  	%rs1892, %rs1888, %rs1860;
	xor.b16  	%rs1893, %rs1889, %rs1861;
	xor.b16  	%rs1894, %rs1890, %rs1862;
	ld.local.u32 	%r4085, [%rd289+12];
	bfe.u32 	%r4086, %r4085, 0, 8;
	cvt.u16.u32 	%rs1895, %r4086;
	bfe.u32 	%r4087, %r4085, 8, 8;
	cvt.u16.u32 	%rs1896, %r4087;
	bfe.u32 	%r4088, %r4085, 16, 8;
	cvt.u16.u32 	%rs1897, %r4088;
	bfe.u32 	%r4089, %r4085, 24, 8;
	xor.b16  	%rs1898, %rs1895, %rs1863;
	xor.b16  	%rs1899, %rs1896, %rs1866;
	xor.b16  	%rs1900, %rs1897, %rs1867;
	xor.b32  	%r4090, %r4089, %r4066;
	and.b32  	%r4091, %r4090, 255;
	mul.wide.u32 	%rd290, %r4091, 2;
	add.s64 	%rd291, %rd234, %rd290;
	ld.const.u8 	%rs1901, [%rd291];
	ld.const.u8 	%rs1902, [%rd291+1];
	xor.b16  	%rs1903, %rs1872, %rs1868;
	xor.b16  	%rs1904, %rs1903, %rs1902;
	and.b32  	%r4092, %r3632, 255;
	mul.wide.u32 	%rd292, %r4092, 16;
	add.s64 	%rd293, %rd2, %rd292;
	ld.local.u32 	%r4093, [%rd293];
	bfe.u32 	%r4094, %r4093, 0, 8;
	cvt.u16.u32 	%rs1905, %r4094;
	bfe.u32 	%r4095, %r4093, 8, 8;
	cvt.u16.u32 	%rs1906, %r4095;
	bfe.u32 	%r4096, %r4093, 16, 8;
	cvt.u16.u32 	%rs1907, %r4096;
	bfe.u32 	%r4097, %r4093, 24, 8;
	cvt.u16.u32 	%rs1908, %r4097;
	xor.b16  	%rs1909, %rs1905, %rs1901;
	xor.b16  	%rs1910, %rs1906, %rs1904;
	xor.b16  	%rs1911, %rs1907, %rs1876;
	xor.b16  	%rs1912, %rs1908, %rs1877;
	ld.local.u32 	%r4098, [%rd293+4];
	bfe.u32 	%r4099, %r4098, 0, 8;
	cvt.u16.u32 	%rs1913, %r4099;
	bfe.u32 	%r4100, %r4098, 8, 8;
	cvt.u16.u32 	%rs1914, %r4100;
	bfe.u32 	%r4101, %r4098, 16, 8;
	cvt.u16.u32 	%rs1915, %r4101;
	bfe.u32 	%r4102, %r4098, 24, 8;
	cvt.u16.u32 	%rs1916, %r4102;
	xor.b16  	%rs1917, %rs1913, %rs1878;
	xor.b16  	%rs1918, %rs1914, %rs1883;
	xor.b16  	%rs1919, %rs1915, %rs1884;
	xor.b16  	%rs1920, %rs1916, %rs1885;
	ld.local.u32 	%r4103, [%rd293+8];
	bfe.u32 	%r4104, %r4103, 0, 8;
	cvt.u16.u32 	%rs1921, %r4104;
	bfe.u32 	%r4105, %r4103, 8, 8;
	cvt.u16.u32 	%rs1922, %r4105;
	bfe.u32 	%r4106, %r4103, 16, 8;
	cvt.u16.u32 	%rs1923, %r4106;
	bfe.u32 	%r4107, %r4103, 24, 8;
	cvt.u16.u32 	%rs1924, %r4107;
	xor.b16  	%rs1925, %rs1921, %rs1886;
	xor.b16  	%rs1926, %rs1922, %rs1891;
	xor.b16  	%rs1927, %rs1923, %rs1892;
	xor.b16  	%rs1928, %rs1924, %rs1893;
	ld.local.u32 	%r4108, [%rd293+12];
	bfe.u32 	%r4109, %r4108, 0, 8;
	cvt.u16.u32 	%rs1929, %r4109;
	bfe.u32 	%r4110, %r4108, 8, 8;
	cvt.u16.u32 	%rs1930, %r4110;
	bfe.u32 	%r4111, %r4108, 16, 8;
	cvt.u16.u32 	%rs1931, %r4111;
	bfe.u32 	%r4112, %r4108, 24, 8;
	cvt.u16.u32 	%rs1932, %r4112;
	xor.b16  	%rs1933, %rs1929, %rs1894;
	xor.b16  	%rs1934, %rs1930, %rs1898;
	xor.b16  	%rs1935, %rs1931, %rs1899;
	xor.b16  	%rs1936, %rs1932, %rs1900;
	cvt.u32.u16 	%r4113, %rs1912;
	cvt.u32.u16 	%r4114, %rs1911;
	prmt.b32 	%r4115, %r4114, %r4113, 0x3340U;
	cvt.u32.u16 	%r4116, %rs1910;
	cvt.u32.u16 	%r4117, %rs1909;
	prmt.b32 	%r4118, %r4117, %r4116, 0x3340U;
	prmt.b32 	%r9936, %r4118, %r4115, 0x5410U;
	st.local.u32 	[%rd2+4096], %r9936;
	cvt.u32.u16 	%r4119, %rs1920;
	cvt.u32.u16 	%r4120, %rs1919;
	prmt.b32 	%r4121, %r4120, %r4119, 0x3340U;
	cvt.u32.u16 	%r4122, %rs1918;
	cvt.u32.u16 	%r4123, %rs1917;
	prmt.b32 	%r4124, %r4123, %r4122, 0x3340U;
	prmt.b32 	%r9935, %r4124, %r4121, 0x5410U;
	st.local.u32 	[%rd2+4100], %r9935;
	cvt.u32.u16 	%r4125, %rs1928;
	cvt.u32.u16 	%r4126, %rs1927;
	prmt.b32 	%r4127, %r4126, %r4125, 0x3340U;
	cvt.u32.u16 	%r4128, %rs1926;
	cvt.u32.u16 	%r4129, %rs1925;
	prmt.b32 	%r4130, %r4129, %r4128, 0x3340U;
	prmt.b32 	%r9934, %r4130, %r4127, 0x5410U;
	st.local.u32 	[%rd2+4104], %r9934;
	cvt.u32.u16 	%r4131, %rs1934;
	cvt.u32.u16 	%r4132, %rs1933;
	prmt.b32 	%r4133, %r4132, %r4131, 0x3340U;
	cvt.u32.u16 	%r4134, %rs1935;
	cvt.u32.u16 	%r4135, %rs1936;
	prmt.b32 	%r4136, %r4134, %r4135, 0x3340U;
	prmt.b32 	%r9933, %r4133, %r4136, 0x5410U;
	st.local.u32 	[%rd2+4108], %r9933;
	mov.b32 	%r4137, 0;
	st.local.u32 	[%rd2+4144], %r4137;
	st.local.u32 	[%rd2+4148], %r4137;
	st.local.u32 	[%rd2+4152], %r4137;
	st.local.u32 	[%rd2+4156], %r4137;
$L__BB3_39:
	ld.local.u32 	%r4156, [%rd2+4176];
	xor.b32  	%r4157, %r4156, %r9934;
	ld.local.u32 	%r4158, [%rd2+4180];
	xor.b32  	%r4159, %r4158, %r9933;
	add.s32 	%r4160, %r4159, %r4157;
	shf.l.wrap.b32 	%r4161, %r4160, %r4160, 29;
	ld.local.u32 	%r4162, [%rd2+4168];
	xor.b32  	%r4163, %r4162, %r9935;
	ld.local.u32 	%r4164, [%rd2+4172];
	xor.b32  	%r4165, %r4164, %r9934;
	add.s32 	%r4166, %r4165, %r4163;
	shf.l.wrap.b32 	%r4167, %r4166, %r4166, 27;
	ld.local.u32 	%r4168, [%rd2+4160];
	xor.b32  	%r4169, %r4168, %r9936;
	ld.local.u32 	%r4170, [%rd2+4164];
	xor.b32  	%r4171, %r4170, %r9935;
	add.s32 	%r4172, %r4171, %r4169;
	shf.l.wrap.b32 	%r4173, %r4172, %r4172, 9;
	ld.local.u32 	%r4174, [%rd2+4200];
	xor.b32  	%r4175, %r4174, %r4161;
	ld.local.u32 	%r4176, [%rd2+4204];
	xor.b32  	%r4177, %r4176, %r9936;
	add.s32 	%r4178, %r4177, %r4175;
	shf.l.wrap.b32 	%r4179, %r4178, %r4178, 29;
	ld.local.u32 	%r4180, [%rd2+4192];
	xor.b32  	%r4181, %r4180, %r4167;
	ld.local.u32 	%r4182, [%rd2+4196];
	xor.b32  	%r4183, %r4182, %r4161;
	add.s32 	%r4184, %r4183, %r4181;
	shf.l.wrap.b32 	%r4185, %r4184, %r4184, 27;
	ld.local.u32 	%r4186, [%rd2+4184];
	xor.b32  	%r4187, %r4186, %r4173;
	ld.local.u32 	%r4188, [%rd2+4188];
	xor.b32  	%r4189, %r4188, %r4167;
	add.s32 	%r4190, %r4189, %r4187;
	shf.l.wrap.b32 	%r4191, %r4190, %r4190, 9;
	ld.local.u32 	%r4192, [%rd2+4224];
	xor.b32  	%r4193, %r4192, %r4179;
	ld.local.u32 	%r4194, [%rd2+4228];
	xor.b32  	%r4195, %r4194, %r4173;
	add.s32 	%r4196, %r4195, %r4193;
	shf.l.wrap.b32 	%r4197, %r4196, %r4196, 29;
	ld.local.u32 	%r4198, [%rd2+4216];
	xor.b32  	%r4199, %r4198, %r4185;
	ld.local.u32 	%r4200, [%rd2+4220];
	xor.b32  	%r4201, %r4200, %r4179;
	add.s32 	%r4202, %r4201, %r4199;
	shf.l.wrap.b32 	%r4203, %r4202, %r4202, 27;
	ld.local.u32 	%r4204, [%rd2+4208];
	xor.b32  	%r4205, %r4204, %r4191;
	ld.local.u32 	%r4206, [%rd2+4212];
	xor.b32  	%r4207, %r4206, %r4185;
	add.s32 	%r4208, %r4207, %r4205;
	shf.l.wrap.b32 	%r4209, %r4208, %r4208, 9;
	ld.local.u32 	%r4210, [%rd2+4248];
	xor.b32  	%r4211, %r4210, %r4197;
	ld.local.u32 	%r4212, [%rd2+4252];
	xor.b32  	%r4213, %r4212, %r4191;
	add.s32 	%r4214, %r4213, %r4211;
	shf.l.wrap.b32 	%r4215, %r4214, %r4214, 29;
	ld.local.u32 	%r4216, [%rd2+4240];
	xor.b32  	%r4217, %r4216, %r4203;
	ld.local.u32 	%r4218, [%rd2+4244];
	xor.b32  	%r4219, %r4218, %r4197;
	add.s32 	%r4220, %r4219, %r4217;
	shf.l.wrap.b32 	%r4221, %r4220, %r4220, 27;
	ld.local.u32 	%r4222, [%rd2+4232];
	xor.b32  	%r4223, %r4222, %r4209;
	ld.local.u32 	%r4224, [%rd2+4236];
	xor.b32  	%r4225, %r4224, %r4203;
	add.s32 	%r4226, %r4225, %r4223;
	shf.l.wrap.b32 	%r4227, %r4226, %r4226, 9;
	ld.local.u32 	%r4228, [%rd2+4272];
	xor.b32  	%r4229, %r4228, %r4215;
	ld.local.u32 	%r4230, [%rd2+4276];
	xor.b32  	%r4231, %r4230, %r4209;
	add.s32 	%r4232, %r4231, %r4229;
	shf.l.wrap.b32 	%r4233, %r4232, %r4232, 29;
	ld.local.u32 	%r4234, [%rd2+4264];
	xor.b32  	%r4235, %r4234, %r4221;
	ld.local.u32 	%r4236, [%rd2+4268];
	xor.b32  	%r4237, %r4236, %r4215;
	add.s32 	%r4238, %r4237, %r4235;
	shf.l.wrap.b32 	%r4239, %r4238, %r4238, 27;
	ld.local.u32 	%r4240, [%rd2+4256];
	xor.b32  	%r4241, %r4240, %r4227;
	ld.local.u32 	%r4242, [%rd2+4260];
	xor.b32  	%r4243, %r4242, %r4221;
	add.s32 	%r4244, %r4243, %r4241;
	shf.l.wrap.b32 	%r4245, %r4244, %r4244, 9;
	ld.local.u32 	%r4246, [%rd2+4296];
	xor.b32  	%r4247, %r4246, %r4233;
	ld.local.u32 	%r4248, [%rd2+4300];
	xor.b32  	%r4249, %r4248, %r4227;
	add.s32 	%r4250, %r4249, %r4247;
	shf.l.wrap.b32 	%r4251, %r4250, %r4250, 29;
	ld.local.u32 	%r4252, [%rd2+4288];
	xor.b32  	%r4253, %r4252, %r4239;
	ld.local.u32 	%r4254, [%rd2+4292];
	xor.b32  	%r4255, %r4254, %r4233;
	add.s32 	%r4256, %r4255, %r4253;
	shf.l.wrap.b32 	%r4257, %r4256, %r4256, 27;
	ld.local.u32 	%r4258, [%rd2+4280];
	xor.b32  	%r4259, %r4258, %r4245;
	ld.local.u32 	%r4260, [%rd2+4284];
	xor.b32  	%r4261, %r4260, %r4239;
	add.s32 	%r4262, %r4261, %r4259;
	shf.l.wrap.b32 	%r4263, %r4262, %r4262, 9;
	ld.local.u32 	%r4264, [%rd2+4320];
	xor.b32  	%r4265, %r4264, %r4251;
	ld.local.u32 	%r4266, [%rd2+4324];
	xor.b32  	%r4267, %r4266, %r4245;
	add.s32 	%r4268, %r4267, %r4265;
	shf.l.wrap.b32 	%r4269, %r4268, %r4268, 29;
	ld.local.u32 	%r4270, [%rd2+4312];
	xor.b32  	%r4271, %r4270, %r4257;
	ld.local.u32 	%r4272, [%rd2+4316];
	xor.b32  	%r4273, %r4272, %r4251;
	add.s32 	%r4274, %r4273, %r4271;
	shf.l.wrap.b32 	%r4275, %r4274, %r4274, 27;
	ld.local.u32 	%r4276, [%rd2+4304];
	xor.b32  	%r4277, %r4276, %r4263;
	ld.local.u32 	%r4278, [%rd2+4308];
	xor.b32  	%r4279, %r4278, %r4257;
	add.s32 	%r4280, %r4279, %r4277;
	shf.l.wrap.b32 	%r4281, %r4280, %r4280, 9;
	ld.local.u32 	%r4282, [%rd2+4344];
	xor.b32  	%r4283, %r4282, %r4269;
	ld.local.u32 	%r4284, [%rd2+4348];
	xor.b32  	%r4285, %r4284, %r4263;
	add.s32 	%r4286, %r4285, %r4283;
	shf.l.wrap.b32 	%r4287, %r4286, %r4286, 29;
	ld.local.u32 	%r4288, [%rd2+4336];
	xor.b32  	%r4289, %r4288, %r4275;
	ld.local.u32 	%r4290, [%rd2+4340];
	xor.b32  	%r4291, %r4290, %r4269;
	add.s32 	%r4292, %r4291, %r4289;
	shf.l.wrap.b32 	%r4293, %r4292, %r4292, 27;
	ld.local.u32 	%r4294, [%rd2+4328];
	xor.b32  	%r4295, %r4294, %r4281;
	ld.local.u32 	%r4296, [%rd2+4332];
	xor.b32  	%r4297, %r4296, %r4275;
	add.s32 	%r4298, %r4297, %r4295;
	shf.l.wrap.b32 	%r4299, %r4298, %r4298, 9;
	ld.local.u32 	%r4300, [%rd2+4368];
	xor.b32  	%r4301, %r4300, %r4287;
	ld.local.u32 	%r4302, [%rd2+4372];
	xor.b32  	%r4303, %r4302, %r4281;
	add.s32 	%r4304, %r4303, %r4301;
	shf.l.wrap.b32 	%r4305, %r4304, %r4304, 29;
	ld.local.u32 	%r4306, [%rd2+4360];
	xor.b32  	%r4307, %r4306, %r4293;
	ld.local.u32 	%r4308, [%rd2+4364];
	xor.b32  	%r4309, %r4308, %r4287;
	add.s32 	%r4310, %r4309, %r4307;
	shf.l.wrap.b32 	%r4311, %r4310, %r4310, 27;
	ld.local.u32 	%r4312, [%rd2+4352];
	xor.b32  	%r4313, %r4312, %r4299;
	ld.local.u32 	%r4314, [%rd2+4356];
	xor.b32  	%r4315, %r4314, %r4293;
	add.s32 	%r4316, %r4315, %r4313;
	shf.l.wrap.b32 	%r4317, %r4316, %r4316, 9;
	ld.local.u32 	%r4318, [%rd2+4392];
	xor.b32  	%r4319, %r4318, %r4305;
	ld.local.u32 	%r4320, [%rd2+4396];
	xor.b32  	%r4321, %r4320, %r4299;
	add.s32 	%r4322, %r4321, %r4319;
	shf.l.wrap.b32 	%r4323, %r4322, %r4322, 29;
	ld.local.u32 	%r4324, [%rd2+4384];
	xor.b32  	%r4325, %r4324, %r4311;
	ld.local.u32 	%r4326, [%rd2+4388];
	xor.b32  	%r4327, %r4326, %r4305;
	add.s32 	%r4328, %r4327, %r4325;
	shf.l.wrap.b32 	%r4329, %r4328, %r4328, 27;
	ld.local.u32 	%r4330, [%rd2+4376];
	xor.b32  	%r4331, %r4330, %r4317;
	ld.local.u32 	%r4332, [%rd2+4380];
	xor.b32  	%r4333, %r4332, %r4311;
	add.s32 	%r4334, %r4333, %r4331;
	shf.l.wrap.b32 	%r4335, %r4334, %r4334, 9;
	ld.local.u32 	%r4336, [%rd2+4416];
	xor.b32  	%r4337, %r4336, %r4323;
	ld.local.u32 	%r4338, [%rd2+4420];
	xor.b32  	%r4339, %r4338, %r4317;
	add.s32 	%r4340, %r4339, %r4337;
	shf.l.wrap.b32 	%r4341, %r4340, %r4340, 29;
	ld.local.u32 	%r4342, [%rd2+4408];
	xor.b32  	%r4343, %r4342, %r4329;
	ld.local.u32 	%r4344, [%rd2+4412];
	xor.b32  	%r4345, %r4344, %r4323;
	add.s32 	%r4346, %r4345, %r4343;
	shf.l.wrap.b32 	%r4347, %r4346, %r4346, 27;
	ld.local.u32 	%r4348, [%rd2+4400];
	xor.b32  	%r4349, %r4348, %r4335;
	ld.local.u32 	%r4350, [%rd2+4404];
	xor.b32  	%r4351, %r4350, %r4329;
	add.s32 	%r4352, %r4351, %r4349;
	shf.l.wrap.b32 	%r4353, %r4352, %r4352, 9;
	ld.local.u32 	%r4354, [%rd2+4440];
	xor.b32  	%r4355, %r4354, %r4341;
	ld.local.u32 	%r4356, [%rd2+4444];
	xor.b32  	%r4357, %r4356, %r4335;
	add.s32 	%r4358, %r4357, %r4355;
	shf.l.wrap.b32 	%r4359, %r4358, %r4358, 29;
	ld.local.u32 	%r4360, [%rd2+4432];
	xor.b32  	%r4361, %r4360, %r4347;
	ld.local.u32 	%r4362, [%rd2+4436];
	xor.b32  	%r4363, %r4362, %r4341;
	add.s32 	%r4364, %r4363, %r4361;
	shf.l.wrap.b32 	%r4365, %r4364, %r4364, 27;
	ld.local.u32 	%r4366, [%rd2+4424];
	xor.b32  	%r4367, %r4366, %r4353;
	ld.local.u32 	%r4368, [%rd2+4428];
	xor.b32  	%r4369, %r4368, %r4347;
	add.s32 	%r4370, %r4369, %r4367;
	shf.l.wrap.b32 	%r4371, %r4370, %r4370, 9;
	ld.local.u32 	%r4372, [%rd2+4464];
	xor.b32  	%r4373, %r4372, %r4359;
	ld.local.u32 	%r4374, [%rd2+4468];
	xor.b32  	%r4375, %r4374, %r4353;
	add.s32 	%r4376, %r4375, %r4373;
	shf.l.wrap.b32 	%r4377, %r4376, %r4376, 29;
	ld.local.u32 	%r4378, [%rd2+4456];
	xor.b32  	%r4379, %r4378, %r4365;
	ld.local.u32 	%r4380, [%rd2+4460];
	xor.b32  	%r4381, %r4380, %r4359;
	add.s32 	%r4382, %r4381, %r4379;
	shf.l.wrap.b32 	%r4383, %r4382, %r4382, 27;
	ld.local.u32 	%r4384, [%rd2+4448];
	xor.b32  	%r4385, %r4384, %r4371;
	ld.local.u32 	%r4386, [%rd2+4452];
	xor.b32  	%r4387, %r4386, %r4365;
	add.s32 	%r4388, %r4387, %r4385;
	shf.l.wrap.b32 	%r4389, %r4388, %r4388, 9;
	ld.local.u32 	%r4390, [%rd2+4488];
	xor.b32  	%r4391, %r4390, %r4377;
	ld.local.u32 	%r4392, [%rd2+4492];
	xor.b32  	%r4393, %r4392, %r4371;
	add.s32 	%r4394, %r4393, %r4391;
	shf.l.wrap.b32 	%r4395, %r4394, %r4394, 29;
	ld.local.u32 	%r4396, [%rd2+4480];
	xor.b32  	%r4397, %r4396, %r4383;
	ld.local.u32 	%r4398, [%rd2+4484];
	xor.b32  	%r4399, %r4398, %r4377;
	add.s32 	%r4400, %r4399, %r4397;
	shf.l.wrap.b32 	%r4401, %r4400, %r4400, 27;
	ld.local.u32 	%r4402, [%rd2+4472];
	xor.b32  	%r4403, %r4402, %r4389;
	ld.local.u32 	%r4404, [%rd2+4476];
	xor.b32  	%r4405, %r4404, %r4383;
	add.s32 	%r4406, %r4405, %r4403;
	shf.l.wrap.b32 	%r4407, %r4406, %r4406, 9;
	ld.local.u32 	%r4408, [%rd2+4512];
	xor.b32  	%r4409, %r4408, %r4395;
	ld.local.u32 	%r4410, [%rd2+4516];
	xor.b32  	%r4411, %r4410, %r4389;
	add.s32 	%r4412, %r4411, %r4409;
	shf.l.wrap.b32 	%r4413, %r4412, %r4412, 29;
	ld.local.u32 	%r4414, [%rd2+4504];
	xor.b32  	%r4415, %r4414, %r4401;
	ld.local.u32 	%r4416, [%rd2+4508];
	xor.b32  	%r4417, %r4416, %r4395;
	add.s32 	%r4418, %r4417, %r4415;
	shf.l.wrap.b32 	%r4419, %r4418, %r4418, 27;
	ld.local.u32 	%r4420, [%rd2+4496];
	xor.b32  	%r4421, %r4420, %r4407;
	ld.local.u32 	%r4422, [%rd2+4500];
	xor.b32  	%r4423, %r4422, %r4401;
	add.s32 	%r4424, %r4423, %r4421;
	shf.l.wrap.b32 	%r4425, %r4424, %r4424, 9;
	ld.local.u32 	%r4426, [%rd2+4536];
	xor.b32  	%r4427, %r4426, %r4413;
	ld.local.u32 	%r4428, [%rd2+4540];
	xor.b32  	%r4429, %r4428, %r4407;
	add.s32 	%r4430, %r4429, %r4427;
	shf.l.wrap.b32 	%r4431, %r4430, %r4430, 29;
	ld.local.u32 	%r4432, [%rd2+4528];
	xor.b32  	%r4433, %r4432, %r4419;
	ld.local.u32 	%r4434, [%rd2+4532];
	xor.b32  	%r4435, %r4434, %r4413;
	add.s32 	%r4436, %r4435, %r4433;
	shf.l.wrap.b32 	%r4437, %r4436, %r4436, 27;
	ld.local.u32 	%r4438, [%rd2+4520];
	xor.b32  	%r4439, %r4438, %r4425;
	ld.local.u32 	%r4440, [%rd2+4524];
	xor.b32  	%r4441, %r4440, %r4419;
	add.s32 	%r4442, %r4441, %r4439;
	shf.l.wrap.b32 	%r4443, %r4442, %r4442, 9;
	ld.local.u32 	%r4444, [%rd2+4560];
	xor.b32  	%r4445, %r4444, %r4431;
	ld.local.u32 	%r4446, [%rd2+4564];
	xor.b32  	%r4447, %r4446, %r4425;
	add.s32 	%r4448, %r4447, %r4445;
	shf.l.wrap.b32 	%r4449, %r4448, %r4448, 29;
	ld.local.u32 	%r4450, [%rd2+4552];
	xor.b32  	%r4451, %r4450, %r4437;
	ld.local.u32 	%r4452, [%rd2+4556];
	xor.b32  	%r4453, %r4452, %r4431;
	add.s32 	%r4454, %r4453, %r4451;
	shf.l.wrap.b32 	%r4455, %r4454, %r4454, 27;
	ld.local.u32 	%r4456, [%rd2+4544];
	xor.b32  	%r4457, %r4456, %r4443;
	ld.local.u32 	%r4458, [%rd2+4548];
	xor.b32  	%r4459, %r4458, %r4437;
	add.s32 	%r4460, %r4459, %r4457;
	shf.l.wrap.b32 	%r4461, %r4460, %r4460, 9;
	ld.local.u32 	%r4462, [%rd2+4584];
	xor.b32  	%r4463, %r4462, %r4449;
	ld.local.u32 	%r4464, [%rd2+4588];
	xor.b32  	%r4465, %r4464, %r4443;
	add.s32 	%r4466, %r4465, %r4463;
	shf.l.wrap.b32 	%r4467, %r4466, %r4466, 29;
	ld.local.u32 	%r4468, [%rd2+4576];
	xor.b32  	%r4469, %r4468, %r4455;
	ld.local.u32 	%r4470, [%rd2+4580];
	xor.b32  	%r4471, %r4470, %r4449;
	add.s32 	%r4472, %r4471, %r4469;
	shf.l.wrap.b32 	%r4473, %r4472, %r4472, 27;
	ld.local.u32 	%r4474, [%rd2+4568];
	xor.b32  	%r4475, %r4474, %r4461;
	ld.local.u32 	%r4476, [%rd2+4572];
	xor.b32  	%r4477, %r4476, %r4455;
	add.s32 	%r4478, %r4477, %r4475;
	shf.l.wrap.b32 	%r4479, %r4478, %r4478, 9;
	ld.local.u32 	%r4480, [%rd2+4608];
	xor.b32  	%r4481, %r4480, %r4467;
	ld.local.u32 	%r4482, [%rd2+4612];
	xor.b32  	%r4483, %r4482, %r4461;
	add.s32 	%r4484, %r4483, %r4481;
	shf.l.wrap.b32 	%r4485, %r4484, %r4484, 29;
	ld.local.u32 	%r4486, [%rd2+4600];
	xor.b32  	%r4487, %r4486, %r4473;
	ld.local.u32 	%r4488, [%rd2+4604];
	xor.b32  	%r4489, %r4488, %r4467;
	add.s32 	%r4490, %r4489, %r4487;
	shf.l.wrap.b32 	%r4491, %r4490, %r4490, 27;
	ld.local.u32 	%r4492, [%rd2+4592];
	xor.b32  	%r4493, %r4492, %r4479;
	ld.local.u32 	%r4494, [%rd2+4596];
	xor.b32  	%r4495, %r4494, %r4473;
	add.s32 	%r4496, %r4495, %r4493;
	shf.l.wrap.b32 	%r4497, %r4496, %r4496, 9;
	ld.local.u32 	%r4498, [%rd2+4632];
	xor.b32  	%r4499, %r4498, %r4485;
	ld.local.u32 	%r4500, [%rd2+4636];
	xor.b32  	%r4501, %r4500, %r4479;
	add.s32 	%r4502, %r4501, %r4499;
	shf.l.wrap.b32 	%r4503, %r4502, %r4502, 29;
	ld.local.u32 	%r4504, [%rd2+4624];
	xor.b32  	%r4505, %r4504, %r4491;
	ld.local.u32 	%r4506, [%rd2+4628];
	xor.b32  	%r4507, %r4506, %r4485;
	add.s32 	%r4508, %r4507, %r4505;
	shf.l.wrap.b32 	%r4509, %r4508, %r4508, 27;
	ld.local.u32 	%r4510, [%rd2+4616];
	xor.b32  	%r4511, %r4510, %r4497;
	ld.local.u32 	%r4512, [%rd2+4620];
	xor.b32  	%r4513, %r4512, %r4491;
	add.s32 	%r4514, %r4513, %r4511;
	shf.l.wrap.b32 	%r4515, %r4514, %r4514, 9;
	ld.local.u32 	%r4516, [%rd2+4656];
	xor.b32  	%r4517, %r4516, %r4503;
	ld.local.u32 	%r4518, [%rd2+4660];
	xor.b32  	%r4519, %r4518, %r4497;
	add.s32 	%r4520, %r4519, %r4517;
	shf.l.wrap.b32 	%r4521, %r4520, %r4520, 29;
	ld.local.u32 	%r4522, [%rd2+4648];
	xor.b32  	%r4523, %r4522, %r4509;
	ld.local.u32 	%r4524, [%rd2+4652];
	xor.b32  	%r4525, %r4524, %r4503;
	add.s32 	%r4526, %r4525, %r4523;
	shf.l.wrap.b32 	%r4527, %r4526, %r4526, 27;
	ld.local.u32 	%r4528, [%rd2+4640];
	xor.b32  	%r4529, %r4528, %r4515;
	ld.local.u32 	%r4530, [%rd2+4644];
	xor.b32  	%r4531, %r4530, %r4509;
	add.s32 	%r4532, %r4531, %r4529;
	shf.l.wrap.b32 	%r4533, %r4532, %r4532, 9;
	ld.local.u32 	%r4534, [%rd2+4680];
	xor.b32  	%r4535, %r4534, %r4521;
	ld.local.u32 	%r4536, [%rd2+4684];
	xor.b32  	%r4537, %r4536, %r4515;
	add.s32 	%r4538, %r4537, %r4535;
	shf.l.wrap.b32 	%r4539, %r4538, %r4538, 29;
	ld.local.u32 	%r4540, [%rd2+4672];
	xor.b32  	%r4541, %r4540, %r4527;
	ld.local.u32 	%r4542, [%rd2+4676];
	xor.b32  	%r4543, %r4542, %r4521;
	add.s32 	%r4544, %r4543, %r4541;
	shf.l.wrap.b32 	%r4545, %r4544, %r4544, 27;
	ld.local.u32 	%r4546, [%rd2+4664];
	xor.b32  	%r4547, %r4546, %r4533;
	ld.local.u32 	%r4548, [%rd2+4668];
	xor.b32  	%r4549, %r4548, %r4527;
	add.s32 	%r4550, %r4549, %r4547;
	shf.l.wrap.b32 	%r4551, %r4550, %r4550, 9;
	ld.local.u32 	%r4552, [%rd2+4704];
	xor.b32  	%r4553, %r4552, %r4539;
	ld.local.u32 	%r4554, [%rd2+4708];
	xor.b32  	%r4555, %r4554, %r4533;
	add.s32 	%r4556, %r4555, %r4553;
	shf.l.wrap.b32 	%r4557, %r4556, %r4556, 29;
	ld.local.u32 	%r4558, [%rd2+4696];
	xor.b32  	%r4559, %r4558, %r4545;
	ld.local.u32 	%r4560, [%rd2+4700];
	xor.b32  	%r4561, %r4560, %r4539;
	add.s32 	%r4562, %r4561, %r4559;
	shf.l.wrap.b32 	%r4563, %r4562, %r4562, 27;
	ld.local.u32 	%r4564, [%rd2+4688];
	xor.b32  	%r4565, %r4564, %r4551;
	ld.local.u32 	%r4566, [%rd2+4692];
	xor.b32  	%r4567, %r4566, %r4545;
	add.s32 	%r4568, %r4567, %r4565;
	shf.l.wrap.b32 	%r9944, %r4568, %r4568, 9;
	ld.local.u32 	%r4569, [%rd2+4728];
	xor.b32  	%r4570, %r4569, %r4557;
	ld.local.u32 	%r4571, [%rd2+4732];
	xor.b32  	%r4572, %r4571, %r4551;
	add.s32 	%r4573, %r4572, %r4570;
	shf.l.wrap.b32 	%r9943, %r4573, %r4573, 29;
	ld.local.u32 	%r4574, [%rd2+4720];
	xor.b32  	%r4575, %r4574, %r4563;
	ld.local.u32 	%r4576, [%rd2+4724];
	xor.b32  	%r4577, %r4576, %r4557;
	add.s32 	%r4578, %r4577, %r4575;
	shf.l.wrap.b32 	%r9942, %r4578, %r4578, 27;
	ld.local.u32 	%r4579, [%rd2+4712];
	xor.b32  	%r4580, %r4579, %r9944;
	ld.local.u32 	%r4581, [%rd2+4716];
	xor.b32  	%r4582, %r4581, %r4563;
	add.s32 	%r4583, %r4582, %r4580;
	shf.l.wrap.b32 	%r9941, %r4583, %r4583, 9;
	ld.local.u32 	%r915, [%rd2+4928];
	setp.lt.u32 	%p31, %r915, 25;
	@%p31 bra 	$L__BB3_41;
	ld.local.u32 	%r4584, [%rd2+4752];
	xor.b32  	%r4585, %r4584, %r9943;
	ld.local.u32 	%r4586, [%rd2+4756];
	xor.b32  	%r4587, %r4586, %r9944;
	add.s32 	%r4588, %r4587, %r4585;
	shf.l.wrap.b32 	%r4589, %r4588, %r4588, 29;
	ld.local.u32 	%r4590, [%rd2+4744];
	xor.b32  	%r4591, %r4590, %r9942;
	ld.local.u32 	%r4592, [%rd2+4748];
	xor.b32  	%r4593, %r4592, %r9943;
	add.s32 	%r4594, %r4593, %r4591;
	shf.l.wrap.b32 	%r4595, %r4594, %r4594, 27;
	ld.local.u32 	%r4596, [%rd2+4736];
	xor.b32  	%r4597, %r4596, %r9941;
	ld.local.u32 	%r4598, [%rd2+4740];
	xor.b32  	%r4599, %r4598, %r9942;
	add.s32 	%r4600, %r4599, %r4597;
	shf.l.wrap.b32 	%r4601, %r4600, %r4600, 9;
	ld.local.u32 	%r4602, [%rd2+4776];
	xor.b32  	%r4603, %r4602, %r4589;
	ld.local.u32 	%r4604, [%rd2+4780];
	xor.b32  	%r4605, %r4604, %r9941;
	add.s32 	%r4606, %r4605, %r4603;
	shf.l.wrap.b32 	%r4607, %r4606, %r4606, 29;
	ld.local.u32 	%r4608, [%rd2+4768];
	xor.b32  	%r4609, %r4608, %r4595;
	ld.local.u32 	%r4610, [%rd2+4772];
	xor.b32  	%r4611, %r4610, %r4589;
	add.s32 	%r4612, %r4611, %r4609;
	shf.l.wrap.b32 	%r4613, %r4612, %r4612, 27;
	ld.local.u32 	%r4614, [%rd2+4760];
	xor.b32  	%r4615, %r4614, %r4601;
	ld.local.u32 	%r4616, [%rd2+4764];
	xor.b32  	%r4617, %r4616, %r4595;
	add.s32 	%r4618, %r4617, %r4615;
	shf.l.wrap.b32 	%r4619, %r4618, %r4618, 9;
	ld.local.u32 	%r4620, [%rd2+4800];
	xor.b32  	%r4621, %r4620, %r4607;
	ld.local.u32 	%r4622, [%rd2+4804];
	xor.b32  	%r4623, %r4622, %r4601;
	add.s32 	%r4624, %r4623, %r4621;
	shf.l.wrap.b32 	%r4625, %r4624, %r4624, 29;
	ld.local.u32 	%r4626, [%rd2+4792];
	xor.b32  	%r4627, %r4626, %r4613;
	ld.local.u32 	%r4628, [%rd2+4796];
	xor.b32  	%r4629, %r4628, %r4607;
	add.s32 	%r4630, %r4629, %r4627;
	shf.l.wrap.b32 	%r4631, %r4630, %r4630, 27;
	ld.local.u32 	%r4632, [%rd2+4784];
	xor.b32  	%r4633, %r4632, %r4619;
	ld.local.u32 	%r4634, [%rd2+4788];
	xor.b32  	%r4635, %r4634, %r4613;
	add.s32 	%r4636, %r4635, %r4633;
	shf.l.wrap.b32 	%r9944, %r4636, %r4636, 9;
	ld.local.u32 	%r4637, [%rd2+4824];
	xor.b32  	%r4638, %r4637, %r4625;
	ld.local.u32 	%r4639, [%rd2+4828];
	xor.b32  	%r4640, %r4639, %r4619;
	add.s32 	%r4641, %r4640, %r4638;
	shf.l.wrap.b32 	%r9943, %r4641, %r4641, 29;
	ld.local.u32 	%r4642, [%rd2+4816];
	xor.b32  	%r4643, %r4642, %r4631;
	ld.local.u32 	%r4644, [%rd2+4820];
	xor.b32  	%r4645, %r4644, %r4625;
	add.s32 	%r4646, %r4645, %r4643;
	shf.l.wrap.b32 	%r9942, %r4646, %r4646, 27;
	ld.local.u32 	%r4647, [%rd2+4808];
	xor.b32  	%r4648, %r4647, %r9944;
	ld.local.u32 	%r4649, [%rd2+4812];
	xor.b32  	%r4650, %r4649, %r4631;
	add.s32 	%r4651, %r4650, %r4648;
	shf.l.wrap.b32 	%r9941, %r4651, %r4651, 9;
$L__BB3_41:
	setp.lt.u32 	%p32, %r915, 29;
	@%p32 bra 	$L__BB3_43;
	ld.local.u32 	%r4652, [%rd2+4848];
	xor.b32  	%r4653, %r4652, %r9943;
	ld.local.u32 	%r4654, [%rd2+4852];
	xor.b32  	%r4655, %r4654, %r9944;
	add.s32 	%r4656, %r4655, %r4653;
	shf.l.wrap.b32 	%r4657, %r4656, %r4656, 29;
	ld.local.u32 	%r4658, [%rd2+4840];
	xor.b32  	%r4659, %r4658, %r9942;
	ld.local.u32 	%r4660, [%rd2+4844];
	xor.b32  	%r4661, %r4660, %r9943;
	add.s32 	%r4662, %r4661, %r4659;
	shf.l.wrap.b32 	%r4663, %r4662, %r4662, 27;
	ld.local.u32 	%r4664, [%rd2+4832];
	xor.b32  	%r4665, %r4664, %r9941;
	ld.local.u32 	%r4666, [%rd2+4836];
	xor.b32  	%r4667, %r4666, %r9942;
	add.s32 	%r4668, %r4667, %r4665;
	shf.l.wrap.b32 	%r4669, %r4668, %r4668, 9;
	ld.local.u32 	%r4670, [%rd2+4872];
	xor.b32  	%r4671, %r4670, %r4657;
	ld.local.u32 	%r4672, [%rd2+4876];
	xor.b32  	%r4673, %r4672, %r9941;
	add.s32 	%r4674, %r4673, %r4671;
	shf.l.wrap.b32 	%r4675, %r4674, %r4674, 29;
	ld.local.u32 	%r4676, [%rd2+4864];
	xor.b32  	%r4677, %r4676, %r4663;
	ld.local.u32 	%r4678, [%rd2+4868];
	xor.b32  	%r4679, %r4678, %r4657;
	add.s32 	%r4680, %r4679, %r4677;
	shf.l.wrap.b32 	%r4681, %r4680, %r4680, 27;
	ld.local.u32 	%r4682, [%rd2+4856];
	xor.b32  	%r4683, %r4682, %r4669;
	ld.local.u32 	%r4684, [%rd2+4860];
	xor.b32  	%r4685, %r4684, %r4663;
	add.s32 	%r4686, %r4685, %r4683;
	shf.l.wrap.b32 	%r4687, %r4686, %r4686, 9;
	ld.local.u32 	%r4688, [%rd2+4896];
	xor.b32  	%r4689, %r4688, %r4675;
	ld.local.u32 	%r4690, [%rd2+4900];
	xor.b32  	%r4691, %r4690, %r4669;
	add.s32 	%r4692, %r4691, %r4689;
	shf.l.wrap.b32 	%r4693, %r4692, %r4692, 29;
	ld.local.u32 	%r4694, [%rd2+4888];
	xor.b32  	%r4695, %r4694, %r4681;
	ld.local.u32 	%r4696, [%rd2+4892];
	xor.b32  	%r4697, %r4696, %r4675;
	add.s32 	%r4698, %r4697, %r4695;
	shf.l.wrap.b32 	%r4699, %r4698, %r4698, 27;
	ld.local.u32 	%r4700, [%rd2+4880];
	xor.b32  	%r4701, %r4700, %r4687;
	ld.local.u32 	%r4702, [%rd2+4884];
	xor.b32  	%r4703, %r4702, %r4681;
	add.s32 	%r4704, %r4703, %r4701;
	shf.l.wrap.b32 	%r9944, %r4704, %r4704, 9;
	ld.local.u32 	%r4705, [%rd2+4920];
	xor.b32  	%r4706, %r4705, %r4693;
	ld.local.u32 	%r4707, [%rd2+4924];
	xor.b32  	%r4708, %r4707, %r4687;
	add.s32 	%r4709, %r4708, %r4706;
	shf.l.wrap.b32 	%r9943, %r4709, %r4709, 29;
	ld.local.u32 	%r4710, [%rd2+4912];
	xor.b32  	%r4711, %r4710, %r4699;
	ld.local.u32 	%r4712, [%rd2+4916];
	xor.b32  	%r4713, %r4712, %r4693;
	add.s32 	%r4714, %r4713, %r4711;
	shf.l.wrap.b32 	%r9942, %r4714, %r4714, 27;
	ld.local.u32 	%r4715, [%rd2+4904];
	xor.b32  	%r4716, %r4715, %r9944;
	ld.local.u32 	%r4717, [%rd2+4908];
	xor.b32  	%r4718, %r4717, %r4699;
	add.s32 	%r4719, %r4718, %r4716;
	shf.l.wrap.b32 	%r9941, %r4719, %r4719, 9;
$L__BB3_43:
	st.local.u32 	[%rd2+4112], %r9941;
	st.local.u32 	[%rd2+4116], %r9942;
	st.local.u32 	[%rd2+4120], %r9943;
	st.local.u32 	[%rd2+4124], %r9944;
	mov.b32 	%r9945, 16;
$L__BB3_44:
	add.s32 	%r9945, %r9945, -1;
	cvt.u64.u32 	%rd294, %r9945;
	add.s64 	%rd295, %rd2, %rd294;
	ld.local.u8 	%rs1938, [%rd295+4096];
	add.s16 	%rs1939, %rs1938, 1;
	and.b16  	%rs1940, %rs1939, 255;
	setp.ne.s16 	%p33, %rs1940, %rs1939;
	st.local.u8 	[%rd295+4096], %rs1939;
	setp.ne.s32 	%p34, %r9945, 0;
	and.pred  	%p35, %p34, %p33;
	@%p35 bra 	$L__BB3_44;
$L__BB3_45:
	ld.param.u32 	%r9514, [_Z14GCM_8bit_tablePhiS_iS_iS_S_iS_i_param_5];
	ld.param.u64 	%rd790, [_Z14GCM_8bit_tablePhiS_iS_iS_S_iS_i_param_4];
	setp.lt.s32 	%p36, %r9514, 1;
	setp.eq.s64 	%p37, %rd790, 0;
	or.pred  	%p38, %p37, %p36;
	@%p38 bra 	$L__BB3_54;
	ld.param.u32 	%r9951, [_Z14GCM_8bit_tablePhiS_iS_iS_S_iS_i_param_5];
	ld.param.u64 	%rd791, [_Z14GCM_8bit_tablePhiS_iS_iS_S_iS_i_param_4];
	cvta.to.global.u64 	%rd296, %rd791;
	mul.lo.s32 	%r4721, %r875, 112;
	cvt.s64.s32 	%rd297, %r4721;
	add.s64 	%rd803, %rd296, %rd297;
	st.local.u32 	[%rd2+4936], %r9951;
	ld.local.u32 	%r9953, [%rd2+4128];
	ld.local.u32 	%r9954, [%rd2+4132];
	ld.local.u32 	%r9955, [%rd2+4136];
	ld.local.u32 	%r9956, [%rd2+4140];
	bfe.u32 	%r4722, %r9956, 24, 8;
	cvt.u16.u32 	%rs4339, %r4722;
	bfe.u32 	%r4723, %r9956, 16, 8;
	cvt.u16.u32 	%rs4340, %r4723;
	bfe.u32 	%r4724, %r9956, 8, 8;
	cvt.u16.u32 	%rs4341, %r4724;
	bfe.u32 	%r4725, %r9956, 0, 8;
	cvt.u16.u32 	%rs4342, %r4725;
	bfe.u32 	%r4726, %r9955, 24, 8;
	cvt.u16.u32 	%rs4343, %r4726;
	bfe.u32 	%r4727, %r9955, 16, 8;
	cvt.u16.u32 	%rs4344, %r4727;
	bfe.u32 	%r4728, %r9955, 8, 8;
	cvt.u16.u32 	%rs4345, %r4728;
	bfe.u32 	%r4729, %r9955, 0, 8;
	cvt.u16.u32 	%rs4346, %r4729;
	bfe.u32 	%r4730, %r9954, 24, 8;
	cvt.u16.u32 	%rs4347, %r4730;
	bfe.u32 	%r4731, %r9954, 16, 8;
	cvt.u16.u32 	%rs4348, %r4731;
	bfe.u32 	%r4732, %r9954, 8, 8;
	cvt.u16.u32 	%rs4349, %r4732;
	bfe.u32 	%r4733, %r9954, 0, 8;
	cvt.u16.u32 	%rs4350, %r4733;
	bfe.u32 	%r4734, %r9953, 24, 8;
	cvt.u16.u32 	%rs4351, %r4734;
	bfe.u32 	%r4735, %r9953, 16, 8;
	cvt.u16.u32 	%rs4352, %r4735;
	bfe.u32 	%r4736, %r9953, 8, 8;
	cvt.u16.u32 	%rs4353, %r4736;
	bfe.u32 	%r4737, %r9953, 0, 8;
	cvt.u16.u32 	%rs4354, %r4737;
	st.local.v4.b32 	[%rd1], {%r9953, %r9954, %r9955, %r9956};
	setp.lt.u32 	%p39, %r9951, 16;
	@%p39 bra 	$L__BB3_49;
	ld.param.u32 	%r9951, [_Z14GCM_8bit_tablePhiS_iS_iS_S_iS_i_param_5];
	mov.u64 	%rd301, reduction_8bit;
$L__BB3_48:
	ld.global.u8 	%rs1941, [%rd803];
	xor.b16  	%rs1942, %rs1941, %rs4354;
	ld.global.u8 	%rs1943, [%rd803+1];
	xor.b16  	%rs1944, %rs1943, %rs4353;
	ld.global.u8 	%rs1945, [%rd803+2];
	xor.b16  	%rs1946, %rs1945, %rs4352;
	ld.global.u8 	%rs1947, [%rd803+3];
	xor.b16  	%rs1948, %rs1947, %rs4351;
	ld.global.u8 	%rs1949, [%rd803+4];
	xor.b16  	%rs1950, %rs1949, %rs4350;
	ld.global.u8 	%rs1951, [%rd803+5];
	xor.b16  	%rs1952, %rs1951, %rs4349;
	ld.global.u8 	%rs1953, [%rd803+6];
	xor.b16  	%rs1954, %rs1953, %rs4348;
	ld.global.u8 	%rs1955, [%rd803+7];
	xor.b16  	%rs1956, %rs1955, %rs4347;
	ld.global.u8 	%rs1957, [%rd803+8];
	xor.b16  	%rs1958, %rs1957, %rs4346;
	ld.global.u8 	%rs1959, [%rd803+9];
	xor.b16  	%rs1960, %rs1959, %rs4345;
	ld.global.u8 	%rs1961, [%rd803+10];
	xor.b16  	%rs1962, %rs1961, %rs4344;
	ld.global.u8 	%rs1963, [%rd803+11];
	xor.b16  	%rs1964, %rs1963, %rs4343;
	ld.global.u8 	%rs1965, [%rd803+12];
	xor.b16  	%rs1966, %rs1965, %rs4342;
	ld.global.u8 	%rs1967, [%rd803+13];
	xor.b16  	%rs1968, %rs1967, %rs4341;
	ld.global.u8 	%rs1969, [%rd803+14];
	xor.b16  	%rs1970, %rs1969, %rs4340;
	ld.global.u8 	%rs1971, [%rd803+15];
	xor.b16  	%rs1972, %rs1971, %rs4339;
	cvt.u32.u16 	%r4738, %rs1972;
	cvt.u32.u16 	%r4739, %rs1970;
	prmt.b32 	%r4740, %r4739, %r4738, 0x3340U;
	cvt.u32.u16 	%r4741, %rs1968;
	cvt.u32.u16 	%r4742, %rs1966;
	prmt.b32 	%r4743, %r4742, %r4741, 0x3340U;
	prmt.b32 	%r4744, %r4743, %r4740, 0x5410U;
	cvt.u32.u16 	%r4745, %rs1964;
	cvt.u32.u16 	%r4746, %rs1962;
	prmt.b32 	%r4747, %r4746, %r4745, 0x3340U;
	cvt.u32.u16 	%r4748, %rs1960;
	cvt.u32.u16 	%r4749, %rs1958;
	prmt.b32 	%r4750, %r4749, %r4748, 0x3340U;
	prmt.b32 	%r4751, %r4750, %r4747, 0x5410U;
	cvt.u32.u16 	%r4752, %rs1956;
	cvt.u32.u16 	%r4753, %rs1954;
	prmt.b32 	%r4754, %r4753, %r4752, 0x3340U;
	cvt.u32.u16 	%r4755, %rs1952;
	cvt.u32.u16 	%r4756, %rs1950;
	prmt.b32 	%r4757, %r4756, %r4755, 0x3340U;
	prmt.b32 	%r4758, %r4757, %r4754, 0x5410U;
	cvt.u32.u16 	%r4759, %rs1948;
	cvt.u32.u16 	%r4760, %rs1946;
	prmt.b32 	%r4761, %r4760, %r4759, 0x3340U;
	cvt.u32.u16 	%r4762, %rs1944;
	cvt.u32.u16 	%r4763, %rs1942;
	prmt.b32 	%r4764, %r4763, %r4762, 0x3340U;
	prmt.b32 	%r4765, %r4764, %r4761, 0x5410U;
	st.local.v4.b32 	[%rd1], {%r4765, %r4758, %r4751, %r4744};
	and.b32  	%r4766, %r4738, 255;
	mul.wide.u32 	%rd298, %r4766, 16;
	add.s64 	%rd299, %rd2, %rd298;
	ld.local.u32 	%r4767, [%rd299];
	bfe.u32 	%r4768, %r4767, 0, 8;
	cvt.u16.u32 	%rs1973, %r4768;
	bfe.u32 	%r4769, %r4767, 8, 8;
	bfe.u32 	%r4770, %r4767, 16, 8;
	bfe.u32 	%r4771, %r4767, 24, 8;
	ld.local.u32 	%r4772, [%rd299+4];
	bfe.u32 	%r4773, %r4772, 0, 8;
	bfe.u32 	%r4774, %r4772, 8, 8;
	bfe.u32 	%r4775, %r4772, 16, 8;
	bfe.u32 	%r4776, %r4772, 24, 8;
	ld.local.u32 	%r4777, [%rd299+8];
	bfe.u32 	%r4778, %r4777, 0, 8;
	bfe.u32 	%r4779, %r4777, 8, 8;
	bfe.u32 	%r4780, %r4777, 16, 8;
	bfe.u32 	%r4781, %r4777, 24, 8;
	ld.local.u32 	%r4782, [%rd299+12];
	bfe.u32 	%r4783, %r4782, 0, 8;
	bfe.u32 	%r4784, %r4782, 8, 8;
	bfe.u32 	%r4785, %r4782, 16, 8;
	bfe.u32 	%r4786, %r4782, 24, 8;
	mul.wide.u32 	%rd300, %r4786, 2;
	add.s64 	%rd302, %rd301, %rd300;
	ld.const.u8 	%rs1974, [%rd302];
	ld.const.u8 	%rs1975, [%rd302+1];
	xor.b16  	%rs1976, %rs1973, %rs1975;
	and.b32  	%r4787, %r4739, 255;
	mul.wide.u32 	%rd303, %r4787, 16;
	add.s64 	%rd304, %rd2, %rd303;
	ld.local.u32 	%r4788, [%rd304];
	bfe.u32 	%r4789, %r4788, 0, 8;
	cvt.u16.u32 	%rs1977, %r4789;
	bfe.u32 	%r4790, %r4788, 8, 8;
	cvt.u16.u32 	%rs1978, %r4790;
	bfe.u32 	%r4791, %r4788, 16, 8;
	bfe.u32 	%r4792, %r4788, 24, 8;
	xor.b16  	%rs1979, %rs1978, %rs1976;
	xor.b32  	%r4793, %r4791, %r4769;
	xor.b32  	%r4794, %r4792, %r4770;
	ld.local.u32 	%r4795, [%rd304+4];
	bfe.u32 	%r4796, %r4795, 0, 8;
	bfe.u32 	%r4797, %r4795, 8, 8;
	bfe.u32 	%r4798, %r4795, 16, 8;
	bfe.u32 	%r4799, %r4795, 24, 8;
	xor.b32  	%r4800, %r4796, %r4771;
	xor.b32  	%r4801, %r4797, %r4773;
	xor.b32  	%r4802, %r4798, %r4774;
	xor.b32  	%r4803, %r4799, %r4775;
	ld.local.u32 	%r4804, [%rd304+8];
	bfe.u32 	%r4805, %r4804, 0, 8;
	bfe.u32 	%r4806, %r4804, 8, 8;
	bfe.u32 	%r4807, %r4804, 16, 8;
	bfe.u32 	%r4808, %r4804, 24, 8;
	xor.b32  	%r4809, %r4805, %r4776;
	xor.b32  	%r4810, %r4806, %r4778;
	xor.b32  	%r4811, %r4807, %r4779;
	xor.b32  	%r4812, %r4808, %r4780;
	ld.local.u32 	%r4813, [%rd304+12];
	bfe.u32 	%r4814, %r4813, 0, 8;
	bfe.u32 	%r4815, %r4813, 8, 8;
	bfe.u32 	%r4816, %r4813, 16, 8;
	bfe.u32 	%r4817, %r4813, 24, 8;
	xor.b32  	%r4818, %r4814, %r4781;
	xor.b32  	%r4819, %r4815, %r4783;
	xor.b32  	%r4820, %r4816, %r4784;
	xor.b32  	%r4821, %r4817, %r4785;
	and.b32  	%r4822, %r4821, 255;
	mul.wide.u32 	%rd305, %r4822, 2;
	add.s64 	%rd306, %rd301, %rd305;
	ld.const.u8 	%rs1980, [%rd306];
	ld.const.u8 	%rs1981, [%rd306+1];
	xor.b16  	%rs1982, %rs1977, %rs1974;
	xor.b16  	%rs1983, %rs1982, %rs1981;
	and.b32  	%r4823, %r4741, 255;
	mul.wide.u32 	%rd307, %r4823, 16;
	add.s64 	%rd308, %rd2, %rd307;
	ld.local.u32 	%r4824, [%rd308];
	bfe.u32 	%r4825, %r4824, 0, 8;
	cvt.u16.u32 	%rs1984, %r4825;
	bfe.u32 	%r4826, %r4824, 8, 8;
	cvt.u16.u32 	%rs1985, %r4826;
	bfe.u32 	%r4827, %r4824, 16, 8;
	cvt.u16.u32 	%rs1986, %r4827;
	bfe.u32 	%r4828, %r4824, 24, 8;
	xor.b16  	%rs1987, %rs1985, %rs1983;
	xor.b16  	%rs1988, %rs1986, %rs1979;
	xor.b32  	%r4829, %r4828, %r4793;
	ld.local.u32 	%r4830, [%rd308+4];
	bfe.u32 	%r4831, %r4830, 0, 8;
	bfe.u32 	%r4832, %r4830, 8, 8;
	bfe.u32 	%r4833, %r4830, 16, 8;
	bfe.u32 	%r4834, %r4830, 24, 8;
	xor.b32  	%r4835, %r4831, %r4794;
	xor.b32  	%r4836, %r4832, %r4800;
	xor.b32  	%r4837, %r4833, %r4801;
	xor.b32  	%r4838, %r4834, %r4802;
	ld.local.u32 	%r4839, [%rd308+8];
	bfe.u32 	%r4840, %r4839, 0, 8;
	bfe.u32 	%r4841, %r4839, 8, 8;
	bfe.u32 	%r4842, %r4839, 16, 8;
	bfe.u32 	%r4843, %r4839, 24, 8;
	xor.b32  	%r4844, %r4840, %r4803;
	xor.b32  	%r4845, %r4841, %r4809;
	xor.b32  	%r4846, %r4842, %r4810;
	xor.b32  	%r4847, %r4843, %r4811;
	ld.local.u32 	%r4848, [%rd308+12];
	bfe.u32 	%r4849, %r4848, 0, 8;
	bfe.u32 	%r4850, %r4848, 8, 8;
	bfe.u32 	%r4851, %r4848, 16, 8;
	bfe.u32 	%r4852, %r4848, 24, 8;
	xor.b32  	%r4853, %r4849, %r4812;
	xor.b32  	%r4854, %r4850, %r4818;
	xor.b32  	%r4855, %r4851, %r4819;
	xor.b32  	%r4856, %r4852, %r4820;
	and.b32  	%r4857, %r4856, 255;
	mul.wide.u32 	%rd309, %r4857, 2;
	add.s64 	%rd310, %rd301, %rd309;
	ld.const.u8 	%rs1989, [%rd310];
	ld.const.u8 	%rs1990, [%rd310+1];
	xor.b16  	%rs1991, %rs1984, %rs1980;
	xor.b16  	%rs1992, %rs1991, %rs1990;
	and.b32  	%r4858, %r4742, 255;
	mul.wide.u32 	%rd311, %r4858, 16;
	add.s64 	%rd312, %rd2, %rd311;
	ld.local.u32 	%r4859, [%rd312];
	bfe.u32 	%r4860, %r4859, 0, 8;
	cvt.u16.u32 	%rs1993, %r4860;
	bfe.u32 	%r4861, %r4859, 8, 8;
	cvt.u16.u32 	%rs1994, %r4861;
	bfe.u32 	%r4862, %r4859, 16, 8;
	cvt.u16.u32 	%rs1995, %r4862;
	bfe.u32 	%r4863, %r4859, 24, 8;
	cvt.u16.u32 	%rs1996, %r4863;
	xor.b16  	%rs1997, %rs1994, %rs1992;
	xor.b16  	%rs1998, %rs1995, %rs1987;
	xor.b16  	%rs1999, %rs1996, %rs1988;
	ld.local.u32 	%r4864, [%rd312+4];
	bfe.u32 	%r4865, %r4864, 0, 8;
	bfe.u32 	%r4866, %r4864, 8, 8;
	bfe.u32 	%r4867, %r4864, 16, 8;
	bfe.u32 	%r4868, %r4864, 24, 8;
	xor.b32  	%r4869, %r4865, %r4829;
	xor.b32  	%r4870, %r4866, %r4835;
	xor.b32  	%r4871, %r4867, %r4836;
	xor.b32  	%r4872, %r4868, %r4837;
	ld.local.u32 	%r4873, [%rd312+8];
	bfe.u32 	%r4874, %r4873, 0, 8;
	bfe.u32 	%r4875, %r4873, 8, 8;
	bfe.u32 	%r4876, %r4873, 16, 8;
	bfe.u32 	%r4877, %r4873, 24, 8;
	xor.b32  	%r4878, %r4874, %r4838;
	xor.b32  	%r4879, %r4875, %r4844;
	xor.b32  	%r4880, %r4876, %r4845;
	xor.b32  	%r4881, %r4877, %r4846;
	ld.local.u32 	%r4882, [%rd312+12];
	bfe.u32 	%r4883, %r4882, 0, 8;
	bfe.u32 	%r4884, %r4882, 8, 8;
	bfe.u32 	%r4885, %r4882, 16, 8;
	bfe.u32 	%r4886, %r4882, 24, 8;
	xor.b32  	%r4887, %r4883, %r4847;
	xor.b32  	%r4888, %r4884, %r4853;
	xor.b32  	%r4889, %r4885, %r4854;
	xor.b32  	%r4890, %r4886, %r4855;
	and.b32  	%r4891, %r4890, 255;
	mul.wide.u32 	%rd313, %r4891, 2;
	add.s64 	%rd314, %rd301, %rd313;
	ld.const.u8 	%rs2000, [%rd314];
	ld.const.u8 	%rs2001, [%rd314+1];
	xor.b16  	%rs2002, %rs1993, %rs1989;
	xor.b16  	%rs2003, %rs2002, %rs2001;
	and.b32  	%r4892, %r4745, 255;
	mul.wide.u32 	%rd315, %r4892, 16;
	add.s64 	%rd316, %rd2, %rd315;
	ld.local.u32 	%r4893, [%rd316];
	bfe.u32 	%r4894, %r4893, 0, 8;
	cvt.u16.u32 	%rs2004, %r4894;
	bfe.u32 	%r4895, %r4893, 8, 8;
	cvt.u16.u32 	%rs2005, %r4895;
	bfe.u32 	%r4896, %r4893, 16, 8;
	cvt.u16.u32 	%rs2006, %r4896;
	bfe.u32 	%r4897, %r4893, 24, 8;
	cvt.u16.u32 	%rs2007, %r4897;
	xor.b16  	%rs2008, %rs2005, %rs2003;
	xor.b16  	%rs2009, %rs2006, %rs1997;
	xor.b16  	%rs2010, %rs2007, %rs1998;
	ld.local.u32 	%r4898, [%rd316+4];
	bfe.u32 	%r4899, %r4898, 0, 8;
	cvt.u16.u32 	%rs2011, %r4899;
	bfe.u32 	%r4900, %r4898, 8, 8;
	bfe.u32 	%r4901, %r4898, 16, 8;
	bfe.u32 	%r4902, %r4898, 24, 8;
	xor.b16  	%rs2012, %rs2011, %rs1999;
	xor.b32  	%r4903, %r4900, %r4869;
	xor.b32  	%r4904, %r4901, %r4870;
	xor.b32  	%r4905, %r4902, %r4871;
	ld.local.u32 	%r4906, [%rd316+8];
	bfe.u32 	%r4907, %r4906, 0, 8;
	bfe.u32 	%r4908, %r4906, 8, 8;
	bfe.u32 	%r4909, %r4906, 16, 8;
	bfe.u32 	%r4910, %r4906, 24, 8;
	xor.b32  	%r4911, %r4907, %r4872;
	xor.b32  	%r4912, %r4908, %r4878;
	xor.b32  	%r4913, %r4909, %r4879;
	xor.b32  	%r4914, %r4910, %r4880;
	ld.local.u32 	%r4915, [%rd316+12];
	bfe.u32 	%r4916, %r4915, 0, 8;
	bfe.u32 	%r4917, %r4915, 8, 8;
	bfe.u32 	%r4918, %r4915, 16, 8;
	bfe.u32 	%r4919, %r4915, 24, 8;
	xor.b32  	%r4920, %r4916, %r4881;
	xor.b32  	%r4921, %r4917, %r4887;
	xor.b32  	%r4922, %r4918, %r4888;
	xor.b32  	%r4923, %r4919, %r4889;
	and.b32  	%r4924, %r4923, 255;
	mul.wide.u32 	%rd317, %r4924, 2;
	add.s64 	%rd318, %rd301, %rd317;
	ld.const.u8 	%rs2013, [%rd318];
	ld.const.u8 	%rs2014, [%rd318+1];
	xor.b16  	%rs2015, %rs2004, %rs2000;
	xor.b16  	%rs2016, %rs2015, %rs2014;
	and.b32  	%r4925, %r4746, 255;
	mul.wide.u32 	%rd319, %r4925, 16;
	add.s64 	%rd320, %rd2, %rd319;
	ld.local.u32 	%r4926, [%rd320];
	bfe.u32 	%r4927, %r4926, 0, 8;
	cvt.u16.u32 	%rs2017, %r4927;
	bfe.u32 	%r4928, %r4926, 8, 8;
	cvt.u16.u32 	%rs2018, %r4928;
	bfe.u32 	%r4929, %r4926, 16, 8;
	cvt.u16.u32 	%rs2019, %r4929;
	bfe.u32 	%r4930, %r4926, 24, 8;
	cvt.u16.u32 	%rs2020, %r4930;
	xor.b16  	%rs2021, %rs2018, %rs2016;
	xor.b16  	%rs2022, %rs2019, %rs2008;
	xor.b16  	%rs2023, %rs2020, %rs2009;
	ld.local.u32 	%r4931, [%rd320+4];
	bfe.u32 	%r4932, %r4931, 0, 8;
	cvt.u16.u32 	%rs2024, %r4932;
	bfe.u32 	%r4933, %r4931, 8, 8;
	cvt.u16.u32 	%rs2025, %r4933;
	bfe.u32 	%r4934, %r4931, 16, 8;
	bfe.u32 	%r4935, %r4931, 24, 8;
	xor.b16  	%rs2026, %rs2024, %rs2010;
	xor.b16  	%rs2027, %rs2025, %rs2012;
	xor.b32  	%r4936, %r4934, %r4903;
	xor.b32  	%r4937, %r4935, %r4904;
	ld.local.u32 	%r4938, [%rd320+8];
	bfe.u32 	%r4939, %r4938, 0, 8;
	bfe.u32 	%r4940, %r4938, 8, 8;
	bfe.u32 	%r4941, %r4938, 16, 8;
	bfe.u32 	%r4942, %r4938, 24, 8;
	xor.b32  	%r4943, %r4939, %r4905;
	xor.b32  	%r4944, %r4940, %r4911;
	xor.b32  	%r4945, %r4941, %r4912;
	xor.b32  	%r4946, %r4942, %r4913;
	ld.local.u32 	%r4947, [%rd320+12];
	bfe.u32 	%r4948, %r4947, 0, 8;
	bfe.u32 	%r4949, %r4947, 8, 8;
	bfe.u32 	%r4950, %r4947, 16, 8;
	bfe.u32 	%r4951, %r4947, 24, 8;
	xor.b32  	%r4952, %r4948, %r4914;
	xor.b32  	%r4953, %r4949, %r4920;
	xor.b32  	%r4954, %r4950, %r4921;
	xor.b32  	%r4955, %r4951, %r4922;
	and.b32  	%r4956, %r4955, 255;
	mul.wide.u32 	%rd321, %r4956, 2;
	add.s64 	%rd322, %rd301, %rd321;
	ld.const.u8 	%rs2028, [%rd322];
	ld.const.u8 	%rs2029, [%rd322+1];
	xor.b16  	%rs2030, %rs2017, %rs2013;
	xor.b16  	%rs2031, %rs2030, %rs2029;
	and.b32  	%r4957, %r4748, 255;
	mul.wide.u32 	%rd323, %r4957, 16;
	add.s64 	%rd324, %rd2, %rd323;
	ld.local.u32 	%r4958, [%rd324];
	bfe.u32 	%r4959, %r4958, 0, 8;
	cvt.u16.u32 	%rs2032, %r4959;
	bfe.u32 	%r4960, %r4958, 8, 8;
	cvt.u16.u32 	%rs2033, %r4960;
	bfe.u32 	%r4961, %r4958, 16, 8;
	cvt.u16.u32 	%rs2034, %r4961;
	bfe.u32 	%r4962, %r4958, 24, 8;
	cvt.u16.u32 	%rs2035, %r4962;
	xor.b16  	%rs2036, %rs2033, %rs2031;
	xor.b16  	%rs2037, %rs2034, %rs2021;
	xor.b16  	%rs2038, %rs2035, %rs2022;
	ld.local.u32 	%r4963, [%rd324+4];
	bfe.u32 	%r4964, %r4963, 0, 8;
	cvt.u16.u32 	%rs2039, %r4964;
	bfe.u32 	%r4965, %r4963, 8, 8;
	cvt.u16.u32 	%rs2040, %r4965;
	bfe.u32 	%r4966, %r4963, 16, 8;
	cvt.u16.u32 	%rs2041, %r4966;
	bfe.u32 	%r4967, %r4963, 24, 8;
	xor.b16  	%rs2042, %rs2039, %rs2023;
	xor.b16  	%rs2043, %rs2040, %rs2026;
	xor.b16  	%rs2044, %rs2041, %rs2027;
	xor.b32  	%r4968, %r4967, %r4936;
	ld.local.u32 	%r4969, [%rd324+8];
	bfe.u32 	%r4970, %r4969, 0, 8;
	bfe.u32 	%r4971, %r4969, 8, 8;
	bfe.u32 	%r4972, %r4969, 16, 8;
	bfe.u32 	%r4973, %r4969, 24, 8;
	xor.b32  	%r4974, %r4970, %r4937;
	xor.b32  	%r4975, %r4971, %r4943;
	xor.b32  	%r4976, %r4972, %r4944;
	xor.b32  	%r4977, %r4973, %r4945;
	ld.local.u32 	%r4978, [%rd324+12];
	bfe.u32 	%r4979, %r4978, 0, 8;
	bfe.u32 	%r4980, %r4978, 8, 8;
	bfe.u32 	%r4981, %r4978, 16, 8;
	bfe.u32 	%r4982, %r4978, 24, 8;
	xor.b32  	%r4983, %r4979, %r4946;
	xor.b32  	%r4984, %r4980, %r4952;
	xor.b32  	%r4985, %r4981, %r4953;
	xor.b32  	%r4986, %r4982, %r4954;
	and.b32  	%r4987, %r4986, 255;
	mul.wide.u32 	%rd325, %r4987, 2;
	add.s64 	%rd326, %rd301, %rd325;
	ld.const.u8 	%rs2045, [%rd326];
	ld.const.u8 	%rs2046, [%rd326+1];
	xor.b16  	%rs2047, %rs2032, %rs2028;
	xor.b16  	%rs2048, %rs2047, %rs2046;
	and.b32  	%r4988, %r4749, 255;
	mul.wide.u32 	%rd327, %r4988, 16;
	add.s64 	%rd328, %rd2, %rd327;
	ld.local.u32 	%r4989, [%rd328];
	bfe.u32 	%r4990, %r4989, 0, 8;
	cvt.u16.u32 	%rs2049, %r4990;
	bfe.u32 	%r4991, %r4989, 8, 8;
	cvt.u16.u32 	%rs2050, %r4991;
	bfe.u32 	%r4992, %r4989, 16, 8;
	cvt.u16.u32 	%rs2051, %r4992;
	bfe.u32 	%r4993, %r4989, 24, 8;
	cvt.u16.u32 	%rs2052, %r4993;
	xor.b16  	%rs2053, %rs2050, %rs2048;
	xor.b16  	%rs2054, %rs2051, %rs2036;
	xor.b16  	%rs2055, %rs2052, %rs2037;
	ld.local.u32 	%r4994, [%rd328+4];
	bfe.u32 	%r4995, %r4994, 0, 8;
	cvt.u16.u32 	%rs2056, %r4995;
	bfe.u32 	%r4996, %r4994, 8, 8;
	cvt.u16.u32 	%rs2057, %r4996;
	bfe.u32 	%r4997, %r4994, 16, 8;
	cvt.u16.u32 	%rs2058, %r4997;
	bfe.u32 	%r4998, %r4994, 24, 8;
	cvt.u16.u32 	%rs2059, %r4998;
	xor.b16  	%rs2060, %rs2056, %rs2038;
	xor.b16  	%rs2061, %rs2057, %rs2042;
	xor.b16  	%rs2062, %rs2058, %rs2043;
	xor.b16  	%rs2063, %rs2059, %rs2044;
	ld.local.u32 	%r4999, [%rd328+8];
	bfe.u32 	%r5000, %r4999, 0, 8;
	bfe.u32 	%r5001, %r4999, 8, 8;
	bfe.u32 	%r5002, %r4999, 16, 8;
	bfe.u32 	%r5003, %r4999, 24, 8;
	xor.b32  	%r5004, %r5000, %r4968;
	xor.b32  	%r5005, %r5001, %r4974;
	xor.b32  	%r5006, %r5002, %r4975;
	xor.b32  	%r5007, %r5003, %r4976;
	ld.local.u32 	%r5008, [%rd328+12];
	bfe.u32 	%r5009, %r5008, 0, 8;
	bfe.u32 	%r5010, %r5008, 8, 8;
	bfe.u32 	%r5011, %r5008, 16, 8;
	bfe.u32 	%r5012, %r5008, 24, 8;
	xor.b32  	%r5013, %r5009, %r4977;
	xor.b32  	%r5014, %r5010, %r4983;
	xor.b32  	%r5015, %r5011, %r4984;
	xor.b32  	%r5016, %r5012, %r4985;
	and.b32  	%r5017, %r5016, 255;
	mul.wide.u32 	%rd329, %r5017, 2;
	add.s64 	%rd330, %rd301, %rd329;
	ld.const.u8 	%rs2064, [%rd330];
	ld.const.u8 	%rs2065, [%rd330+1];
	xor.b16  	%rs2066, %rs2049, %rs2045;
	xor.b16  	%rs2067, %rs2066, %rs2065;
	and.b32  	%r5018, %r4752, 255;
	mul.wide.u32 	%rd331, %r5018, 16;
	add.s64 	%rd332, %rd2, %rd331;
	ld.local.u32 	%r5019, [%rd332];
	bfe.u32 	%r5020, %r5019, 0, 8;
	cvt.u16.u32 	%rs2068, %r5020;
	bfe.u32 	%r5021, %r5019, 8, 8;
	cvt.u16.u32 	%rs2069, %r5021;
	bfe.u32 	%r5022, %r5019, 16, 8;
	cvt.u16.u32 	%rs2070, %r5022;
	bfe.u32 	%r5023, %r5019, 24, 8;
	cvt.u16.u32 	%rs2071, %r5023;
	xor.b16  	%rs2072, %rs2069, %rs2067;
	xor.b16  	%rs2073, %rs2070, %rs2053;
	xor.b16  	%rs2074, %rs2071, %rs2054;
	ld.local.u32 	%r5024, [%rd332+4];
	bfe.u32 	%r5025, %r5024, 0, 8;
	cvt.u16.u32 	%rs2075, %r5025;
	bfe.u32 	%r5026, %r5024, 8, 8;
	cvt.u16.u32 	%rs2076, %r5026;
	bfe.u32 	%r5027, %r5024, 16, 8;
	cvt.u16.u32 	%rs2077, %r5027;
	bfe.u32 	%r5028, %r5024, 24, 8;
	cvt.u16.u32 	%rs2078, %r5028;
	xor.b16  	%rs2079, %rs2075, %rs2055;
	xor.b16  	%rs2080, %rs2076, %rs2060;
	xor.b16  	%rs2081, %rs2077, %rs2061;
	xor.b16  	%rs2082, %rs2078, %rs2062;
	ld.local.u32 	%r5029, [%rd332+8];
	bfe.u32 	%r5030, %r5029, 0, 8;
	cvt.u16.u32 	%rs2083, %r5030;
	bfe.u32 	%r5031, %r5029, 8, 8;
	bfe.u32 	%r5032, %r5029, 16, 8;
	bfe.u32 	%r5033, %r5029, 24, 8;
	xor.b16  	%rs2084, %rs2083, %rs2063;
	xor.b32  	%r5034, %r5031, %r5004;
	xor.b32  	%r5035, %r5032, %r5005;
	xor.b32  	%r5036, %r5033, %r5006;
	ld.local.u32 	%r5037, [%rd332+12];
	bfe.u32 	%r5038, %r5037, 0, 8;
	bfe.u32 	%r5039, %r5037, 8, 8;
	bfe.u32 	%r5040, %r5037, 16, 8;
	bfe.u32 	%r5041, %r5037, 24, 8;
	xor.b32  	%r5042, %r5038, %r5007;
	xor.b32  	%r5043, %r5039, %r5013;
	xor.b32  	%r5044, %r5040, %r5014;
	xor.b32  	%r5045, %r5041, %r5015;
	and.b32  	%r5046, %r5045, 255;
	mul.wide.u32 	%rd333, %r5046, 2;
	add.s64 	%rd334, %rd301, %rd333;
	ld.const.u8 	%rs2085, [%rd334];
	ld.const.u8 	%rs2086, [%rd334+1];
	xor.b16  	%rs2087, %rs2068, %rs2064;
	xor.b16  	%rs2088, %rs2087, %rs2086;
	and.b32  	%r5047, %r4753, 255;
	mul.wide.u32 	%rd335, %r5047, 16;
	add.s64 	%rd336, %rd2, %rd335;
	ld.local.u32 	%r5048, [%rd336];
	bfe.u32 	%r5049, %r5048, 0, 8;
	cvt.u16.u32 	%rs2089, %r5049;
	bfe.u32 	%r5050, %r5048, 8, 8;
	cvt.u16.u32 	%rs2090, %r5050;
	bfe.u32 	%r5051, %r5048, 16, 8;
	cvt.u16.u32 	%rs2091, %r5051;
	bfe.u32 	%r5052, %r5048, 24, 8;
	cvt.u16.u32 	%rs2092, %r5052;
	xor.b16  	%rs2093, %rs2090, %rs2088;
	xor.b16  	%rs2094, %rs2091, %rs2072;
	xor.b16  	%rs2095, %rs2092, %rs2073;
	ld.local.u32 	%r5053, [%rd336+4];
	bfe.u32 	%r5054, %r5053, 0, 8;
	cvt.u16.u32 	%rs2096, %r5054;
	bfe.u32 	%r5055, %r5053, 8, 8;
	cvt.u16.u32 	%rs2097, %r5055;
	bfe.u32 	%r5056, %r5053, 16, 8;
	cvt.u16.u32 	%rs2098, %r5056;
	bfe.u32 	%r5057, %r5053, 24, 8;
	cvt.u16.u32 	%rs2099, %r5057;
	xor.b16  	%rs2100, %rs2096, %rs2074;
	xor.b16  	%rs2101, %rs2097, %rs2079;
	xor.b16  	%rs2102, %rs2098, %rs2080;
	xor.b16  	%rs2103, %rs2099, %rs2081;
	ld.local.u32 	%r5058, [%rd336+8];
	bfe.u32 	%r5059, %r5058, 0, 8;
	cvt.u16.u32 	%rs2104, %r5059;
	bfe.u32 	%r5060, %r5058, 8, 8;
	cvt.u16.u32 	%rs2105, %r5060;
	bfe.u32 	%r5061, %r5058, 16, 8;
	bfe.u32 	%r5062, %r5058, 24, 8;
	xor.b16  	%rs2106, %rs2104, %rs2082;
	xor.b16  	%rs2107, %rs2105, %rs2084;
	xor.b32  	%r5063, %r5061, %r5034;
	xor.b32  	%r5064, %r5062, %r5035;
	ld.local.u32 	%r5065, [%rd336+12];
	bfe.u32 	%r5066, %r5065, 0, 8;
	bfe.u32 	%r5067, %r5065, 8, 8;
	bfe.u32 	%r5068, %r5065, 16, 8;
	bfe.u32 	%r5069, %r5065, 24, 8;
	xor.b32  	%r5070, %r5066, %r5036;
	xor.b32  	%r5071, %r5067, %r5042;
	xor.b32  	%r5072, %r5068, %r5043;
	xor.b32  	%r5073, %r5069, %r5044;
	and.b32  	%r5074, %r5073, 255;
	mul.wide.u32 	%rd337, %r5074, 2;
	add.s64 	%rd338, %rd301, %rd337;
	ld.const.u8 	%rs2108, [%rd338];
	ld.const.u8 	%rs2109, [%rd338+1];
	xor.b16  	%rs2110, %rs2089, %rs2085;
	xor.b16  	%rs2111, %rs2110, %rs2109;
	and.b32  	%r5075, %r4755, 255;
	mul.wide.u32 	%rd339, %r5075, 16;
	add.s64 	%rd340, %rd2, %rd339;
	ld.local.u32 	%r5076, [%rd340];
	bfe.u32 	%r5077, %r5076, 0, 8;
	cvt.u16.u32 	%rs2112, %r5077;
	bfe.u32 	%r5078, %r5076, 8, 8;
	cvt.u16.u32 	%rs2113, %r5078;
	bfe.u32 	%r5079, %r5076, 16, 8;
	cvt.u16.u32 	%rs2114, %r5079;
	bfe.u32 	%r5080, %r5076, 24, 8;
	cvt.u16.u32 	%rs2115, %r5080;
	xor.b16  	%rs2116, %rs2113, %rs2111;
	xor.b16  	%rs2117, %rs2114, %rs2093;
	xor.b16  	%rs2118, %rs2115, %rs2094;
	ld.local.u32 	%r5081, [%rd340+4];
	bfe.u32 	%r5082, %r5081, 0, 8;
	cvt.u16.u32 	%rs2119, %r5082;
	bfe.u32 	%r5083, %r5081, 8, 8;
	cvt.u16.u32 	%rs2120, %r5083;
	bfe.u32 	%r5084, %r5081, 16, 8;
	cvt.u16.u32 	%rs2121, %r5084;
	bfe.u32 	%r5085, %r5081, 24, 8;
	cvt.u16.u32 	%rs2122, %r5085;
	xor.b16  	%rs2123, %rs2119, %rs2095;
	xor.b16  	%rs2124, %rs2120, %rs2100;
	xor.b16  	%rs2125, %rs2121, %rs2101;
	xor.b16  	%rs2126, %rs2122, %rs2102;
	ld.local.u32 	%r5086, [%rd340+8];
	bfe.u32 	%r5087, %r5086, 0, 8;
	cvt.u16.u32 	%rs2127, %r5087;
	bfe.u32 	%r5088, %r5086, 8, 8;
	cvt.u16.u32 	%rs2128, %r5088;
	bfe.u32 	%r5089, %r5086, 16, 8;
	cvt.u16.u32 	%rs2129, %r5089;
	bfe.u32 	%r5090, %r5086, 24, 8;
	xor.b16  	%rs2130, %rs2127, %rs2103;
	xor.b16  	%rs2131, %rs2128, %rs2106;
	xor.b16  	%rs2132, %rs2129, %rs2107;
	xor.b32  	%r5091, %r5090, %r5063;
	ld.local.u32 	%r5092, [%rd340+12];
	bfe.u32 	%r5093, %r5092, 0, 8;
	bfe.u32 	%r5094, %r5092, 8, 8;
	bfe.u32 	%r5095, %r5092, 16, 8;
	bfe.u32 	%r5096, %r5092, 24, 8;
	xor.b32  	%r5097, %r5093, %r5064;
	xor.b32  	%r5098, %r5094, %r5070;
	xor.b32  	%r5099, %r5095, %r5071;
	xor.b32  	%r5100, %r5096, %r5072;
	and.b32  	%r5101, %r5100, 255;
	mul.wide.u32 	%rd341, %r5101, 2;
	add.s64 	%rd342, %rd301, %rd341;
	ld.const.u8 	%rs2133, [%rd342];
	ld.const.u8 	%rs2134, [%rd342+1];
	xor.b16  	%rs2135, %rs2112, %rs2108;
	xor.b16  	%rs2136, %rs2135, %rs2134;
	and.b32  	%r5102, %r4756, 255;
	mul.wide.u32 	%rd343, %r5102, 16;
	add.s64 	%rd344, %rd2, %rd343;
	ld.local.u32 	%r5103, [%rd344];
	bfe.u32 	%r5104, %r5103, 0, 8;
	cvt.u16.u32 	%rs2137, %r5104;
	bfe.u32 	%r5105, %r5103, 8, 8;
	cvt.u16.u32 	%rs2138, %r5105;
	bfe.u32 	%r5106, %r5103, 16, 8;
	cvt.u16.u32 	%rs2139, %r5106;
	bfe.u32 	%r5107, %r5103, 24, 8;
	cvt.u16.u32 	%rs2140, %r5107;
	xor.b16  	%rs2141, %rs2138, %rs2136;
	xor.b16  	%rs2142, %rs2139, %rs2116;
	xor.b16  	%rs2143, %rs2140, %rs2117;
	ld.local.u32 	%r5108, [%rd344+4];
	bfe.u32 	%r5109, %r5108, 0, 8;
	cvt.u16.u32 	%rs2144, %r5109;
	bfe.u32 	%r5110, %r5108, 8, 8;
	cvt.u16.u32 	%rs2145, %r5110;
	bfe.u32 	%r5111, %r5108, 16, 8;
	cvt.u16.u32 	%rs2146, %r5111;
	bfe.u32 	%r5112, %r5108, 24, 8;
	cvt.u16.u32 	%rs2147, %r5112;
	xor.b16  	%rs2148, %rs2144, %rs2118;
	xor.b16  	%rs2149, %rs2145, %rs2123;
	xor.b16  	%rs2150, %rs2146, %rs2124;
	xor.b16  	%rs2151, %rs2147, %rs2125;
	ld.local.u32 	%r5113, [%rd344+8];
	bfe.u32 	%r5114, %r5113, 0, 8;
	cvt.u16.u32 	%rs2152, %r5114;
	bfe.u32 	%r5115, %r5113, 8, 8;
	cvt.u16.u32 	%rs2153, %r5115;
	bfe.u32 	%r5116, %r5113, 16, 8;
	cvt.u16.u32 	%rs2154, %r5116;
	bfe.u32 	%r5117, %r5113, 24, 8;
	cvt.u16.u32 	%rs2155, %r5117;
	xor.b16  	%rs2156, %rs2152, %rs2126;
	xor.b16  	%rs2157, %rs2153, %rs2130;
	xor.b16  	%rs2158, %rs2154, %rs2131;
	xor.b16  	%rs2159, %rs2155, %rs2132;
	ld.local.u32 	%r5118, [%rd344+12];
	bfe.u32 	%r5119, %r5118, 0, 8;
	bfe.u32 	%r5120, %r5118, 8, 8;
	bfe.u32 	%r5121, %r5118, 16, 8;
	bfe.u32 	%r5122, %r5118, 24, 8;
	xor.b32  	%r5123, %r5119, %r5091;
	xor.b32  	%r5124, %r5120, %r5097;
	xor.b32  	%r5125, %r5121, %r5098;
	xor.b32  	%r5126, %r5122, %r5099;
	and.b32  	%r5127, %r5126, 255;
	mul.wide.u32 	%rd345, %r5127, 2;
	add.s64 	%rd346, %rd301, %rd345;
	ld.const.u8 	%rs2160, [%rd346];
	ld.const.u8 	%rs2161, [%rd346+1];
	xor.b16  	%rs2162, %rs2137, %rs2133;
	xor.b16  	%rs2163, %rs2162, %rs2161;
	and.b32  	%r5128, %r4759, 255;
	mul.wide.u32 	%rd347, %r5128, 16;
	add.s64 	%rd348, %rd2, %rd347;
	ld.local.u32 	%r5129, [%rd348];
	bfe.u32 	%r5130, %r5129, 0, 8;
	cvt.u16.u32 	%rs2164, %r5130;
	bfe.u32 	%r5131, %r5129, 8, 8;
	cvt.u16.u32 	%rs2165, %r5131;
	bfe.u32 	%r5132, %r5129, 16, 8;
	cvt.u16.u32 	%rs2166, %r5132;
	bfe.u32 	%r5133, %r5129, 24, 8;
	cvt.u16.u32 	%rs2167, %r5133;
	xor.b16  	%rs2168, %rs2165, %rs2163;
	xor.b16  	%rs2169, %rs2166, %rs2141;
	xor.b16  	%rs2170, %rs2167, %rs2142;
	ld.local.u32 	%r5134, [%rd348+4];
	bfe.u32 	%r5135, %r5134, 0, 8;
	cvt.u16.u32 	%rs2171, %r5135;
	bfe.u32 	%r5136, %r5134, 8, 8;
	cvt.u16.u32 	%rs2172, %r5136;
	bfe.u32 	%r5137, %r5134, 16, 8;
	cvt.u16.u32 	%rs2173, %r5137;
	bfe.u32 	%r5138, %r5134, 24, 8;
	cvt.u16.u32 	%rs2174, %r5138;
	xor.b16  	%rs2175, %rs2171, %rs2143;
	xor.b16  	%rs2176, %rs2172, %rs2148;
	xor.b16  	%rs2177, %rs2173, %rs2149;
	xor.b16  	%rs2178, %rs2174, %rs2150;
	ld.local.u32 	%r5139, [%rd348+8];
	bfe.u32 	%r5140, %r5139, 0, 8;
	cvt.u16.u32 	%rs2179, %r5140;
	bfe.u32 	%r5141, %r5139, 8, 8;
	cvt.u16.u32 	%rs2180, %r5141;
	bfe.u32 	%r5142, %r5139, 16, 8;
	cvt.u16.u32 	%rs2181, %r5142;
	bfe.u32 	%r5143, %r5139, 24, 8;
	cvt.u16.u32 	%rs2182, %r5143;
	xor.b16  	%rs2183, %rs2179, %rs2151;
	xor.b16  	%rs2184, %rs2180, %rs2156;
	xor.b16  	%rs2185, %rs2181, %rs2157;
	xor.b16  	%rs2186, %rs2182, %rs2158;
	ld.local.u32 	%r5144, [%rd348+12];
	bfe.u32 	%r5145, %r5144, 0, 8;
	cvt.u16.u32 	%rs2187, %r5145;
	bfe.u32 	%r5146, %r5144, 8, 8;
	bfe.u32 	%r5147, %r5144, 16, 8;
	bfe.u32 	%r5148, %r5144, 24, 8;
	xor.b16  	%rs2188, %rs2187, %rs2159;
	xor.b32  	%r5149, %r5146, %r5123;
	xor.b32  	%r5150, %r5147, %r5124;
	xor.b32  	%r5151, %r5148, %r5125;
	and.b32  	%r5152, %r5151, 255;
	mul.wide.u32 	%rd349, %r5152, 2;
	add.s64 	%rd350, %rd301, %rd349;
	ld.const.u8 	%rs2189, [%rd350];
	ld.const.u8 	%rs2190, [%rd350+1];
	xor.b16  	%rs2191, %rs2164, %rs2160;
	xor.b16  	%rs2192, %rs2191, %rs2190;
	and.b32  	%r5153, %r4760, 255;
	mul.wide.u32 	%rd351, %r5153, 16;
	add.s64 	%rd352, %rd2, %rd351;
	ld.local.u32 	%r5154, [%rd352];
	bfe.u32 	%r5155, %r5154, 0, 8;
	cvt.u16.u32 	%rs2193, %r5155;
	bfe.u32 	%r5156, %r5154, 8, 8;
	cvt.u16.u32 	%rs2194, %r5156;
	bfe.u32 	%r5157, %r5154, 16, 8;
	cvt.u16.u32 	%rs2195, %r5157;
	bfe.u32 	%r5158, %r5154, 24, 8;
	cvt.u16.u32 	%rs2196, %r5158;
	xor.b16  	%rs2197, %rs2194, %rs2192;
	xor.b16  	%rs2198, %rs2195, %rs2168;
	xor.b16  	%rs2199, %rs2196, %rs2169;
	ld.local.u32 	%r5159, [%rd352+4];
	bfe.u32 	%r5160, %r5159, 0, 8;
	cvt.u16.u32 	%rs2200, %r5160;
	bfe.u32 	%r5161, %r5159, 8, 8;
	cvt.u16.u32 	%rs2201, %r5161;
	bfe.u32 	%r5162, %r5159, 16, 8;
	cvt.u16.u32 	%rs2202, %r5162;
	bfe.u32 	%r5163, %r5159, 24, 8;
	cvt.u16.u32 	%rs2203, %r5163;
	xor.b16  	%rs2204, %rs2200, %rs2170;
	xor.b16  	%rs2205, %rs2201, %rs2175;
	xor.b16  	%rs2206, %rs2202, %rs2176;
	xor.b16  	%rs2207, %rs2203, %rs2177;
	ld.local.u32 	%r5164, [%rd352+8];
	bfe.u32 	%r5165, %r5164, 0, 8;
	cvt.u16.u32 	%rs2208, %r5165;
	bfe.u32 	%r5166, %r5164, 8, 8;
	cvt.u16.u32 	%rs2209, %r5166;
	bfe.u32 	%r5167, %r5164, 16, 8;
	cvt.u16.u32 	%rs2210, %r5167;
	bfe.u32 	%r5168, %r5164, 24, 8;
	cvt.u16.u32 	%rs2211, %r5168;
	xor.b16  	%rs2212, %rs2208, %rs2178;
	xor.b16  	%rs2213, %rs2209, %rs2183;
	xor.b16  	%rs2214, %rs2210, %rs2184;
	xor.b16  	%rs2215, %rs2211, %rs2185;
	ld.local.u32 	%r5169, [%rd352+12];
	bfe.u32 	%r5170, %r5169, 0, 8;
	cvt.u16.u32 	%rs2216, %r5170;
	bfe.u32 	%r5171, %r5169, 8, 8;
	cvt.u16.u32 	%rs2217, %r5171;
	bfe.u32 	%r5172, %r5169, 16, 8;
	bfe.u32 	%r5173, %r5169, 24, 8;
	xor.b16  	%rs2218, %rs2216, %rs2186;
	xor.b16  	%rs2219, %rs2217, %rs2188;
	xor.b32  	%r5174, %r5172, %r5149;
	xor.b32  	%r5175, %r5173, %r5150;
	and.b32  	%r5176, %r5175, 255;
	mul.wide.u32 	%rd353, %r5176, 2;
	add.s64 	%rd354, %rd301, %rd353;
	ld.const.u8 	%rs2220, [%rd354];
	ld.const.u8 	%rs2221, [%rd354+1];
	xor.b16  	%rs2222, %rs2193, %rs2189;
	xor.b16  	%rs2223, %rs2222, %rs2221;
	and.b32  	%r5177, %r4762, 255;
	mul.wide.u32 	%rd355, %r5177, 16;
	add.s64 	%rd356, %rd2, %rd355;
	ld.local.u32 	%r5178, [%rd356];
	bfe.u32 	%r5179, %r5178, 0, 8;
	cvt.u16.u32 	%rs2224, %r5179;
	bfe.u32 	%r5180, %r5178, 8, 8;
	cvt.u16.u32 	%rs2225, %r5180;
	bfe.u32 	%r5181, %r5178, 16, 8;
	cvt.u16.u32 	%rs2226, %r5181;
	bfe.u32 	%r5182, %r5178, 24, 8;
	cvt.u16.u32 	%rs2227, %r5182;
	xor.b16  	%rs2228, %rs2225, %rs2223;
	xor.b16  	%rs2229, %rs2226, %rs2197;
	xor.b16  	%rs2230, %rs2227, %rs2198;
	ld.local.u32 	%r5183, [%rd356+4];
	bfe.u32 	%r5184, %r5183, 0, 8;
	cvt.u16.u32 	%rs2231, %r5184;
	bfe.u32 	%r5185, %r5183, 8, 8;
	cvt.u16.u32 	%rs2232, %r5185;
	bfe.u32 	%r5186, %r5183, 16, 8;
	cvt.u16.u32 	%rs2233, %r5186;
	bfe.u32 	%r5187, %r5183, 24, 8;
	cvt.u16.u32 	%rs2234, %r5187;
	xor.b16  	%rs2235, %rs2231, %rs2199;
	xor.b16  	%rs2236, %rs2232, %rs2204;
	xor.b16  	%rs2237, %rs2233, %rs2205;
	xor.b16  	%rs2238, %rs2234, %rs2206;
	ld.local.u32 	%r5188, [%rd356+8];
	bfe.u32 	%r5189, %r5188, 0, 8;
	cvt.u16.u32 	%rs2239, %r5189;
	bfe.u32 	%r5190, %r5188, 8, 8;
	cvt.u16.u32 	%rs2240, %r5190;
	bfe.u32 	%r5191, %r5188, 16, 8;
	cvt.u16.u32 	%rs2241, %r5191;
	bfe.u32 	%r5192, %r5188, 24, 8;
	cvt.u16.u32 	%rs2242, %r5192;
	xor.b16  	%rs2243, %rs2239, %rs2207;
	xor.b16  	%rs2244, %rs2240, %rs2212;
	xor.b16  	%rs2245, %rs2241, %rs2213;
	xor.b16  	%rs2246, %rs2242, %rs2214;
	ld.local.u32 	%r5193, [%rd356+12];
	bfe.u32 	%r5194, %r5193, 0, 8;
	cvt.u16.u32 	%rs2247, %r5194;
	bfe.u32 	%r5195, %r5193, 8, 8;
	cvt.u16.u32 	%rs2248, %r5195;
	bfe.u32 	%r5196, %r5193, 16, 8;
	cvt.u16.u32 	%rs2249, %r5196;
	bfe.u32 	%r5197, %r5193, 24, 8;
	xor.b16  	%rs2250, %rs2247, %rs2215;
	xor.b16  	%rs2251, %rs2248, %rs2218;
	xor.b16  	%rs2252, %rs2249, %rs2219;
	xor.b32  	%r5198, %r5197, %r5174;
	and.b32  	%r5199, %r5198, 255;
	mul.wide.u32 	%rd357, %r5199, 2;
	add.s64 	%rd358, %rd301, %rd357;
	ld.const.u8 	%rs2253, [%rd358];
	ld.const.u8 	%rs2254, [%rd358+1];
	xor.b16  	%rs2255, %rs2224, %rs2220;
	xor.b16  	%rs2256, %rs2255, %rs2254;
	and.b32  	%r5200, %r4763, 255;
	mul.wide.u32 	%rd359, %r5200, 16;
	add.s64 	%rd360, %rd2, %rd359;
	ld.local.u32 	%r5201, [%rd360];
	bfe.u32 	%r5202, %r5201, 0, 8;
	cvt.u16.u32 	%rs2257, %r5202;
	bfe.u32 	%r5203, %r5201, 8, 8;
	cvt.u16.u32 	%rs2258, %r5203;
	bfe.u32 	%r5204, %r5201, 16, 8;
	cvt.u16.u32 	%rs2259, %r5204;
	bfe.u32 	%r5205, %r5201, 24, 8;
	cvt.u16.u32 	%rs2260, %r5205;
	xor.b16  	%rs4354, %rs2257, %rs2253;
	xor.b16  	%rs4353, %rs2258, %rs2256;
	xor.b16  	%rs4352, %rs2259, %rs2228;
	xor.b16  	%rs4351, %rs2260, %rs2229;
	ld.local.u32 	%r5206, [%rd360+4];
	bfe.u32 	%r5207, %r5206, 0, 8;
	cvt.u16.u32 	%rs2261, %r5207;
	bfe.u32 	%r5208, %r5206, 8, 8;
	cvt.u16.u32 	%rs2262, %r5208;
	bfe.u32 	%r5209, %r5206, 16, 8;
	cvt.u16.u32 	%rs2263, %r5209;
	bfe.u32 	%r5210, %r5206, 24, 8;
	cvt.u16.u32 	%rs2264, %r5210;
	xor.b16  	%rs4350, %rs2261, %rs2230;
	xor.b16  	%rs4349, %rs2262, %rs2235;
	xor.b16  	%rs4348, %rs2263, %rs2236;
	xor.b16  	%rs4347, %rs2264, %rs2237;
	ld.local.u32 	%r5211, [%rd360+8];
	bfe.u32 	%r5212, %r5211, 0, 8;
	cvt.u16.u32 	%rs2265, %r5212;
	bfe.u32 	%r5213, %r5211, 8, 8;
	cvt.u16.u32 	%rs2266, %r5213;
	bfe.u32 	%r5214, %r5211, 16, 8;
	cvt.u16.u32 	%rs2267, %r5214;
	bfe.u32 	%r5215, %r5211, 24, 8;
	cvt.u16.u32 	%rs2268, %r5215;
	xor.b16  	%rs4346, %rs2265, %rs2238;
	xor.b16  	%rs4345, %rs2266, %rs2243;
	xor.b16  	%rs4344, %rs2267, %rs2244;
	xor.b16  	%rs4343, %rs2268, %rs2245;
	ld.local.u32 	%r5216, [%rd360+12];
	bfe.u32 	%r5217, %r5216, 0, 8;
	cvt.u16.u32 	%rs2269, %r5217;
	bfe.u32 	%r5218, %r5216, 8, 8;
	cvt.u16.u32 	%rs2270, %r5218;
	bfe.u32 	%r5219, %r5216, 16, 8;
	cvt.u16.u32 	%rs2271, %r5219;
	bfe.u32 	%r5220, %r5216, 24, 8;
	cvt.u16.u32 	%rs2272, %r5220;
	xor.b16  	%rs4342, %rs2269, %rs2246;
	xor.b16  	%rs4341, %rs2270, %rs2250;
	xor.b16  	%rs4340, %rs2271, %rs2251;
	xor.b16  	%rs4339, %rs2272, %rs2252;
	cvt.u32.u16 	%r5221, %rs4343;
	cvt.u32.u16 	%r5222, %rs4344;
	prmt.b32 	%r5223, %r5222, %r5221, 0x3340U;
	cvt.u32.u16 	%r5224, %rs4345;
	cvt.u32.u16 	%r5225, %rs4346;
	prmt.b32 	%r5226, %r5225, %r5224, 0x3340U;
	prmt.b32 	%r9955, %r5226, %r5223, 0x5410U;
	cvt.u32.u16 	%r5227, %rs4347;
	cvt.u32.u16 	%r5228, %rs4348;
	prmt.b32 	%r5229, %r5228, %r5227, 0x3340U;
	cvt.u32.u16 	%r5230, %rs4349;
	cvt.u32.u16 	%r5231, %rs4350;
	prmt.b32 	%r5232, %r5231, %r5230, 0x3340U;
	prmt.b32 	%r9954, %r5232, %r5229, 0x5410U;
	cvt.u32.u16 	%r5233, %rs4341;
	cvt.u32.u16 	%r5234, %rs4342;
	prmt.b32 	%r5235, %r5234, %r5233, 0x3340U;
	cvt.u32.u16 	%r5236, %rs4340;
	cvt.u32.u16 	%r5237, %rs4339;
	prmt.b32 	%r5238, %r5236, %r5237, 0x3340U;
	prmt.b32 	%r9956, %r5235, %r5238, 0x5410U;
	cvt.u32.u16 	%r5239, %rs4351;
	cvt.u32.u16 	%r5240, %rs4352;
	prmt.b32 	%r5241, %r5240, %r5239, 0x3340U;
	cvt.u32.u16 	%r5242, %rs4353;
	cvt.u32.u16 	%r5243, %rs4354;
	prmt.b32 	%r5244, %r5243, %r5242, 0x3340U;
	prmt.b32 	%r9953, %r5244, %r5241, 0x5410U;
	st.local.v4.b32 	[%rd1], {%r9953, %r9954, %r9955, %r9956};
	add.s32 	%r9951, %r9951, -16;
	add.s64 	%rd803, %rd803, 16;
	setp.gt.u32 	%p40, %r9951, 15;
	@%p40 bra 	$L__BB3_48;
$L__BB3_49:
	setp.eq.s32 	%p41, %r9951, 0;
	@%p41 bra 	$L__BB3_53;
	neg.s32 	%r9952, %r9951;
	mov.b64 	%rd804, 0;
$L__BB3_51:
	add.s64 	%rd362, %rd1, %rd804;
	ld.local.u8 	%rs2273, [%rd362];
	add.s64 	%rd363, %rd803, %rd804;
	ld.global.u8 	%rs2274, [%rd363];
	xor.b16  	%rs2275, %rs2274, %rs2273;
	st.local.u8 	[%rd362], %rs2275;
	add.s32 	%r9952, %r9952, 1;
	setp.ne.s32 	%p42, %r9952, 0;
	add.s64 	%rd804, %rd804, 1;
	@%p42 bra 	$L__BB3_51;
	ld.local.v4.b32 	{%r5245, %r5246, %r5247, %r5248}, [%rd1];
	bfe.u32 	%r5249, %r5248, 24, 8;
	mul.wide.u32 	%rd364, %r5249, 16;
	add.s64 	%rd365, %rd2, %rd364;
	ld.local.u32 	%r5250, [%rd365];
	bfe.u32 	%r5251, %r5250, 0, 8;
	cvt.u16.u32 	%rs2276, %r5251;
	bfe.u32 	%r5252, %r5250, 8, 8;
	bfe.u32 	%r5253, %r5250, 16, 8;
	bfe.u32 	%r5254, %r5250, 24, 8;
	ld.local.u32 	%r5255, [%rd365+4];
	bfe.u32 	%r5256, %r5255, 0, 8;
	bfe.u32 	%r5257, %r5255, 8, 8;
	bfe.u32 	%r5258, %r5255, 16, 8;
	bfe.u32 	%r5259, %r5255, 24, 8;
	ld.local.u32 	%r5260, [%rd365+8];
	bfe.u32 	%r5261, %r5260, 0, 8;
	bfe.u32 	%r5262, %r5260, 8, 8;
	bfe.u32 	%r5263, %r5260, 16, 8;
	bfe.u32 	%r5264, %r5260, 24, 8;
	ld.local.u32 	%r5265, [%rd365+12];
	bfe.u32 	%r5266, %r5265, 0, 8;
	bfe.u32 	%r5267, %r5265, 8, 8;
	bfe.u32 	%r5268, %r5265, 16, 8;
	bfe.u32 	%r5269, %r5265, 24, 8;
	mul.wide.u32 	%rd366, %r5269, 2;
	mov.u64 	%rd367, reduction_8bit;
	add.s64 	%rd368, %rd367, %rd366;
	ld.const.u8 	%rs2277, [%rd368];
	ld.const.u8 	%rs2278, [%rd368+1];
	xor.b16  	%rs2279, %rs2276, %rs2278;
	bfe.u32 	%r5270, %r5248, 16, 8;
	mul.wide.u32 	%rd369, %r5270, 16;
	add.s64 	%rd370, %rd2, %rd369;
	ld.local.u32 	%r5271, [%rd370];
	bfe.u32 	%r5272, %r5271, 0, 8;
	cvt.u16.u32 	%rs2280, %r5272;
	bfe.u32 	%r5273, %r5271, 8, 8;
	cvt.u16.u32 	%rs2281, %r5273;
	bfe.u32 	%r5274, %r5271, 16, 8;
	bfe.u32 	%r5275, %r5271, 24, 8;
	xor.b16  	%rs2282, %rs2281, %rs2279;
	xor.b32  	%r5276, %r5274, %r5252;
	xor.b32  	%r5277, %r5275, %r5253;
	ld.local.u32 	%r5278, [%rd370+4];
	bfe.u32 	%r5279, %r5278, 0, 8;
	bfe.u32 	%r5280, %r5278, 8, 8;
	bfe.u32 	%r5281, %r5278, 16, 8;
	bfe.u32 	%r5282, %r5278, 24, 8;
	xor.b32  	%r5283, %r5279, %r5254;
	xor.b32  	%r5284, %r5280, %r5256;
	xor.b32  	%r5285, %r5281, %r5257;
	xor.b32  	%r5286, %r5282, %r5258;
	ld.local.u32 	%r5287, [%rd370+8];
	bfe.u32 	%r5288, %r5287, 0, 8;
	bfe.u32 	%r5289, %r5287, 8, 8;
	bfe.u32 	%r5290, %r5287, 16, 8;
	bfe.u32 	%r5291, %r5287, 24, 8;
	xor.b32  	%r5292, %r5288, %r5259;
	xor.b32  	%r5293, %r5289, %r5261;
	xor.b32  	%r5294, %r5290, %r5262;
	xor.b32  	%r5295, %r5291, %r5263;
	ld.local.u32 	%r5296, [%rd370+12];
	bfe.u32 	%r5297, %r5296, 0, 8;
	bfe.u32 	%r5298, %r5296, 8, 8;
	bfe.u32 	%r5299, %r5296, 16, 8;
	bfe.u32 	%r5300, %r5296, 24, 8;
	xor.b32  	%r5301, %r5297, %r5264;
	xor.b32  	%r5302, %r5298, %r5266;
	xor.b32  	%r5303, %r5299, %r5267;
	xor.b32  	%r5304, %r5300, %r5268;
	and.b32  	%r5305, %r5304, 255;
	mul.wide.u32 	%rd371, %r5305, 2;
	add.s64 	%rd372, %rd367, %rd371;
	ld.const.u8 	%rs2283, [%rd372];
	ld.const.u8 	%rs2284, [%rd372+1];
	xor.b16  	%rs2285, %rs2280, %rs2277;
	xor.b16  	%rs2286, %rs2285, %rs2284;
	bfe.u32 	%r5306, %r5248, 8, 8;
	mul.wide.u32 	%rd373, %r5306, 16;
	add.s64 	%rd374, %rd2, %rd373;
	ld.local.u32 	%r5307, [%rd374];
	bfe.u32 	%r5308, %r5307, 0, 8;
	cvt.u16.u32 	%rs2287, %r5308;
	bfe.u32 	%r5309, %r5307, 8, 8;
	cvt.u16.u32 	%rs2288, %r5309;
	bfe.u32 	%r5310, %r5307, 16, 8;
	cvt.u16.u32 	%rs2289, %r5310;
	bfe.u32 	%r5311, %r5307, 24, 8;
	xor.b16  	%rs2290, %rs2288, %rs2286;
	xor.b16  	%rs2291, %rs2289, %rs2282;
	xor.b32  	%r5312, %r5311, %r5276;
	ld.local.u32 	%r5313, [%rd374+4];
	bfe.u32 	%r5314, %r5313, 0, 8;
	bfe.u32 	%r5315, %r5313, 8, 8;
	bfe.u32 	%r5316, %r5313, 16, 8;
	bfe.u32 	%r5317, %r5313, 24, 8;
	xor.b32  	%r5318, %r5314, %r5277;
	xor.b32  	%r5319, %r5315, %r5283;
	xor.b32  	%r5320, %r5316, %r5284;
	xor.b32  	%r5321, %r5317, %r5285;
	ld.local.u32 	%r5322, [%rd374+8];
	bfe.u32 	%r5323, %r5322, 0, 8;
	bfe.u32 	%r5324, %r5322, 8, 8;
	bfe.u32 	%r5325, %r5322, 16, 8;
	bfe.u32 	%r5326, %r5322, 24, 8;
	xor.b32  	%r5327, %r5323, %r5286;
	xor.b32  	%r5328, %r5324, %r5292;
	xor.b32  	%r5329, %r5325, %r5293;
	xor.b32  	%r5330, %r5326, %r5294;
	ld.local.u32 	%r5331, [%rd374+12];
	bfe.u32 	%r5332, %r5331, 0, 8;
	bfe.u32 	%r5333, %r5331, 8, 8;
	bfe.u32 	%r5334, %r5331, 16, 8;
	bfe.u32 	%r5335, %r5331, 24, 8;
	xor.b32  	%r5336, %r5332, %r5295;
	xor.b32  	%r5337, %r5333, %r5301;
	xor.b32  	%r5338, %r5334, %r5302;
	xor.b32  	%r5339, %r5335, %r5303;
	and.b32  	%r5340, %r5339, 255;
	mul.wide.u32 	%rd375, %r5340, 2;
	add.s64 	%rd376, %rd367, %rd375;
	ld.const.u8 	%rs2292, [%rd376];
	ld.const.u8 	%rs2293, [%rd376+1];
	xor.b16  	%rs2294, %rs2287, %rs2283;
	xor.b16  	%rs2295, %rs2294, %rs2293;
	bfe.u32 	%r5341, %r5248, 0, 8;
	mul.wide.u32 	%rd377, %r5341, 16;
	add.s64 	%rd378, %rd2, %rd377;
	ld.local.u32 	%r5342, [%rd378];
	bfe.u32 	%r5343, %r5342, 0, 8;
	cvt.u16.u32 	%rs2296, %r5343;
	bfe.u32 	%r5344, %r5342, 8, 8;
	cvt.u16.u32 	%rs2297, %r5344;
	bfe.u32 	%r5345, %r5342, 16, 8;
	cvt.u16.u32 	%rs2298, %r5345;
	bfe.u32 	%r5346, %r5342, 24, 8;
	cvt.u16.u32 	%rs2299, %r5346;
	xor.b16  	%rs2300, %rs2297, %rs2295;
	xor.b16  	%rs2301, %rs2298, %rs2290;
	xor.b16  	%rs2302, %rs2299, %rs2291;
	ld.local.u32 	%r5347, [%rd378+4];
	bfe.u32 	%r5348, %r5347, 0, 8;
	bfe.u32 	%r5349, %r5347, 8, 8;
	bfe.u32 	%r5350, %r5347, 16, 8;
	bfe.u32 	%r5351, %r5347, 24, 8;
	xor.b32  	%r5352, %r5348, %r5312;
	xor.b32  	%r5353, %r5349, %r5318;
	xor.b32  	%r5354, %r5350, %r5319;
	xor.b32  	%r5355, %r5351, %r5320;
	ld.local.u32 	%r5356, [%rd378+8];
	bfe.u32 	%r5357, %r5356, 0, 8;
	bfe.u32 	%r5358, %r5356, 8, 8;
	bfe.u32 	%r5359, %r5356, 16, 8;
	bfe.u32 	%r5360, %r5356, 24, 8;
	xor.b32  	%r5361, %r5357, %r5321;
	xor.b32  	%r5362, %r5358, %r5327;
	xor.b32  	%r5363, %r5359, %r5328;
	xor.b32  	%r5364, %r5360, %r5329;
	ld.local.u32 	%r5365, [%rd378+12];
	bfe.u32 	%r5366, %r5365, 0, 8;
	bfe.u32 	%r5367, %r5365, 8, 8;
	bfe.u32 	%r5368, %r5365, 16, 8;
	bfe.u32 	%r5369, %r5365, 24, 8;
	xor.b32  	%r5370, %r5366, %r5330;
	xor.b32  	%r5371, %r5367, %r5336;
	xor.b32  	%r5372, %r5368, %r5337;
	xor.b32  	%r5373, %r5369, %r5338;
	and.b32  	%r5374, %r5373, 255;
	mul.wide.u32 	%rd379, %r5374, 2;
	add.s64 	%rd380, %rd367, %rd379;
	ld.const.u8 	%rs2303, [%rd380];
	ld.const.u8 	%rs2304, [%rd380+1];
	xor.b16  	%rs2305, %rs2296, %rs2292;
	xor.b16  	%rs2306, %rs2305, %rs2304;
	bfe.u32 	%r5375, %r5247, 24, 8;
	mul.wide.u32 	%rd381, %r5375, 16;
	add.s64 	%rd382, %rd2, %rd381;
	ld.local.u32 	%r5376, [%rd382];
	bfe.u32 	%r5377, %r5376, 0, 8;
	cvt.u16.u32 	%rs2307, %r5377;
	bfe.u32 	%r5378, %r5376, 8, 8;
	cvt.u16.u32 	%rs2308, %r5378;
	bfe.u32 	%r5379, %r5376, 16, 8;
	cvt.u16.u32 	%rs2309, %r5379;
	bfe.u32 	%r5380, %r5376, 24, 8;
	cvt.u16.u32 	%rs2310, %r5380;
	xor.b16  	%rs2311, %rs2308, %rs2306;
	xor.b16  	%rs2312, %rs2309, %rs2300;
	xor.b16  	%rs2313, %rs2310, %rs2301;
	ld.local.u32 	%r5381, [%rd382+4];
	bfe.u32 	%r5382, %r5381, 0, 8;
	cvt.u16.u32 	%rs2314, %r5382;
	bfe.u32 	%r5383, %r5381, 8, 8;
	bfe.u32 	%r5384, %r5381, 16, 8;
	bfe.u32 	%r5385, %r5381, 24, 8;
	xor.b16  	%rs2315, %rs2314, %rs2302;
	xor.b32  	%r5386, %r5383, %r5352;
	xor.b32  	%r5387, %r5384, %r5353;
	xor.b32  	%r5388, %r5385, %r5354;
	ld.local.u32 	%r5389, [%rd382+8];
	bfe.u32 	%r5390, %r5389, 0, 8;
	bfe.u32 	%r5391, %r5389, 8, 8;
	bfe.u32 	%r5392, %r5389, 16, 8;
	bfe.u32 	%r5393, %r5389, 24, 8;
	xor.b32  	%r5394, %r5390, %r5355;
	xor.b32  	%r5395, %r5391, %r5361;
	xor.b32  	%r5396, %r5392, %r5362;
	xor.b32  	%r5397, %r5393, %r5363;
	ld.local.u32 	%r5398, [%rd382+12];
	bfe.u32 	%r5399, %r5398, 0, 8;
	bfe.u32 	%r5400, %r5398, 8, 8;
	bfe.u32 	%r5401, %r5398, 16, 8;
	bfe.u32 	%r5402, %r5398, 24, 8;
	xor.b32  	%r5403, %r5399, %r5364;
	xor.b32  	%r5404, %r5400, %r5370;
	xor.b32  	%r5405, %r5401, %r5371;
	xor.b32  	%r5406, %r5402, %r5372;
	and.b32  	%r5407, %r5406, 255;
	mul.wide.u32 	%rd383, %r5407, 2;
	add.s64 	%rd384, %rd367, %rd383;
	ld.const.u8 	%rs2316, [%rd384];
	ld.const.u8 	%rs2317, [%rd384+1];
	xor.b16  	%rs2318, %rs2307, %rs2303;
	xor.b16  	%rs2319, %rs2318, %rs2317;
	bfe.u32 	%r5408, %r5247, 16, 8;
	mul.wide.u32 	%rd385, %r5408, 16;
	add.s64 	%rd386, %rd2, %rd385;
	ld.local.u32 	%r5409, [%rd386];
	bfe.u32 	%r5410, %r5409, 0, 8;
	cvt.u16.u32 	%rs2320, %r5410;
	bfe.u32 	%r5411, %r5409, 8, 8;
	cvt.u16.u32 	%rs2321, %r5411;
	bfe.u32 	%r5412, %r5409, 16, 8;
	cvt.u16.u32 	%rs2322, %r5412;
	bfe.u32 	%r5413, %r5409, 24, 8;
	cvt.u16.u32 	%rs2323, %r5413;
	xor.b16  	%rs2324, %rs2321, %rs2319;
	xor.b16  	%rs2325, %rs2322, %rs2311;
	xor.b16  	%rs2326, %rs2323, %rs2312;
	ld.local.u32 	%r5414, [%rd386+4];
	bfe.u32 	%r5415, %r5414, 0, 8;
	cvt.u16.u32 	%rs2327, %r5415;
	bfe.u32 	%r5416, %r5414, 8, 8;
	cvt.u16.u32 	%rs2328, %r5416;
	bfe.u32 	%r5417, %r5414, 16, 8;
	bfe.u32 	%r5418, %r5414, 24, 8;
	xor.b16  	%rs2329, %rs2327, %rs2313;
	xor.b16  	%rs2330, %rs2328, %rs2315;
	xor.b32  	%r5419, %r5417, %r5386;
	xor.b32  	%r5420, %r5418, %r5387;
	ld.local.u32 	%r5421, [%rd386+8];
	bfe.u32 	%r5422, %r5421, 0, 8;
	bfe.u32 	%r5423, %r5421, 8, 8;
	bfe.u32 	%r5424, %r5421, 16, 8;
	bfe.u32 	%r5425, %r5421, 24, 8;
	xor.b32  	%r5426, %r5422, %r5388;
	xor.b32  	%r5427, %r5423, %r5394;
	xor.b32  	%r5428, %r5424, %r5395;
	xor.b32  	%r5429, %r5425, %r5396;
	ld.local.u32 	%r5430, [%rd386+12];
	bfe.u32 	%r5431, %r5430, 0, 8;
	bfe.u32 	%r5432, %r5430, 8, 8;
	bfe.u32 	%r5433, %r5430, 16, 8;
	bfe.u32 	%r5434, %r5430, 24, 8;
	xor.b32  	%r5435, %r5431, %r5397;
	xor.b32  	%r5436, %r5432, %r5403;
	xor.b32  	%r5437, %r5433, %r5404;
	xor.b32  	%r5438, %r5434, %r5405;
	and.b32  	%r5439, %r5438, 255;
	mul.wide.u32 	%rd387, %r5439, 2;
	add.s64 	%rd388, %rd367, %rd387;
	ld.const.u8 	%rs2331, [%rd388];
	ld.const.u8 	%rs2332, [%rd388+1];
	xor.b16  	%rs2333, %rs2320, %rs2316;
	xor.b16  	%rs2334, %rs2333, %rs2332;
	bfe.u32 	%r5440, %r5247, 8, 8;
	mul.wide.u32 	%rd389, %r5440, 16;
	add.s64 	%rd390, %rd2, %rd389;
	ld.local.u32 	%r5441, [%rd390];
	bfe.u32 	%r5442, %r5441, 0, 8;
	cvt.u16.u32 	%rs2335, %r5442;
	bfe.u32 	%r5443, %r5441, 8, 8;
	cvt.u16.u32 	%rs2336, %r5443;
	bfe.u32 	%r5444, %r5441, 16, 8;
	cvt.u16.u32 	%rs2337, %r5444;
	bfe.u32 	%r5445, %r5441, 24, 8;
	cvt.u16.u32 	%rs2338, %r5445;
	xor.b16  	%rs2339, %rs2336, %rs2334;
	xor.b16  	%rs2340, %rs2337, %rs2324;
	xor.b16  	%rs2341, %rs2338, %rs2325;
	ld.local.u32 	%r5446, [%rd390+4];
	bfe.u32 	%r5447, %r5446, 0, 8;
	cvt.u16.u32 	%rs2342, %r5447;
	bfe.u32 	%r5448, %r5446, 8, 8;
	cvt.u16.u32 	%rs2343, %r5448;
	bfe.u32 	%r5449, %r5446, 16, 8;
	cvt.u16.u32 	%rs2344, %r5449;
	bfe.u32 	%r5450, %r5446, 24, 8;
	xor.b16  	%rs2345, %rs2342, %rs2326;
	xor.b16  	%rs2346, %rs2343, %rs2329;
	xor.b16  	%rs2347, %rs2344, %rs2330;
	xor.b32  	%r5451, %r5450, %r5419;
	ld.local.u32 	%r5452, [%rd390+8];
	bfe.u32 	%r5453, %r5452, 0, 8;
	bfe.u32 	%r5454, %r5452, 8, 8;
	bfe.u32 	%r5455, %r5452, 16, 8;
	bfe.u32 	%r5456, %r5452, 24, 8;
	xor.b32  	%r5457, %r5453, %r5420;
	xor.b32  	%r5458, %r5454, %r5426;
	xor.b32  	%r5459, %r5455, %r5427;
	xor.b32  	%r5460, %r5456, %r5428;
	ld.local.u32 	%r5461, [%rd390+12];
	bfe.u32 	%r5462, %r5461, 0, 8;
	bfe.u32 	%r5463, %r5461, 8, 8;
	bfe.u32 	%r5464, %r5461, 16, 8;
	bfe.u32 	%r5465, %r5461, 24, 8;
	xor.b32  	%r5466, %r5462, %r5429;
	xor.b32  	%r5467, %r5463, %r5435;
	xor.b32  	%r5468, %r5464, %r5436;
	xor.b32  	%r5469, %r5465, %r5437;
	and.b32  	%r5470, %r5469, 255;
	mul.wide.u32 	%rd391, %r5470, 2;
	add.s64 	%rd392, %rd367, %rd391;
	ld.const.u8 	%rs2348, [%rd392];
	ld.const.u8 	%rs2349, [%rd392+1];
	xor.b16  	%rs2350, %rs2335, %rs2331;
	xor.b16  	%rs2351, %rs2350, %rs2349;
	bfe.u32 	%r5471, %r5247, 0, 8;
	mul.wide.u32 	%rd393, %r5471, 16;
	add.s64 	%rd394, %rd2, %rd393;
	ld.local.u32 	%r5472, [%rd394];
	bfe.u32 	%r5473, %r5472, 0, 8;
	cvt.u16.u32 	%rs2352, %r5473;
	bfe.u32 	%r5474, %r5472, 8, 8;
	cvt.u16.u32 	%rs2353, %r5474;
	bfe.u32 	%r5475, %r5472, 16, 8;
	cvt.u16.u32 	%rs2354, %r5475;
	bfe.u32 	%r5476, %r5472, 24, 8;
	cvt.u16.u32 	%rs2355, %r5476;
	xor.b16  	%rs2356, %rs2353, %rs2351;
	xor.b16  	%rs2357, %rs2354, %rs2339;
	xor.b16  	%rs2358, %rs2355, %rs2340;
	ld.local.u32 	%r5477, [%rd394+4];
	bfe.u32 	%r5478, %r5477, 0, 8;
	cvt.u16.u32 	%rs2359, %r5478;
	bfe.u32 	%r5479, %r5477, 8, 8;
	cvt.u16.u32 	%rs2360, %r5479;
	bfe.u32 	%r5480, %r5477, 16, 8;
	cvt.u16.u32 	%rs2361, %r5480;
	bfe.u32 	%r5481, %r5477, 24, 8;
	cvt.u16.u32 	%rs2362, %r5481;
	xor.b16  	%rs2363, %rs2359, %rs2341;
	xor.b16  	%rs2364, %rs2360, %rs2345;
	xor.b16  	%rs2365, %rs2361, %rs2346;
	xor.b16  	%rs2366, %rs2362, %rs2347;
	ld.local.u32 	%r5482, [%rd394+8];
	bfe.u32 	%r5483, %r5482, 0, 8;
	bfe.u32 	%r5484, %r5482, 8, 8;
	bfe.u32 	%r5485, %r5482, 16, 8;
	bfe.u32 	%r5486, %r5482, 24, 8;
	xor.b32  	%r5487, %r5483, %r5451;
	xor.b32  	%r5488, %r5484, %r5457;
	xor.b32  	%r5489, %r5485, %r5458;
	xor.b32  	%r5490, %r5486, %r5459;
	ld.local.u32 	%r5491, [%rd394+12];
	bfe.u32 	%r5492, %r5491, 0, 8;
	bfe.u32 	%r5493, %r5491, 8, 8;
	bfe.u32 	%r5494, %r5491, 16, 8;
	bfe.u32 	%r5495, %r5491, 24, 8;
	xor.b32  	%r5496, %r5492, %r5460;
	xor.b32  	%r5497, %r5493, %r5466;
	xor.b32  	%r5498, %r5494, %r5467;
	xor.b32  	%r5499, %r5495, %r5468;
	and.b32  	%r5500, %r5499, 255;
	mul.wide.u32 	%rd395, %r5500, 2;
	add.s64 	%rd396, %rd367, %rd395;
	ld.const.u8 	%rs2367, [%rd396];
	ld.const.u8 	%rs2368, [%rd396+1];
	xor.b16  	%rs2369, %rs2352, %rs2348;
	xor.b16  	%rs2370, %rs2369, %rs2368;
	bfe.u32 	%r5501, %r5246, 24, 8;
	mul.wide.u32 	%rd397, %r5501, 16;
	add.s64 	%rd398, %rd2, %rd397;
	ld.local.u32 	%r5502, [%rd398];
	bfe.u32 	%r5503, %r5502, 0, 8;
	cvt.u16.u32 	%rs2371, %r5503;
	bfe.u32 	%r5504, %r5502, 8, 8;
	cvt.u16.u32 	%rs2372, %r5504;
	bfe.u32 	%r5505, %r5502, 16, 8;
	cvt.u16.u32 	%rs2373, %r5505;
	bfe.u32 	%r5506, %r5502, 24, 8;
	cvt.u16.u32 	%rs2374, %r5506;
	xor.b16  	%rs2375, %rs2372, %rs2370;
	xor.b16  	%rs2376, %rs2373, %rs2356;
	xor.b16  	%rs2377, %rs2374, %rs2357;
	ld.local.u32 	%r5507, [%rd398+4];
	bfe.u32 	%r5508, %r5507, 0, 8;
	cvt.u16.u32 	%rs2378, %r5508;
	bfe.u32 	%r5509, %r5507, 8, 8;
	cvt.u16.u32 	%rs2379, %r5509;
	bfe.u32 	%r5510, %r5507, 16, 8;
	cvt.u16.u32 	%rs2380, %r5510;
	bfe.u32 	%r5511, %r5507, 24, 8;
	cvt.u16.u32 	%rs2381, %r5511;
	xor.b16  	%rs2382, %rs2378, %rs2358;
	xor.b16  	%rs2383, %rs2379, %rs2363;
	xor.b16  	%rs2384, %rs2380, %rs2364;
	xor.b16  	%rs2385, %rs2381, %rs2365;
	ld.local.u32 	%r5512, [%rd398+8];
	bfe.u32 	%r5513, %r5512, 0, 8;
	cvt.u16.u32 	%rs2386, %r5513;
	bfe.u32 	%r5514, %r5512, 8, 8;
	bfe.u32 	%r5515, %r5512, 16, 8;
	bfe.u32 	%r5516, %r5512, 24, 8;
	xor.b16  	%rs2387, %rs2386, %rs2366;
	xor.b32  	%r5517, %r5514, %r5487;
	xor.b32  	%r5518, %r5515, %r5488;
	xor.b32  	%r5519, %r5516, %r5489;
	ld.local.u32 	%r5520, [%rd398+12];
	bfe.u32 	%r5521, %r5520, 0, 8;
	bfe.u32 	%r5522, %r5520, 8, 8;
	bfe.u32 	%r5523, %r5520, 16, 8;
	bfe.u32 	%r5524, %r5520, 24, 8;
	xor.b32  	%r5525, %r5521, %r5490;
	xor.b32  	%r5526, %r5522, %r5496;
	xor.b32  	%r5527, %r5523, %r5497;
	xor.b32  	%r5528, %r5524, %r5498;
	and.b32  	%r5529, %r5528, 255;
	mul.wide.u32 	%rd399, %r5529, 2;
	add.s64 	%rd400, %rd367, %rd399;
	ld.const.u8 	%rs2388, [%rd400];
	ld.const.u8 	%rs2389, [%rd400+1];
	xor.b16  	%rs2390, %rs2371, %rs2367;
	xor.b16  	%rs2391, %rs2390, %rs2389;
	bfe.u32 	%r5530, %r5246, 16, 8;
	mul.wide.u32 	%rd401, %r5530, 16;
	add.s64 	%rd402, %rd2, %rd401;
	ld.local.u32 	%r5531, [%rd402];
	bfe.u32 	%r5532, %r5531, 0, 8;
	cvt.u16.u32 	%rs2392, %r5532;
	bfe.u32 	%r5533, %r5531, 8, 8;
	cvt.u16.u32 	%rs2393, %r5533;
	bfe.u32 	%r5534, %r5531, 16, 8;
	cvt.u16.u32 	%rs2394, %r5534;
	bfe.u32 	%r5535, %r5531, 24, 8;
	cvt.u16.u32 	%rs2395, %r5535;
	xor.b16  	%rs2396, %rs2393, %rs2391;
	xor.b16  	%rs2397, %rs2394, %rs2375;
	xor.b16  	%rs2398, %rs2395, %rs2376;
	ld.local.u32 	%r5536, [%rd402+4];
	bfe.u32 	%r5537, %r5536, 0, 8;
	cvt.u16.u32 	%rs2399, %r5537;
	bfe.u32 	%r5538, %r5536, 8, 8;
	cvt.u16.u32 	%rs2400, %r5538;
	bfe.u32 	%r5539, %r5536, 16, 8;
	cvt.u16.u32 	%rs2401, %r5539;
	bfe.u32 	%r5540, %r5536, 24, 8;
	cvt.u16.u32 	%rs2402, %r5540;
	xor.b16  	%rs2403, %rs2399, %rs2377;
	xor.b16  	%rs2404, %rs2400, %rs2382;
	xor.b16  	%rs2405, %rs2401, %rs2383;
	xor.b16  	%rs2406, %rs2402, %rs2384;
	ld.local.u32 	%r5541, [%rd402+8];
	bfe.u32 	%r5542, %r5541, 0, 8;
	cvt.u16.u32 	%rs2407, %r5542;
	bfe.u32 	%r5543, %r5541, 8, 8;
	cvt.u16.u32 	%rs2408, %r5543;
	bfe.u32 	%r5544, %r5541, 16, 8;
	bfe.u32 	%r5545, %r5541, 24, 8;
	xor.b16  	%rs2409, %rs2407, %rs2385;
	xor.b16  	%rs2410, %rs2408, %rs2387;
	xor.b32  	%r5546, %r5544, %r5517;
	xor.b32  	%r5547, %r5545, %r5518;
	ld.local.u32 	%r5548, [%rd402+12];
	bfe.u32 	%r5549, %r5548, 0, 8;
	bfe.u32 	%r5550, %r5548, 8, 8;
	bfe.u32 	%r5551, %r5548, 16, 8;
	bfe.u32 	%r5552, %r5548, 24, 8;
	xor.b32  	%r5553, %r5549, %r5519;
	xor.b32  	%r5554, %r5550, %r5525;
	xor.b32  	%r5555, %r5551, %r5526;
	xor.b32  	%r5556, %r5552, %r5527;
	and.b32  	%r5557, %r5556, 255;
	mul.wide.u32 	%rd403, %r5557, 2;
	add.s64 	%rd404, %rd367, %rd403;
	ld.const.u8 	%rs2411, [%rd404];
	ld.const.u8 	%rs2412, [%rd404+1];
	xor.b16  	%rs2413, %rs2392, %rs2388;
	xor.b16  	%rs2414, %rs2413, %rs2412;
	bfe.u32 	%r5558, %r5246, 8, 8;
	mul.wide.u32 	%rd405, %r5558, 16;
	add.s64 	%rd406, %rd2, %rd405;
	ld.local.u32 	%r5559, [%rd406];
	bfe.u32 	%r5560, %r5559, 0, 8;
	cvt.u16.u32 	%rs2415, %r5560;
	bfe.u32 	%r5561, %r5559, 8, 8;
	cvt.u16.u32 	%rs2416, %r5561;
	bfe.u32 	%r5562, %r5559, 16, 8;
	cvt.u16.u32 	%rs2417, %r5562;
	bfe.u32 	%r5563, %r5559, 24, 8;
	cvt.u16.u32 	%rs2418, %r5563;
	xor.b16  	%rs2419, %rs2416, %rs2414;
	xor.b16  	%rs2420, %rs2417, %rs2396;
	xor.b16  	%rs2421, %rs2418, %rs2397;
	ld.local.u32 	%r5564, [%rd406+4];
	bfe.u32 	%r5565, %r5564, 0, 8;
	cvt.u16.u32 	%rs2422, %r5565;
	bfe.u32 	%r5566, %r5564, 8, 8;
	cvt.u16.u32 	%rs2423, %r5566;
	bfe.u32 	%r5567, %r5564, 16, 8;
	cvt.u16.u32 	%rs2424, %r5567;
	bfe.u32 	%r5568, %r5564, 24, 8;
	cvt.u16.u32 	%rs2425, %r5568;
	xor.b16  	%rs2426, %rs2422, %rs2398;
	xor.b16  	%rs2427, %rs2423, %rs2403;
	xor.b16  	%rs2428, %rs2424, %rs2404;
	xor.b16  	%rs2429, %rs2425, %rs2405;
	ld.local.u32 	%r5569, [%rd406+8];
	bfe.u32 	%r5570, %r5569, 0, 8;
	cvt.u16.u32 	%rs2430, %r5570;
	bfe.u32 	%r5571, %r5569, 8, 8;
	cvt.u16.u32 	%rs2431, %r5571;
	bfe.u32 	%r5572, %r5569, 16, 8;
	cvt.u16.u32 	%rs2432, %r5572;
	bfe.u32 	%r5573, %r5569, 24, 8;
	xor.b16  	%rs2433, %rs2430, %rs2406;
	xor.b16  	%rs2434, %rs2431, %rs2409;
	xor.b16  	%rs2435, %rs2432, %rs2410;
	xor.b32  	%r5574, %r5573, %r5546;
	ld.local.u32 	%r5575, [%rd406+12];
	bfe.u32 	%r5576, %r5575, 0, 8;
	bfe.u32 	%r5577, %r5575, 8, 8;
	bfe.u32 	%r5578, %r5575, 16, 8;
	bfe.u32 	%r5579, %r5575, 24, 8;
	xor.b32  	%r5580, %r5576, %r5547;
	xor.b32  	%r5581, %r5577, %r5553;
	xor.b32  	%r5582, %r5578, %r5554;
	xor.b32  	%r5583, %r5579, %r5555;
	and.b32  	%r5584, %r5583, 255;
	mul.wide.u32 	%rd407, %r5584, 2;
	add.s64 	%rd408, %rd367, %rd407;
	ld.const.u8 	%rs2436, [%rd408];
	ld.const.u8 	%rs2437, [%rd408+1];
	xor.b16  	%rs2438, %rs2415, %rs2411;
	xor.b16  	%rs2439, %rs2438, %rs2437;
	bfe.u32 	%r5585, %r5246, 0, 8;
	mul.wide.u32 	%rd409, %r5585, 16;
	add.s64 	%rd410, %rd2, %rd409;
	ld.local.u32 	%r5586, [%rd410];
	bfe.u32 	%r5587, %r5586, 0, 8;
	cvt.u16.u32 	%rs2440, %r5587;
	bfe.u32 	%r5588, %r5586, 8, 8;
	cvt.u16.u32 	%rs2441, %r5588;
	bfe.u32 	%r5589, %r5586, 16, 8;
	cvt.u16.u32 	%rs2442, %r5589;
	bfe.u32 	%r5590, %r5586, 24, 8;
	cvt.u16.u32 	%rs2443, %r5590;
	xor.b16  	%rs2444, %rs2441, %rs2439;
	xor.b16  	%rs2445, %rs2442, %rs2419;
	xor.b16  	%rs2446, %rs2443, %rs2420;
	ld.local.u32 	%r5591, [%rd410+4];
	bfe.u32 	%r5592, %r5591, 0, 8;
	cvt.u16.u32 	%rs2447, %r5592;
	bfe.u32 	%r5593, %r5591, 8, 8;
	cvt.u16.u32 	%rs2448, %r5593;
	bfe.u32 	%r5594, %r5591, 16, 8;
	cvt.u16.u32 	%rs2449, %r5594;
	bfe.u32 	%r5595, %r5591, 24, 8;
	cvt.u16.u32 	%rs2450, %r5595;
	xor.b16  	%rs2451, %rs2447, %rs2421;
	xor.b16  	%rs2452, %rs2448, %rs2426;
	xor.b16  	%rs2453, %rs2449, %rs2427;
	xor.b16  	%rs2454, %rs2450, %rs2428;
	ld.local.u32 	%r5596, [%rd410+8];
	bfe.u32 	%r5597, %r5596, 0, 8;
	cvt.u16.u32 	%rs2455, %r5597;
	bfe.u32 	%r5598, %r5596, 8, 8;
	cvt.u16.u32 	%rs2456, %r5598;
	bfe.u32 	%r5599, %r5596, 16, 8;
	cvt.u16.u32 	%rs2457, %r5599;
	bfe.u32 	%r5600, %r5596, 24, 8;
	cvt.u16.u32 	%rs2458, %r5600;
	xor.b16  	%rs2459, %rs2455, %rs2429;
	xor.b16  	%rs2460, %rs2456, %rs2433;
	xor.b16  	%rs2461, %rs2457, %rs2434;
	xor.b16  	%rs2462, %rs2458, %rs2435;
	ld.local.u32 	%r5601, [%rd410+12];
	bfe.u32 	%r5602, %r5601, 0, 8;
	bfe.u32 	%r5603, %r5601, 8, 8;
	bfe.u32 	%r5604, %r5601, 16, 8;
	bfe.u32 	%r5605, %r5601, 24, 8;
	xor.b32  	%r5606, %r5602, %r5574;
	xor.b32  	%r5607, %r5603, %r5580;
	xor.b32  	%r5608, %r5604, %r5581;
	xor.b32  	%r5609, %r5605, %r5582;
	and.b32  	%r5610, %r5609, 255;
	mul.wide.u32 	%rd411, %r5610, 2;
	add.s64 	%rd412, %rd367, %rd411;
	ld.const.u8 	%rs2463, [%rd412];
	ld.const.u8 	%rs2464, [%rd412+1];
	xor.b16  	%rs2465, %rs2440, %rs2436;
	xor.b16  	%rs2466, %rs2465, %rs2464;
	bfe.u32 	%r5611, %r5245, 24, 8;
	mul.wide.u32 	%rd413, %r5611, 16;
	add.s64 	%rd414, %rd2, %rd413;
	ld.local.u32 	%r5612, [%rd414];
	bfe.u32 	%r5613, %r5612, 0, 8;
	cvt.u16.u32 	%rs2467, %r5613;
	bfe.u32 	%r5614, %r5612, 8, 8;
	cvt.u16.u32 	%rs2468, %r5614;
	bfe.u32 	%r5615, %r5612, 16, 8;
	cvt.u16.u32 	%rs2469, %r5615;
	bfe.u32 	%r5616, %r5612, 24, 8;
	cvt.u16.u32 	%rs2470, %r5616;
	xor.b16  	%rs2471, %rs2468, %rs2466;
	xor.b16  	%rs2472, %rs2469, %rs2444;
	xor.b16  	%rs2473, %rs2470, %rs2445;
	ld.local.u32 	%r5617, [%rd414+4];
	bfe.u32 	%r5618, %r5617, 0, 8;
	cvt.u16.u32 	%rs2474, %r5618;
	bfe.u32 	%r5619, %r5617, 8, 8;
	cvt.u16.u32 	%rs2475, %r5619;
	bfe.u32 	%r5620, %r5617, 16, 8;
	cvt.u16.u32 	%rs2476, %r5620;
	bfe.u32 	%r5621, %r5617, 24, 8;
	cvt.u16.u32 	%rs2477, %r5621;
	xor.b16  	%rs2478, %rs2474, %rs2446;
	xor.b16  	%rs2479, %rs2475, %rs2451;
	xor.b16  	%rs2480, %rs2476, %rs2452;
	xor.b16  	%rs2481, %rs2477, %rs2453;
	ld.local.u32 	%r5622, [%rd414+8];
	bfe.u32 	%r5623, %r5622, 0, 8;
	cvt.u16.u32 	%rs2482, %r5623;
	bfe.u32 	%r5624, %r5622, 8, 8;
	cvt.u16.u32 	%rs2483, %r5624;
	bfe.u32 	%r5625, %r5622, 16, 8;
	cvt.u16.u32 	%rs2484, %r5625;
	bfe.u32 	%r5626, %r5622, 24, 8;
	cvt.u16.u32 	%rs2485, %r5626;
	xor.b16  	%rs2486, %rs2482, %rs2454;
	xor.b16  	%rs2487, %rs2483, %rs2459;
	xor.b16  	%rs2488, %rs2484, %rs2460;
	xor.b16  	%rs2489, %rs2485, %rs2461;
	ld.local.u32 	%r5627, [%rd414+12];
	bfe.u32 	%r5628, %r5627, 0, 8;
	cvt.u16.u32 	%rs2490, %r5628;
	bfe.u32 	%r5629, %r5627, 8, 8;
	bfe.u32 	%r5630, %r5627, 16, 8;
	bfe.u32 	%r5631, %r5627, 24, 8;
	xor.b16  	%rs2491, %rs2490, %rs2462;
	xor.b32  	%r5632, %r5629, %r5606;
	xor.b32  	%r5633, %r5630, %r5607;
	xor.b32  	%r5634, %r5631, %r5608;
	and.b32  	%r5635, %r5634, 255;
	mul.wide.u32 	%rd415, %r5635, 2;
	add.s64 	%rd416, %rd367, %rd415;
	ld.const.u8 	%rs2492, [%rd416];
	ld.const.u8 	%rs2493, [%rd416+1];
	xor.b16  	%rs2494, %rs2467, %rs2463;
	xor.b16  	%rs2495, %rs2494, %rs2493;
	bfe.u32 	%r5636, %r5245, 16, 8;
	mul.wide.u32 	%rd417, %r5636, 16;
	add.s64 	%rd418, %rd2, %rd417;
	ld.local.u32 	%r5637, [%rd418];
	bfe.u32 	%r5638, %r5637, 0, 8;
	cvt.u16.u32 	%rs2496, %r5638;
	bfe.u32 	%r5639, %r5637, 8, 8;
	cvt.u16.u32 	%rs2497, %r5639;
	bfe.u32 	%r5640, %r5637, 16, 8;
	cvt.u16.u32 	%rs2498, %r5640;
	bfe.u32 	%r5641, %r5637, 24, 8;
	cvt.u16.u32 	%rs2499, %r5641;
	xor.b16  	%rs2500, %rs2497, %rs2495;
	xor.b16  	%rs2501, %rs2498, %rs2471;
	xor.b16  	%rs2502, %rs2499, %rs2472;
	ld.local.u32 	%r5642, [%rd418+4];
	bfe.u32 	%r5643, %r5642, 0, 8;
	cvt.u16.u32 	%rs2503, %r5643;
	bfe.u32 	%r5644, %r5642, 8, 8;
	cvt.u16.u32 	%rs2504, %r5644;
	bfe.u32 	%r5645, %r5642, 16, 8;
	cvt.u16.u32 	%rs2505, %r5645;
	bfe.u32 	%r5646, %r5642, 24, 8;
	cvt.u16.u32 	%rs2506, %r5646;
	xor.b16  	%rs2507, %rs2503, %rs2473;
	xor.b16  	%rs2508, %rs2504, %rs2478;
	xor.b16  	%rs2509, %rs2505, %rs2479;
	xor.b16  	%rs2510, %rs2506, %rs2480;
	ld.local.u32 	%r5647, [%rd418+8];
	bfe.u32 	%r5648, %r5647, 0, 8;
	cvt.u16.u32 	%rs2511, %r5648;
	bfe.u32 	%r5649, %r5647, 8, 8;
	cvt.u16.u32 	%rs2512, %r5649;
	bfe.u32 	%r5650, %r5647, 16, 8;
	cvt.u16.u32 	%rs2513, %r5650;
	bfe.u32 	%r5651, %r5647, 24, 8;
	cvt.u16.u32 	%rs2514, %r5651;
	xor.b16  	%rs2515, %rs2511, %rs2481;
	xor.b16  	%rs2516, %rs2512, %rs2486;
	xor.b16  	%rs2517, %rs2513, %rs2487;
	xor.b16  	%rs2518, %rs2514, %rs2488;
	ld.local.u32 	%r5652, [%rd418+12];
	bfe.u32 	%r5653, %r5652, 0, 8;
	cvt.u16.u32 	%rs2519, %r5653;
	bfe.u32 	%r5654, %r5652, 8, 8;
	cvt.u16.u32 	%rs2520, %r5654;
	bfe.u32 	%r5655, %r5652, 16, 8;
	bfe.u32 	%r5656, %r5652, 24, 8;
	xor.b16  	%rs2521, %rs2519, %rs2489;
	xor.b16  	%rs2522, %rs2520, %rs2491;
	xor.b32  	%r5657, %r5655, %r5632;
	xor.b32  	%r5658, %r5656, %r5633;
	and.b32  	%r5659, %r5658, 255;
	mul.wide.u32 	%rd419, %r5659, 2;
	add.s64 	%rd420, %rd367, %rd419;
	ld.const.u8 	%rs2523, [%rd420];
	ld.const.u8 	%rs2524, [%rd420+1];
	xor.b16  	%rs2525, %rs2496, %rs2492;
	xor.b16  	%rs2526, %rs2525, %rs2524;
	bfe.u32 	%r5660, %r5245, 8, 8;
	mul.wide.u32 	%rd421, %r5660, 16;
	add.s64 	%rd422, %rd2, %rd421;
	ld.local.u32 	%r5661, [%rd422];
	bfe.u32 	%r5662, %r5661, 0, 8;
	cvt.u16.u32 	%rs2527, %r5662;
	bfe.u32 	%r5663, %r5661, 8, 8;
	cvt.u16.u32 	%rs2528, %r5663;
	bfe.u32 	%r5664, %r5661, 16, 8;
	cvt.u16.u32 	%rs2529, %r5664;
	bfe.u32 	%r5665, %r5661, 24, 8;
	cvt.u16.u32 	%rs2530, %r5665;
	xor.b16  	%rs2531, %rs2528, %rs2526;
	xor.b16  	%rs2532, %rs2529, %rs2500;
	xor.b16  	%rs2533, %rs2530, %rs2501;
	ld.local.u32 	%r5666, [%rd422+4];
	bfe.u32 	%r5667, %r5666, 0, 8;
	cvt.u16.u32 	%rs2534, %r5667;
	bfe.u32 	%r5668, %r5666, 8, 8;
	cvt.u16.u32 	%rs2535, %r5668;
	bfe.u32 	%r5669, %r5666, 16, 8;
	cvt.u16.u32 	%rs2536, %r5669;
	bfe.u32 	%r5670, %r5666, 24, 8;
	cvt.u16.u32 	%rs2537, %r5670;
	xor.b16  	%rs2538, %rs2534, %rs2502;
	xor.b16  	%rs2539, %rs2535, %rs2507;
	xor.b16  	%rs2540, %rs2536, %rs2508;
	xor.b16  	%rs2541, %rs2537, %rs2509;
	ld.local.u32 	%r5671, [%rd422+8];
	bfe.u32 	%r5672, %r5671, 0, 8;
	cvt.u16.u32 	%rs2542, %r5672;
	bfe.u32 	%r5673, %r5671, 8, 8;
	cvt.u16.u32 	%rs2543, %r5673;
	bfe.u32 	%r5674, %r5671, 16, 8;
	cvt.u16.u32 	%rs2544, %r5674;
	bfe.u32 	%r5675, %r5671, 24, 8;
	cvt.u16.u32 	%rs2545, %r5675;
	xor.b16  	%rs2546, %rs2542, %rs2510;
	xor.b16  	%rs2547, %rs2543, %rs2515;
	xor.b16  	%rs2548, %rs2544, %rs2516;
	xor.b16  	%rs2549, %rs2545, %rs2517;
	ld.local.u32 	%r5676, [%rd422+12];
	bfe.u32 	%r5677, %r5676, 0, 8;
	cvt.u16.u32 	%rs2550, %r5677;
	bfe.u32 	%r5678, %r5676, 8, 8;
	cvt.u16.u32 	%rs2551, %r5678;
	bfe.u32 	%r5679, %r5676, 16, 8;
	cvt.u16.u32 	%rs2552, %r5679;
	bfe.u32 	%r5680, %r5676, 24, 8;
	xor.b16  	%rs2553, %rs2550, %rs2518;
	xor.b16  	%rs2554, %rs2551, %rs2521;
	xor.b16  	%rs2555, %rs2552, %rs2522;
	xor.b32  	%r5681, %r5680, %r5657;
	and.b32  	%r5682, %r5681, 255;
	mul.wide.u32 	%rd423, %r5682, 2;
	add.s64 	%rd424, %rd367, %rd423;
	ld.const.u8 	%rs2556, [%rd424];
	ld.const.u8 	%rs2557, [%rd424+1];
	xor.b16  	%rs2558, %rs2527, %rs2523;
	xor.b16  	%rs2559, %rs2558, %rs2557;
	bfe.u32 	%r5683, %r5245, 0, 8;
	mul.wide.u32 	%rd425, %r5683, 16;
	add.s64 	%rd426, %rd2, %rd425;
	ld.local.u32 	%r5684, [%rd426];
	bfe.u32 	%r5685, %r5684, 0, 8;
	cvt.u16.u32 	%rs2560, %r5685;
	bfe.u32 	%r5686, %r5684, 8, 8;
	cvt.u16.u32 	%rs2561, %r5686;
	bfe.u32 	%r5687, %r5684, 16, 8;
	cvt.u16.u32 	%rs2562, %r5687;
	bfe.u32 	%r5688, %r5684, 24, 8;
	cvt.u16.u32 	%rs2563, %r5688;
	xor.b16  	%rs2564, %rs2560, %rs2556;
	xor.b16  	%rs2565, %rs2561, %rs2559;
	xor.b16  	%rs2566, %rs2562, %rs2531;
	xor.b16  	%rs2567, %rs2563, %rs2532;
	ld.local.u32 	%r5689, [%rd426+4];
	bfe.u32 	%r5690, %r5689, 0, 8;
	cvt.u16.u32 	%rs2568, %r5690;
	bfe.u32 	%r5691, %r5689, 8, 8;
	cvt.u16.u32 	%rs2569, %r5691;
	bfe.u32 	%r5692, %r5689, 16, 8;
	cvt.u16.u32 	%rs2570, %r5692;
	bfe.u32 	%r5693, %r5689, 24, 8;
	cvt.u16.u32 	%rs2571, %r5693;
	xor.b16  	%rs2572, %rs2568, %rs2533;
	xor.b16  	%rs2573, %rs2569, %rs2538;
	xor.b16  	%rs2574, %rs2570, %rs2539;
	xor.b16  	%rs2575, %rs2571, %rs2540;
	ld.local.u32 	%r5694, [%rd426+8];
	bfe.u32 	%r5695, %r5694, 0, 8;
	cvt.u16.u32 	%rs2576, %r5695;
	bfe.u32 	%r5696, %r5694, 8, 8;
	cvt.u16.u32 	%rs2577, %r5696;
	bfe.u32 	%r5697, %r5694, 16, 8;
	cvt.u16.u32 	%rs2578, %r5697;
	bfe.u32 	%r5698, %r5694, 24, 8;
	cvt.u16.u32 	%rs2579, %r5698;
	xor.b16  	%rs2580, %rs2576, %rs2541;
	xor.b16  	%rs2581, %rs2577, %rs2546;
	xor.b16  	%rs2582, %rs2578, %rs2547;
	xor.b16  	%rs2583, %rs2579, %rs2548;
	ld.local.u32 	%r5699, [%rd426+12];
	bfe.u32 	%r5700, %r5699, 0, 8;
	cvt.u16.u32 	%rs2584, %r5700;
	bfe.u32 	%r5701, %r5699, 8, 8;
	cvt.u16.u32 	%rs2585, %r5701;
	bfe.u32 	%r5702, %r5699, 16, 8;
	cvt.u16.u32 	%rs2586, %r5702;
	bfe.u32 	%r5703, %r5699, 24, 8;
	cvt.u16.u32 	%rs2587, %r5703;
	xor.b16  	%rs2588, %rs2584, %rs2549;
	xor.b16  	%rs2589, %rs2585, %rs2553;
	xor.b16  	%rs2590, %rs2586, %rs2554;
	xor.b16  	%rs2591, %rs2587, %rs2555;
	cvt.u32.u16 	%r5704, %rs2583;
	cvt.u32.u16 	%r5705, %rs2582;
	prmt.b32 	%r5706, %r5705, %r5704, 0x3340U;
	cvt.u32.u16 	%r5707, %rs2581;
	cvt.u32.u16 	%r5708, %rs2580;
	prmt.b32 	%r5709, %r5708, %r5707, 0x3340U;
	prmt.b32 	%r9955, %r5709, %r5706, 0x5410U;
	cvt.u32.u16 	%r5710, %rs2575;
	cvt.u32.u16 	%r5711, %rs2574;
	prmt.b32 	%r5712, %r5711, %r5710, 0x3340U;
	cvt.u32.u16 	%r5713, %rs2573;
	cvt.u32.u16 	%r5714, %rs2572;
	prmt.b32 	%r5715, %r5714, %r5713, 0x3340U;
	prmt.b32 	%r9954, %r5715, %r5712, 0x5410U;
	cvt.u32.u16 	%r5716, %rs2589;
	cvt.u32.u16 	%r5717, %rs2588;
	prmt.b32 	%r5718, %r5717, %r5716, 0x3340U;
	cvt.u32.u16 	%r5719, %rs2590;
	cvt.u32.u16 	%r5720, %rs2591;
	prmt.b32 	%r5721, %r5719, %r5720, 0x3340U;
	prmt.b32 	%r9956, %r5718, %r5721, 0x5410U;
	cvt.u32.u16 	%r5722, %rs2567;
	cvt.u32.u16 	%r5723, %rs2566;
	prmt.b32 	%r5724, %r5723, %r5722, 0x3340U;
	cvt.u32.u16 	%r5725, %rs2565;
	cvt.u32.u16 	%r5726, %rs2564;
	prmt.b32 	%r5727, %r5726, %r5725, 0x3340U;
	prmt.b32 	%r9953, %r5727, %r5724, 0x5410U;
	st.local.v4.b32 	[%rd1], {%r9953, %r9954, %r9955, %r9956};
$L__BB3_53:
	st.local.u32 	[%rd2+4128], %r9953;
	st.local.u32 	[%rd2+4132], %r9954;
	st.local.u32 	[%rd2+4136], %r9955;
	st.local.u32 	[%rd2+4140], %r9956;
$L__BB3_54:
	ld.param.u32 	%r9517, [_Z14GCM_8bit_tablePhiS_iS_iS_S_iS_i_param_8];
	ld.param.u64 	%rd793, [_Z14GCM_8bit_tablePhiS_iS_iS_S_iS_i_param_7];
	ld.param.u64 	%rd792, [_Z14GCM_8bit_tablePhiS_iS_iS_S_iS_i_param_6];
	shl.b32 	%r5728, %r875, 7;
	cvt.s64.s32 	%rd26, %r5728;
	cvta.to.global.u64 	%rd27, %rd792;
	setp.eq.s64 	%p43, %rd792, 0;
	setp.eq.s64 	%p44, %rd793, 0;
	or.pred  	%p45, %p43, %p44;
	setp.lt.s32 	%p46, %r9517, 0;
	or.pred  	%p47, %p45, %p46;
	@%p47 bra 	$L__BB3_92;
	ld.param.u32 	%r9518, [_Z14GCM_8bit_tablePhiS_iS_iS_S_iS_i_param_8];
	mov.b32 	%r5729, 1;
	st.local.u32 	[%rd2+4948], %r5729;
	ld.local.u32 	%r5730, [%rd2+4940];
	add.s32 	%r5731, %r5730, %r9518;
	st.local.u32 	[%rd2+4940], %r5731;
	setp.ne.s32 	%p48, %r9518, 0;
	@%p48 bra 	$L__BB3_57;
	mov.u64 	%rd585, $str;
	cvta.global.u64 	%rd586, %rd585;
	{ // callseq 0, 0
	.param .b64 param0;
	st.param.b64 	[param0], %rd586;
	.param .b64 param1;
	st.param.b64 	[param1], 0;
	.param .b32 retval0;
	call.uni (retval0), 
	vprintf, 
	(
	param0, 
	param1
	);
	ld.param.b32 	%r7944, [retval0];
	} // callseq 0
	bra.uni 	$L__BB3_92;
$L__BB3_57:
	ld.param.u32 	%r9961, [_Z14GCM_8bit_tablePhiS_iS_iS_S_iS_i_param_8];
	ld.param.u64 	%rd794, [_Z14GCM_8bit_tablePhiS_iS_iS_S_iS_i_param_7];
	add.s64 	%rd809, %rd27, %rd26;
	cvta.to.global.u64 	%rd29, %rd794;
	add.s64 	%rd808, %rd29, %rd26;
	ld.local.u32 	%r960, [%rd2+4932];
	setp.eq.s32 	%p49, %r960, 0;
	@%p49 bra 	$L__BB3_71;
	ld.param.u32 	%r9520, [_Z14GCM_8bit_tablePhiS_iS_iS_S_iS_i_param_8];
	sub.s32 	%r5732, 16, %r960;
	min.s32 	%r961, %r5732, %r9520;
	setp.gt.s32 	%p50, %r960, 15;
	@%p50 bra 	$L__BB3_65;
	max.s32 	%r962, %r961, 1;
	and.b32  	%r963, %r962, 3;
	setp.lt.s32 	%p51, %r961, 4;
	mov.b32 	%r9960, 0;
	@%p51 bra 	$L__BB3_62;
	and.b32  	%r9960, %r962, 2147483644;
	neg.s32 	%r9957, %r9960;
	add.s64 	%rd428, %rd26, %rd29;
	add.s64 	%rd31, %rd428, 3;
	mov.b64 	%rd805, 0;
$L__BB3_61:
	cvt.u32.u64 	%r5734, %rd805;
	add.s64 	%rd429, %rd31, %rd805;
	ld.global.u8 	%rs2592, [%rd429+-3];
	ld.local.u32 	%r5735, [%rd2+4932];
	add.s32 	%r5736, %r5735, %r5734;
	cvt.s64.s32 	%rd430, %r5736;
	add.s64 	%rd431, %rd2, %rd430;
	ld.local.u8 	%rs2593, [%rd431+4144];
	xor.b16  	%rs2594, %rs2593, %rs2592;
	st.local.u8 	[%rd431+4144], %rs2594;
	ld.global.u8 	%rs2595, [%rd429+-2];
	ld.local.s32 	%rd432, [%rd2+4932];
	add.s64 	%rd433, %rd805, %rd432;
	add.s64 	%rd434, %rd2, %rd433;
	ld.local.u8 	%rs2596, [%rd434+4145];
	xor.b16  	%rs2597, %rs2596, %rs2595;
	st.local.u8 	[%rd434+4145], %rs2597;
	ld.global.u8 	%rs2598, [%rd429+-1];
	ld.local.s32 	%rd435, [%rd2+4932];
	add.s64 	%rd436, %rd805, %rd435;
	add.s64 	%rd437, %rd2, %rd436;
	ld.local.u8 	%rs2599, [%rd437+4146];
	xor.b16  	%rs2600, %rs2599, %rs2598;
	st.local.u8 	[%rd437+4146], %rs2600;
	ld.global.u8 	%rs2601, [%rd429];
	ld.local.s32 	%rd438, [%rd2+4932];
	add.s64 	%rd439, %rd805, %rd438;
	add.s64 	%rd440, %rd2, %rd439;
	ld.local.u8 	%rs2602, [%rd440+4147];
	xor.b16  	%rs2603, %rs2602, %rs2601;
	st.local.u8 	[%rd440+4147], %rs2603;
	add.s64 	%rd805, %rd805, 4;
	add.s32 	%r9957, %r9957, 4;
	setp.ne.s32 	%p52, %r9957, 0;
	@%p52 bra 	$L__BB3_61;
$L__BB3_62:
	setp.eq.s32 	%p53, %r963, 0;
	@%p53 bra 	$L__BB3_65;
	add.s64 	%rd34, %rd2, 4144;
	cvt.u64.u32 	%rd441, %r9960;
	add.s64 	%rd442, %rd26, %rd441;
	add.s64 	%rd806, %rd29, %rd442;
	neg.s32 	%r9959, %r963;
$L__BB3_64:
	.pragma "nounroll";
	ld.global.u8 	%rs2604, [%rd806];
	ld.local.u32 	%r5737, [%rd2+4932];
	add.s32 	%r5738, %r5737, %r9960;
	cvt.s64.s32 	%rd443, %r5738;
	add.s64 	%rd444, %rd34, %rd443;
	ld.local.u8 	%rs2605, [%rd444];
	xor.b16  	%rs2606, %rs2605, %rs2604;
	st.local.u8 	[%rd444], %rs2606;
	add.s32 	%r9960, %r9960, 1;
	add.s64 	%rd806, %rd806, 1;
	add.s32 	%r9959, %r9959, 1;
	setp.ne.s32 	%p54, %r9959, 0;
	@%p54 bra 	$L__BB3_64;
$L__BB3_65:
	ld.local.s32 	%rd38, [%rd2+4932];
	cvt.s64.s32 	%rd39, %r961;
	setp.eq.s32 	%p55, %r960, 16;
	@%p55 bra 	$L__BB3_68;
	add.s64 	%rd446, %rd38, %rd2;
	add.s64 	%rd40, %rd446, 4144;
	mov.b64 	%rd807, 0;
$L__BB3_67:
	add.s64 	%rd447, %rd40, %rd807;
	ld.local.u8 	%rs2607, [%rd447];
	add.s64 	%rd448, %rd809, %rd807;
	st.global.u8 	[%rd448], %rs2607;
	add.s64 	%rd807, %rd807, 1;
	setp.lt.u64 	%p56, %rd807, %rd39;
	@%p56 bra 	$L__BB3_67;
$L__BB3_68:
	ld.param.u32 	%r9521, [_Z14GCM_8bit_tablePhiS_iS_iS_S_iS_i_param_8];
	cvt.u32.u64 	%r5739, %rd38;
	sub.s32 	%r9961, %r9521, %r961;
	add.s64 	%rd808, %rd808, %rd39;
	add.s64 	%rd809, %rd809, %rd39;
	add.s32 	%r5740, %r5739, %r961;
	and.b32  	%r5741, %r5740, 15;
	st.local.u32 	[%rd2+4932], %r5741;
	setp.ne.s32 	%p57, %r5741, 0;
	@%p57 bra 	$L__BB3_70;
	ld.local.u32 	%r5742, [%rd2+4128];
	bfe.u32 	%r5743, %r5742, 0, 8;
	bfe.u32 	%r5744, %r5742, 8, 8;
	bfe.u32 	%r5745, %r5742, 16, 8;
	bfe.u32 	%r5746, %r5742, 24, 8;
	ld.local.u32 	%r5747, [%rd2+4132];
	bfe.u32 	%r5748, %r5747, 0, 8;
	bfe.u32 	%r5749, %r5747, 8, 8;
	bfe.u32 	%r5750, %r5747, 16, 8;
	bfe.u32 	%r5751, %r5747, 24, 8;
	ld.local.u32 	%r5752, [%rd2+4136];
	bfe.u32 	%r5753, %r5752, 0, 8;
	bfe.u32 	%r5754, %r5752, 8, 8;
	bfe.u32 	%r5755, %r5752, 16, 8;
	bfe.u32 	%r5756, %r5752, 24, 8;
	ld.local.u32 	%r5757, [%rd2+4140];
	bfe.u32 	%r5758, %r5757, 0, 8;
	bfe.u32 	%r5759, %r5757, 8, 8;
	bfe.u32 	%r5760, %r5757, 16, 8;
	bfe.u32 	%r5761, %r5757, 24, 8;
	ld.local.u32 	%r5762, [%rd2+4144];
	bfe.u32 	%r5763, %r5762, 0, 8;
	bfe.u32 	%r5764, %r5762, 8, 8;
	bfe.u32 	%r5765, %r5762, 16, 8;
	bfe.u32 	%r5766, %r5762, 24, 8;
	xor.b32  	%r5767, %r5763, %r5743;
	xor.b32  	%r5768, %r5764, %r5744;
	xor.b32  	%r5769, %r5765, %r5745;
	xor.b32  	%r5770, %r5766, %r5746;
	ld.local.u32 	%r5771, [%rd2+4148];
	bfe.u32 	%r5772, %r5771, 0, 8;
	bfe.u32 	%r5773, %r5771, 8, 8;
	bfe.u32 	%r5774, %r5771, 16, 8;
	bfe.u32 	%r5775, %r5771, 24, 8;
	xor.b32  	%r5776, %r5772, %r5748;
	xor.b32  	%r5777, %r5773, %r5749;
	xor.b32  	%r5778, %r5774, %r5750;
	xor.b32  	%r5779, %r5775, %r5751;
	ld.local.u32 	%r5780, [%rd2+4152];
	bfe.u32 	%r5781, %r5780, 0, 8;
	bfe.u32 	%r5782, %r5780, 8, 8;
	bfe.u32 	%r5783, %r5780, 16, 8;
	bfe.u32 	%r5784, %r5780, 24, 8;
	xor.b32  	%r5785, %r5781, %r5753;
	xor.b32  	%r5786, %r5782, %r5754;
	xor.b32  	%r5787, %r5783, %r5755;
	xor.b32  	%r5788, %r5784, %r5756;
	ld.local.u32 	%r5789, [%rd2+4156];
	bfe.u32 	%r5790, %r5789, 0, 8;
	bfe.u32 	%r5791, %r5789, 8, 8;
	bfe.u32 	%r5792, %r5789, 16, 8;
	bfe.u32 	%r5793, %r5789, 24, 8;
	xor.b32  	%r5794, %r5790, %r5758;
	xor.b32  	%r5795, %r5791, %r5759;
	xor.b32  	%r5796, %r5792, %r5760;
	xor.b32  	%r5797, %r5793, %r5761;
	and.b32  	%r5798, %r5797, 255;
	mul.wide.u32 	%rd449, %r5798, 16;
	add.s64 	%rd450, %rd2, %rd449;
	ld.local.u32 	%r5799, [%rd450];
	bfe.u32 	%r5800, %r5799, 0, 8;
	cvt.u16.u32 	%rs2608, %r5800;
	bfe.u32 	%r5801, %r5799, 8, 8;
	bfe.u32 	%r5802, %r5799, 16, 8;
	bfe.u32 	%r5803, %r5799, 24, 8;
	ld.local.u32 	%r5804, [%rd450+4];
	bfe.u32 	%r5805, %r5804, 0, 8;
	bfe.u32 	%r5806, %r5804, 8, 8;
	bfe.u32 	%r5807, %r5804, 16, 8;
	bfe.u32 	%r5808, %r5804, 24, 8;
	ld.local.u32 	%r5809, [%rd450+8];
	bfe.u32 	%r5810, %r5809, 0, 8;
	bfe.u32 	%r5811, %r5809, 8, 8;
	bfe.u32 	%r5812, %r5809, 16, 8;
	bfe.u32 	%r5813, %r5809, 24, 8;
	ld.local.u32 	%r5814, [%rd450+12];
	bfe.u32 	%r5815, %r5814, 0, 8;
	bfe.u32 	%r5816, %r5814, 8, 8;
	bfe.u32 	%r5817, %r5814, 16, 8;
	bfe.u32 	%r5818, %r5814, 24, 8;
	mul.wide.u32 	%rd451, %r5818, 2;
	mov.u64 	%rd452, reduction_8bit;
	add.s64 	%rd453, %rd452, %rd451;
	ld.const.u8 	%rs2609, [%rd453];
	ld.const.u8 	%rs2610, [%rd453+1];
	xor.b16  	%rs2611, %rs2608, %rs2610;
	and.b32  	%r5819, %r5796, 255;
	mul.wide.u32 	%rd454, %r5819, 16;
	add.s64 	%rd455, %rd2, %rd454;
	ld.local.u32 	%r5820, [%rd455];
	bfe.u32 	%r5821, %r5820, 0, 8;
	cvt.u16.u32 	%rs2612, %r5821;
	bfe.u32 	%r5822, %r5820, 8, 8;
	cvt.u16.u32 	%rs2613, %r5822;
	bfe.u32 	%r5823, %r5820, 16, 8;
	bfe.u32 	%r5824, %r5820, 24, 8;
	xor.b16  	%rs2614, %rs2613, %rs2611;
	xor.b32  	%r5825, %r5823, %r5801;
	xor.b32  	%r5826, %r5824, %r5802;
	ld.local.u32 	%r5827, [%rd455+4];
	bfe.u32 	%r5828, %r5827, 0, 8;
	bfe.u32 	%r5829, %r5827, 8, 8;
	bfe.u32 	%r5830, %r5827, 16, 8;
	bfe.u32 	%r5831, %r5827, 24, 8;
	xor.b32  	%r5832, %r5828, %r5803;
	xor.b32  	%r5833, %r5829, %r5805;
	xor.b32  	%r5834, %r5830, %r5806;
	xor.b32  	%r5835, %r5831, %r5807;
	ld.local.u32 	%r5836, [%rd455+8];
	bfe.u32 	%r5837, %r5836, 0, 8;
	bfe.u32 	%r5838, %r5836, 8, 8;
	bfe.u32 	%r5839, %r5836, 16, 8;
	bfe.u32 	%r5840, %r5836, 24, 8;
	xor.b32  	%r5841, %r5837, %r5808;
	xor.b32  	%r5842, %r5838, %r5810;
	xor.b32  	%r5843, %r5839, %r5811;
	xor.b32  	%r5844, %r5840, %r5812;
	ld.local.u32 	%r5845, [%rd455+12];
	bfe.u32 	%r5846, %r5845, 0, 8;
	bfe.u32 	%r5847, %r5845, 8, 8;
	bfe.u32 	%r5848, %r5845, 16, 8;
	bfe.u32 	%r5849, %r5845, 24, 8;
	xor.b32  	%r5850, %r5846, %r5813;
	xor.b32  	%r5851, %r5847, %r5815;
	xor.b32  	%r5852, %r5848, %r5816;
	xor.b32  	%r5853, %r5849, %r5817;
	and.b32  	%r5854, %r5853, 255;
	mul.wide.u32 	%rd456, %r5854, 2;
	add.s64 	%rd457, %rd452, %rd456;
	ld.const.u8 	%rs2615, [%rd457];
	ld.const.u8 	%rs2616, [%rd457+1];
	xor.b16  	%rs2617, %rs2612, %rs2609;
	xor.b16  	%rs2618, %rs2617, %rs2616;
	and.b32  	%r5855, %r5795, 255;
	mul.wide.u32 	%rd458, %r5855, 16;
	add.s64 	%rd459, %rd2, %rd458;
	ld.local.u32 	%r5856, [%rd459];
	bfe.u32 	%r5857, %r5856, 0, 8;
	cvt.u16.u32 	%rs2619, %r5857;
	bfe.u32 	%r5858, %r5856, 8, 8;
	cvt.u16.u32 	%rs2620, %r5858;
	bfe.u32 	%r5859, %r5856, 16, 8;
	cvt.u16.u32 	%rs2621, %r5859;
	bfe.u32 	%r5860, %r5856, 24, 8;
	xor.b16  	%rs2622, %rs2620, %rs2618;
	xor.b16  	%rs2623, %rs2621, %rs2614;
	xor.b32  	%r5861, %r5860, %r5825;
	ld.local.u32 	%r5862, [%rd459+4];
	bfe.u32 	%r5863, %r5862, 0, 8;
	bfe.u32 	%r5864, %r5862, 8, 8;
	bfe.u32 	%r5865, %r5862, 16, 8;
	bfe.u32 	%r5866, %r5862, 24, 8;
	xor.b32  	%r5867, %r5863, %r5826;
	xor.b32  	%r5868, %r5864, %r5832;
	xor.b32  	%r5869, %r5865, %r5833;
	xor.b32  	%r5870, %r5866, %r5834;
	ld.local.u32 	%r5871, [%rd459+8];
	bfe.u32 	%r5872, %r5871, 0, 8;
	bfe.u32 	%r5873, %r5871, 8, 8;
	bfe.u32 	%r5874, %r5871, 16, 8;
	bfe.u32 	%r5875, %r5871, 24, 8;
	xor.b32  	%r5876, %r5872, %r5835;
	xor.b32  	%r5877, %r5873, %r5841;
	xor.b32  	%r5878, %r5874, %r5842;
	xor.b32  	%r5879, %r5875, %r5843;
	ld.local.u32 	%r5880, [%rd459+12];
	bfe.u32 	%r5881, %r5880, 0, 8;
	bfe.u32 	%r5882, %r5880, 8, 8;
	bfe.u32 	%r5883, %r5880, 16, 8;
	bfe.u32 	%r5884, %r5880, 24, 8;
	xor.b32  	%r5885, %r5881, %r5844;
	xor.b32  	%r5886, %r5882, %r5850;
	xor.b32  	%r5887, %r5883, %r5851;
	xor.b32  	%r5888, %r5884, %r5852;
	and.b32  	%r5889, %r5888, 255;
	mul.wide.u32 	%rd460, %r5889, 2;
	add.s64 	%rd461, %rd452, %rd460;
	ld.const.u8 	%rs2624, [%rd461];
	ld.const.u8 	%rs2625, [%rd461+1];
	xor.b16  	%rs2626, %rs2619, %rs2615;
	xor.b16  	%rs2627, %rs2626, %rs2625;
	and.b32  	%r5890, %r5794, 255;
	mul.wide.u32 	%rd462, %r5890, 16;
	add.s64 	%rd463, %rd2, %rd462;
	ld.local.u32 	%r5891, [%rd463];
	bfe.u32 	%r5892, %r5891, 0, 8;
	cvt.u16.u32 	%rs2628, %r5892;
	bfe.u32 	%r5893, %r5891, 8, 8;
	cvt.u16.u32 	%rs2629, %r5893;
	bfe.u32 	%r5894, %r5891, 16, 8;
	cvt.u16.u32 	%rs2630, %r5894;
	bfe.u32 	%r5895, %r5891, 24, 8;
	cvt.u16.u32 	%rs2631, %r5895;
	xor.b16  	%rs2632, %rs2629, %rs2627;
	xor.b16  	%rs2633, %rs2630, %rs2622;
	xor.b16  	%rs2634, %rs2631, %rs2623;
	ld.local.u32 	%r5896, [%rd463+4];
	bfe.u32 	%r5897, %r5896, 0, 8;
	bfe.u32 	%r5898, %r5896, 8, 8;
	bfe.u32 	%r5899, %r5896, 16, 8;
	bfe.u32 	%r5900, %r5896, 24, 8;
	xor.b32  	%r5901, %r5897, %r5861;
	xor.b32  	%r5902, %r5898, %r5867;
	xor.b32  	%r5903, %r5899, %r5868;
	xor.b32  	%r5904, %r5900, %r5869;
	ld.local.u32 	%r5905, [%rd463+8];
	bfe.u32 	%r5906, %r5905, 0, 8;
	bfe.u32 	%r5907, %r5905, 8, 8;
	bfe.u32 	%r5908, %r5905, 16, 8;
	bfe.u32 	%r5909, %r5905, 24, 8;
	xor.b32  	%r5910, %r5906, %r5870;
	xor.b32  	%r5911, %r5907, %r5876;
	xor.b32  	%r5912, %r5908, %r5877;
	xor.b32  	%r5913, %r5909, %r5878;
	ld.local.u32 	%r5914, [%rd463+12];
	bfe.u32 	%r5915, %r5914, 0, 8;
	bfe.u32 	%r5916, %r5914, 8, 8;
	bfe.u32 	%r5917, %r5914, 16, 8;
	bfe.u32 	%r5918, %r5914, 24, 8;
	xor.b32  	%r5919, %r5915, %r5879;
	xor.b32  	%r5920, %r5916, %r5885;
	xor.b32  	%r5921, %r5917, %r5886;
	xor.b32  	%r5922, %r5918, %r5887;
	and.b32  	%r5923, %r5922, 255;
	mul.wide.u32 	%rd464, %r5923, 2;
	add.s64 	%rd465, %rd452, %rd464;
	ld.const.u8 	%rs2635, [%rd465];
	ld.const.u8 	%rs2636, [%rd465+1];
	xor.b16  	%rs2637, %rs2628, %rs2624;
	xor.b16  	%rs2638, %rs2637, %rs2636;
	and.b32  	%r5924, %r5788, 255;
	mul.wide.u32 	%rd466, %r5924, 16;
	add.s64 	%rd467, %rd2, %rd466;
	ld.local.u32 	%r5925, [%rd467];
	bfe.u32 	%r5926, %r5925, 0, 8;
	cvt.u16.u32 	%rs2639, %r5926;
	bfe.u32 	%r5927, %r5925, 8, 8;
	cvt.u16.u32 	%rs2640, %r5927;
	bfe.u32 	%r5928, %r5925, 16, 8;
	cvt.u16.u32 	%rs2641, %r5928;
	bfe.u32 	%r5929, %r5925, 24, 8;
	cvt.u16.u32 	%rs2642, %r5929;
	xor.b16  	%rs2643, %rs2640, %rs2638;
	xor.b16  	%rs2644, %rs2641, %rs2632;
	xor.b16  	%rs2645, %rs2642, %rs2633;
	ld.local.u32 	%r5930, [%rd467+4];
	bfe.u32 	%r5931, %r5930, 0, 8;
	cvt.u16.u32 	%rs2646, %r5931;
	bfe.u32 	%r5932, %r5930, 8, 8;
	bfe.u32 	%r5933, %r5930, 16, 8;
	bfe.u32 	%r5934, %r5930, 24, 8;
	xor.b16  	%rs2647, %rs2646, %rs2634;
	xor.b32  	%r5935, %r5932, %r5901;
	xor.b32  	%r5936, %r5933, %r5902;
	xor.b32  	%r5937, %r5934, %r5903;
	ld.local.u32 	%r5938, [%rd467+8];
	bfe.u32 	%r5939, %r5938, 0, 8;
	bfe.u32 	%r5940, %r5938, 8, 8;
	bfe.u32 	%r5941, %r5938, 16, 8;
	bfe.u32 	%r5942, %r5938, 24, 8;
	xor.b32  	%r5943, %r5939, %r5904;
	xor.b32  	%r5944, %r5940, %r5910;
	xor.b32  	%r5945, %r5941, %r5911;
	xor.b32  	%r5946, %r5942, %r5912;
	ld.local.u32 	%r5947, [%rd467+12];
	bfe.u32 	%r5948, %r5947, 0, 8;
	bfe.u32 	%r5949, %r5947, 8, 8;
	bfe.u32 	%r5950, %r5947, 16, 8;
	bfe.u32 	%r5951, %r5947, 24, 8;
	xor.b32  	%r5952, %r5948, %r5913;
	xor.b32  	%r5953, %r5949, %r5919;
	xor.b32  	%r5954, %r5950, %r5920;
	xor.b32  	%r5955, %r5951, %r5921;
	and.b32  	%r5956, %r5955, 255;
	mul.wide.u32 	%rd468, %r5956, 2;
	add.s64 	%rd469, %rd452, %rd468;
	ld.const.u8 	%rs2648, [%rd469];
	ld.const.u8 	%rs2649, [%rd469+1];
	xor.b16  	%rs2650, %rs2639, %rs2635;
	xor.b16  	%rs2651, %rs2650, %rs2649;
	and.b32  	%r5957, %r5787, 255;
	mul.wide.u32 	%rd470, %r5957, 16;
	add.s64 	%rd471, %rd2, %rd470;
	ld.local.u32 	%r5958, [%rd471];
	bfe.u32 	%r5959, %r5958, 0, 8;
	cvt.u16.u32 	%rs2652, %r5959;
	bfe.u32 	%r5960, %r5958, 8, 8;
	cvt.u16.u32 	%rs2653, %r5960;
	bfe.u32 	%r5961, %r5958, 16, 8;
	cvt.u16.u32 	%rs2654, %r5961;
	bfe.u32 	%r5962, %r5958, 24, 8;
	cvt.u16.u32 	%rs2655, %r5962;
	xor.b16  	%rs2656, %rs2653, %rs2651;
	xor.b16  	%rs2657, %rs2654, %rs2643;
	xor.b16  	%rs2658, %rs2655, %rs2644;
	ld.local.u32 	%r5963, [%rd471+4];
	bfe.u32 	%r5964, %r5963, 0, 8;
	cvt.u16.u32 	%rs2659, %r5964;
	bfe.u32 	%r5965, %r5963, 8, 8;
	cvt.u16.u32 	%rs2660, %r5965;
	bfe.u32 	%r5966, %r5963, 16, 8;
	bfe.u32 	%r5967, %r5963, 24, 8;
	xor.b16  	%rs2661, %rs2659, %rs2645;
	xor.b16  	%rs2662, %rs2660, %rs2647;
	xor.b32  	%r5968, %r5966, %r5935;
	xor.b32  	%r5969, %r5967, %r5936;
	ld.local.u32 	%r5970, [%rd471+8];
	bfe.u32 	%r5971, %r5970, 0, 8;
	bfe.u32 	%r5972, %r5970, 8, 8;
	bfe.u32 	%r5973, %r5970, 16, 8;
	bfe.u32 	%r5974, %r5970, 24, 8;
	xor.b32  	%r5975, %r5971, %r5937;
	xor.b32  	%r5976, %r5972, %r5943;
	xor.b32  	%r5977, %r5973, %r5944;
	xor.b32  	%r5978, %r5974, %r5945;
	ld.local.u32 	%r5979, [%rd471+12];
	bfe.u32 	%r5980, %r5979, 0, 8;
	bfe.u32 	%r5981, %r5979, 8, 8;
	bfe.u32 	%r5982, %r5979, 16, 8;
	bfe.u32 	%r5983, %r5979, 24, 8;
	xor.b32  	%r5984, %r5980, %r5946;
	xor.b32  	%r5985, %r5981, %r5952;
	xor.b32  	%r5986, %r5982, %r5953;
	xor.b32  	%r5987, %r5983, %r5954;
	and.b32  	%r5988, %r5987, 255;
	mul.wide.u32 	%rd472, %r5988, 2;
	add.s64 	%rd473, %rd452, %rd472;
	ld.const.u8 	%rs2663, [%rd473];
	ld.const.u8 	%rs2664, [%rd473+1];
	xor.b16  	%rs2665, %rs2652, %rs2648;
	xor.b16  	%rs2666, %rs2665, %rs2664;
	and.b32  	%r5989, %r5786, 255;
	mul.wide.u32 	%rd474, %r5989, 16;
	add.s64 	%rd475, %rd2, %rd474;
	ld.local.u32 	%r5990, [%rd475];
	bfe.u32 	%r5991, %r5990, 0, 8;
	cvt.u16.u32 	%rs2667, %r5991;
	bfe.u32 	%r5992, %r5990, 8, 8;
	cvt.u16.u32 	%rs2668, %r5992;
	bfe.u32 	%r5993, %r5990, 16, 8;
	cvt.u16.u32 	%rs2669, %r5993;
	bfe.u32 	%r5994, %r5990, 24, 8;
	cvt.u16.u32 	%rs2670, %r5994;
	xor.b16  	%rs2671, %rs2668, %rs2666;
	xor.b16  	%rs2672, %rs2669, %rs2656;
	xor.b16  	%rs2673, %rs2670, %rs2657;
	ld.local.u32 	%r5995, [%rd475+4];
	bfe.u32 	%r5996, %r5995, 0, 8;
	cvt.u16.u32 	%rs2674, %r5996;
	bfe.u32 	%r5997, %r5995, 8, 8;
	cvt.u16.u32 	%rs2675, %r5997;
	bfe.u32 	%r5998, %r5995, 16, 8;
	cvt.u16.u32 	%rs2676, %r5998;
	bfe.u32 	%r5999, %r5995, 24, 8;
	xor.b16  	%rs2677, %rs2674, %rs2658;
	xor.b16  	%rs2678, %rs2675, %rs2661;
	xor.b16  	%rs2679, %rs2676, %rs2662;
	xor.b32  	%r6000, %r5999, %r5968;
	ld.local.u32 	%r6001, [%rd475+8];
	bfe.u32 	%r6002, %r6001, 0, 8;
	bfe.u32 	%r6003, %r6001, 8, 8;
	bfe.u32 	%r6004, %r6001, 16, 8;
	bfe.u32 	%r6005, %r6001, 24, 8;
	xor.b32  	%r6006, %r6002, %r5969;
	xor.b32  	%r6007, %r6003, %r5975;
	xor.b32  	%r6008, %r6004, %r5976;
	xor.b32  	%r6009, %r6005, %r5977;
	ld.local.u32 	%r6010, [%rd475+12];
	bfe.u32 	%r6011, %r6010, 0, 8;
	bfe.u32 	%r6012, %r6010, 8, 8;
	bfe.u32 	%r6013, %r6010, 16, 8;
	bfe.u32 	%r6014, %r6010, 24, 8;
	xor.b32  	%r6015, %r6011, %r5978;
	xor.b32  	%r6016, %r6012, %r5984;
	xor.b32  	%r6017, %r6013, %r5985;
	xor.b32  	%r6018, %r6014, %r5986;
	and.b32  	%r6019, %r6018, 255;
	mul.wide.u32 	%rd476, %r6019, 2;
	add.s64 	%rd477, %rd452, %rd476;
	ld.const.u8 	%rs2680, [%rd477];
	ld.const.u8 	%rs2681, [%rd477+1];
	xor.b16  	%rs2682, %rs2667, %rs2663;
	xor.b16  	%rs2683, %rs2682, %rs2681;
	and.b32  	%r6020, %r5785, 255;
	mul.wide.u32 	%rd478, %r6020, 16;
	add.s64 	%rd479, %rd2, %rd478;
	ld.local.u32 	%r6021, [%rd479];
	bfe.u32 	%r6022, %r6021, 0, 8;
	cvt.u16.u32 	%rs2684, %r6022;
	bfe.u32 	%r6023, %r6021, 8, 8;
	cvt.u16.u32 	%rs2685, %r6023;
	bfe.u32 	%r6024, %r6021, 16, 8;
	cvt.u16.u32 	%rs2686, %r6024;
	bfe.u32 	%r6025, %r6021, 24, 8;
	cvt.u16.u32 	%rs2687, %r6025;
	xor.b16  	%rs2688, %rs2685, %rs2683;
	xor.b16  	%rs2689, %rs2686, %rs2671;
	xor.b16  	%rs2690, %rs2687, %rs2672;
	ld.local.u32 	%r6026, [%rd479+4];
	bfe.u32 	%r6027, %r6026, 0, 8;
	cvt.u16.u32 	%rs2691, %r6027;
	bfe.u32 	%r6028, %r6026, 8, 8;
	cvt.u16.u32 	%rs2692, %r6028;
	bfe.u32 	%r6029, %r6026, 16, 8;
	cvt.u16.u32 	%rs2693, %r6029;
	bfe.u32 	%r6030, %r6026, 24, 8;
	cvt.u16.u32 	%rs2694, %r6030;
	xor.b16  	%rs2695, %rs2691, %rs2673;
	xor.b16  	%rs2696, %rs2692, %rs2677;
	xor.b16  	%rs2697, %rs2693, %rs2678;
	xor.b16  	%rs2698, %rs2694, %rs2679;
	ld.local.u32 	%r6031, [%rd479+8];
	bfe.u32 	%r6032, %r6031, 0, 8;
	bfe.u32 	%r6033, %r6031, 8, 8;
	bfe.u32 	%r6034, %r6031, 16, 8;
	bfe.u32 	%r6035, %r6031, 24, 8;
	xor.b32  	%r6036, %r6032, %r6000;
	xor.b32  	%r6037, %r6033, %r6006;
	xor.b32  	%r6038, %r6034, %r6007;
	xor.b32  	%r6039, %r6035, %r6008;
	ld.local.u32 	%r6040, [%rd479+12];
	bfe.u32 	%r6041, %r6040, 0, 8;
	bfe.u32 	%r6042, %r6040, 8, 8;
	bfe.u32 	%r6043, %r6040, 16, 8;
	bfe.u32 	%r6044, %r6040, 24, 8;
	xor.b32  	%r6045, %r6041, %r6009;
	xor.b32  	%r6046, %r6042, %r6015;
	xor.b32  	%r6047, %r6043, %r6016;
	xor.b32  	%r6048, %r6044, %r6017;
	and.b32  	%r6049, %r6048, 255;
	mul.wide.u32 	%rd480, %r6049, 2;
	add.s64 	%rd481, %rd452, %rd480;
	ld.const.u8 	%rs2699, [%rd481];
	ld.const.u8 	%rs2700, [%rd481+1];
	xor.b16  	%rs2701, %rs2684, %rs2680;
	xor.b16  	%rs2702, %rs2701, %rs2700;
	and.b32  	%r6050, %r5779, 255;
	mul.wide.u32 	%rd482, %r6050, 16;
	add.s64 	%rd483, %rd2, %rd482;
	ld.local.u32 	%r6051, [%rd483];
	bfe.u32 	%r6052, %r6051, 0, 8;
	cvt.u16.u32 	%rs2703, %r6052;
	bfe.u32 	%r6053, %r6051, 8, 8;
	cvt.u16.u32 	%rs2704, %r6053;
	bfe.u32 	%r6054, %r6051, 16, 8;
	cvt.u16.u32 	%rs2705, %r6054;
	bfe.u32 	%r6055, %r6051, 24, 8;
	cvt.u16.u32 	%rs2706, %r6055;
	xor.b16  	%rs2707, %rs2704, %rs2702;
	xor.b16  	%rs2708, %rs2705, %rs2688;
	xor.b16  	%rs2709, %rs2706, %rs2689;
	ld.local.u32 	%r6056, [%rd483+4];
	bfe.u32 	%r6057, %r6056, 0, 8;
	cvt.u16.u32 	%rs2710, %r6057;
	bfe.u32 	%r6058, %r6056, 8, 8;
	cvt.u16.u32 	%rs2711, %r6058;
	bfe.u32 	%r6059, %r6056, 16, 8;
	cvt.u16.u32 	%rs2712, %r6059;
	bfe.u32 	%r6060, %r6056, 24, 8;
	cvt.u16.u32 	%rs2713, %r6060;
	xor.b16  	%rs2714, %rs2710, %rs2690;
	xor.b16  	%rs2715, %rs2711, %rs2695;
	xor.b16  	%rs2716, %rs2712, %rs2696;
	xor.b16  	%rs2717, %rs2713, %rs2697;
	ld.local.u32 	%r6061, [%rd483+8];
	bfe.u32 	%r6062, %r6061, 0, 8;
	cvt.u16.u32 	%rs2718, %r6062;
	bfe.u32 	%r6063, %r6061, 8, 8;
	bfe.u32 	%r6064, %r6061, 16, 8;
	bfe.u32 	%r6065, %r6061, 24, 8;
	xor.b16  	%rs2719, %rs2718, %rs2698;
	xor.b32  	%r6066, %r6063, %r6036;
	xor.b32  	%r6067, %r6064, %r6037;
	xor.b32  	%r6068, %r6065, %r6038;
	ld.local.u32 	%r6069, [%rd483+12];
	bfe.u32 	%r6070, %r6069, 0, 8;
	bfe.u32 	%r6071, %r6069, 8, 8;
	bfe.u32 	%r6072, %r6069, 16, 8;
	bfe.u32 	%r6073, %r6069, 24, 8;
	xor.b32  	%r6074, %r6070, %r6039;
	xor.b32  	%r6075, %r6071, %r6045;
	xor.b32  	%r6076, %r6072, %r6046;
	xor.b32  	%r6077, %r6073, %r6047;
	and.b32  	%r6078, %r6077, 255;
	mul.wide.u32 	%rd484, %r6078, 2;
	add.s64 	%rd485, %rd452, %rd484;
	ld.const.u8 	%rs2720, [%rd485];
	ld.const.u8 	%rs2721, [%rd485+1];
	xor.b16  	%rs2722, %rs2703, %rs2699;
	xor.b16  	%rs2723, %rs2722, %rs2721;
	and.b32  	%r6079, %r5778, 255;
	mul.wide.u32 	%rd486, %r6079, 16;
	add.s64 	%rd487, %rd2, %rd486;
	ld.local.u32 	%r6080, [%rd487];
	bfe.u32 	%r6081, %r6080, 0, 8;
	cvt.u16.u32 	%rs2724, %r6081;
	bfe.u32 	%r6082, %r6080, 8, 8;
	cvt.u16.u32 	%rs2725, %r6082;
	bfe.u32 	%r6083, %r6080, 16, 8;
	cvt.u16.u32 	%rs2726, %r6083;
	bfe.u32 	%r6084, %r6080, 24, 8;
	cvt.u16.u32 	%rs2727, %r6084;
	xor.b16  	%rs2728, %rs2725, %rs2723;
	xor.b16  	%rs2729, %rs2726, %rs2707;
	xor.b16  	%rs2730, %rs2727, %rs2708;
	ld.local.u32 	%r6085, [%rd487+4];
	bfe.u32 	%r6086, %r6085, 0, 8;
	cvt.u16.u32 	%rs2731, %r6086;
	bfe.u32 	%r6087, %r6085, 8, 8;
	cvt.u16.u32 	%rs2732, %r6087;
	bfe.u32 	%r6088, %r6085, 16, 8;
	cvt.u16.u32 	%rs2733, %r6088;
	bfe.u32 	%r6089, %r6085, 24, 8;
	cvt.u16.u32 	%rs2734, %r6089;
	xor.b16  	%rs2735, %rs2731, %rs2709;
	xor.b16  	%rs2736, %rs2732, %rs2714;
	xor.b16  	%rs2737, %rs2733, %rs2715;
	xor.b16  	%rs2738, %rs2734, %rs2716;
	ld.local.u32 	%r6090, [%rd487+8];
	bfe.u32 	%r6091, %r6090, 0, 8;
	cvt.u16.u32 	%rs2739, %r6091;
	bfe.u32 	%r6092, %r6090, 8, 8;
	cvt.u16.u32 	%rs2740, %r6092;
	bfe.u32 	%r6093, %r6090, 16, 8;
	bfe.u32 	%r6094, %r6090, 24, 8;
	xor.b16  	%rs2741, %rs2739, %rs2717;
	xor.b16  	%rs2742, %rs2740, %rs2719;
	xor.b32  	%r6095, %r6093, %r6066;
	xor.b32  	%r6096, %r6094, %r6067;
	ld.local.u32 	%r6097, [%rd487+12];
	bfe.u32 	%r6098, %r6097, 0, 8;
	bfe.u32 	%r6099, %r6097, 8, 8;
	bfe.u32 	%r6100, %r6097, 16, 8;
	bfe.u32 	%r6101, %r6097, 24, 8;
	xor.b32  	%r6102, %r6098, %r6068;
	xor.b32  	%r6103, %r6099, %r6074;
	xor.b32  	%r6104, %r6100, %r6075;
	xor.b32  	%r6105, %r6101, %r6076;
	and.b32  	%r6106, %r6105, 255;
	mul.wide.u32 	%rd488, %r6106, 2;
	add.s64 	%rd489, %rd452, %rd488;
	ld.const.u8 	%rs2743, [%rd489];
	ld.const.u8 	%rs2744, [%rd489+1];
	xor.b16  	%rs2745, %rs2724, %rs2720;
	xor.b16  	%rs2746, %rs2745, %rs2744;
	and.b32  	%r6107, %r5777, 255;
	mul.wide.u32 	%rd490, %r6107, 16;
	add.s64 	%rd491, %rd2, %rd490;
	ld.local.u32 	%r6108, [%rd491];
	bfe.u32 	%r6109, %r6108, 0, 8;
	cvt.u16.u32 	%rs2747, %r6109;
	bfe.u32 	%r6110, %r6108, 8, 8;
	cvt.u16.u32 	%rs2748, %r6110;
	bfe.u32 	%r6111, %r6108, 16, 8;
	cvt.u16.u32 	%rs2749, %r6111;
	bfe.u32 	%r6112, %r6108, 24, 8;
	cvt.u16.u32 	%rs2750, %r6112;
	xor.b16  	%rs2751, %rs2748, %rs2746;
	xor.b16  	%rs2752, %rs2749, %rs2728;
	xor.b16  	%rs2753, %rs2750, %rs2729;
	ld.local.u32 	%r6113, [%rd491+4];
	bfe.u32 	%r6114, %r6113, 0, 8;
	cvt.u16.u32 	%rs2754, %r6114;
	bfe.u32 	%r6115, %r6113, 8, 8;
	cvt.u16.u32 	%rs2755, %r6115;
	bfe.u32 	%r6116, %r6113, 16, 8;
	cvt.u16.u32 	%rs2756, %r6116;
	bfe.u32 	%r6117, %r6113, 24, 8;
	cvt.u16.u32 	%rs2757, %r6117;
	xor.b16  	%rs2758, %rs2754, %rs2730;
	xor.b16  	%rs2759, %rs2755, %rs2735;
	xor.b16  	%rs2760, %rs2756, %rs2736;
	xor.b16  	%rs2761, %rs2757, %rs2737;
	ld.local.u32 	%r6118, [%rd491+8];
	bfe.u32 	%r6119, %r6118, 0, 8;
	cvt.u16.u32 	%rs2762, %r6119;
	bfe.u32 	%r6120, %r6118, 8, 8;
	cvt.u16.u32 	%rs2763, %r6120;
	bfe.u32 	%r6121, %r6118, 16, 8;
	cvt.u16.u32 	%rs2764, %r6121;
	bfe.u32 	%r6122, %r6118, 24, 8;
	xor.b16  	%rs2765, %rs2762, %rs2738;
	xor.b16  	%rs2766, %rs2763, %rs2741;
	xor.b16  	%rs2767, %rs2764, %rs2742;
	xor.b32  	%r6123, %r6122, %r6095;
	ld.local.u32 	%r6124, [%rd491+12];
	bfe.u32 	%r6125, %r6124, 0, 8;
	bfe.u32 	%r6126, %r6124, 8, 8;
	bfe.u32 	%r6127, %r6124, 16, 8;
	bfe.u32 	%r6128, %r6124, 24, 8;
	xor.b32  	%r6129, %r6125, %r6096;
	xor.b32  	%r6130, %r6126, %r6102;
	xor.b32  	%r6131, %r6127, %r6103;
	xor.b32  	%r6132, %r6128, %r6104;
	and.b32  	%r6133, %r6132, 255;
	mul.wide.u32 	%rd492, %r6133, 2;
	add.s64 	%rd493, %rd452, %rd492;
	ld.const.u8 	%rs2768, [%rd493];
	ld.const.u8 	%rs2769, [%rd493+1];
	xor.b16  	%rs2770, %rs2747, %rs2743;
	xor.b16  	%rs2771, %rs2770, %rs2769;
	and.b32  	%r6134, %r5776, 255;
	mul.wide.u32 	%rd494, %r6134, 16;
	add.s64 	%rd495, %rd2, %rd494;
	ld.local.u32 	%r6135, [%rd495];
	bfe.u32 	%r6136, %r6135, 0, 8;
	cvt.u16.u32 	%rs2772, %r6136;
	bfe.u32 	%r6137, %r6135, 8, 8;
	cvt.u16.u32 	%rs2773, %r6137;
	bfe.u32 	%r6138, %r6135, 16, 8;
	cvt.u16.u32 	%rs2774, %r6138;
	bfe.u32 	%r6139, %r6135, 24, 8;
	cvt.u16.u32 	%rs2775, %r6139;
	xor.b16  	%rs2776, %rs2773, %rs2771;
	xor.b16  	%rs2777, %rs2774, %rs2751;
	xor.b16  	%rs2778, %rs2775, %rs2752;
	ld.local.u32 	%r6140, [%rd495+4];
	bfe.u32 	%r6141, %r6140, 0, 8;
	cvt.u16.u32 	%rs2779, %r6141;
	bfe.u32 	%r6142, %r6140, 8, 8;
	cvt.u16.u32 	%rs2780, %r6142;
	bfe.u32 	%r6143, %r6140, 16, 8;
	cvt.u16.u32 	%rs2781, %r6143;
	bfe.u32 	%r6144, %r6140, 24, 8;
	cvt.u16.u32 	%rs2782, %r6144;
	xor.b16  	%rs2783, %rs2779, %rs2753;
	xor.b16  	%rs2784, %rs2780, %rs2758;
	xor.b16  	%rs2785, %rs2781, %rs2759;
	xor.b16  	%rs2786, %rs2782, %rs2760;
	ld.local.u32 	%r6145, [%rd495+8];
	bfe.u32 	%r6146, %r6145, 0, 8;
	cvt.u16.u32 	%rs2787, %r6146;
	bfe.u32 	%r6147, %r6145, 8, 8;
	cvt.u16.u32 	%rs2788, %r6147;
	bfe.u32 	%r6148, %r6145, 16, 8;
	cvt.u16.u32 	%rs2789, %r6148;
	bfe.u32 	%r6149, %r6145, 24, 8;
	cvt.u16.u32 	%rs2790, %r6149;
	xor.b16  	%rs2791, %rs2787, %rs2761;
	xor.b16  	%rs2792, %rs2788, %rs2765;
	xor.b16  	%rs2793, %rs2789, %rs2766;
	xor.b16  	%rs2794, %rs2790, %rs2767;
	ld.local.u32 	%r6150, [%rd495+12];
	bfe.u32 	%r6151, %r6150, 0, 8;
	bfe.u32 	%r6152, %r6150, 8, 8;
	bfe.u32 	%r6153, %r6150, 16, 8;
	bfe.u32 	%r6154, %r6150, 24, 8;
	xor.b32  	%r6155, %r6151, %r6123;
	xor.b32  	%r6156, %r6152, %r6129;
	xor.b32  	%r6157, %r6153, %r6130;
	xor.b32  	%r6158, %r6154, %r6131;
	and.b32  	%r6159, %r6158, 255;
	mul.wide.u32 	%rd496, %r6159, 2;
	add.s64 	%rd497, %rd452, %rd496;
	ld.const.u8 	%rs2795, [%rd497];
	ld.const.u8 	%rs2796, [%rd497+1];
	xor.b16  	%rs2797, %rs2772, %rs2768;
	xor.b16  	%rs2798, %rs2797, %rs2796;
	and.b32  	%r6160, %r5770, 255;
	mul.wide.u32 	%rd498, %r6160, 16;
	add.s64 	%rd499, %rd2, %rd498;
	ld.local.u32 	%r6161, [%rd499];
	bfe.u32 	%r6162, %r6161, 0, 8;
	cvt.u16.u32 	%rs2799, %r6162;
	bfe.u32 	%r6163, %r6161, 8, 8;
	cvt.u16.u32 	%rs2800, %r6163;
	bfe.u32 	%r6164, %r6161, 16, 8;
	cvt.u16.u32 	%rs2801, %r6164;
	bfe.u32 	%r6165, %r6161, 24, 8;
	cvt.u16.u32 	%rs2802, %r6165;
	xor.b16  	%rs2803, %rs2800, %rs2798;
	xor.b16  	%rs2804, %rs2801, %rs2776;
	xor.b16  	%rs2805, %rs2802, %rs2777;
	ld.local.u32 	%r6166, [%rd499+4];
	bfe.u32 	%r6167, %r6166, 0, 8;
	cvt.u16.u32 	%rs2806, %r6167;
	bfe.u32 	%r6168, %r6166, 8, 8;
	cvt.u16.u32 	%rs2807, %r6168;
	bfe.u32 	%r6169, %r6166, 16, 8;
	cvt.u16.u32 	%rs2808, %r6169;
	bfe.u32 	%r6170, %r6166, 24, 8;
	cvt.u16.u32 	%rs2809, %r6170;
	xor.b16  	%rs2810, %rs2806, %rs2778;
	xor.b16  	%rs2811, %rs2807, %rs2783;
	xor.b16  	%rs2812, %rs2808, %rs2784;
	xor.b16  	%rs2813, %rs2809, %rs2785;
	ld.local.u32 	%r6171, [%rd499+8];
	bfe.u32 	%r6172, %r6171, 0, 8;
	cvt.u16.u32 	%rs2814, %r6172;
	bfe.u32 	%r6173, %r6171, 8, 8;
	cvt.u16.u32 	%rs2815, %r6173;
	bfe.u32 	%r6174, %r6171, 16, 8;
	cvt.u16.u32 	%rs2816, %r6174;
	bfe.u32 	%r6175, %r6171, 24, 8;
	cvt.u16.u32 	%rs2817, %r6175;
	xor.b16  	%rs2818, %rs2814, %rs2786;
	xor.b16  	%rs2819, %rs2815, %rs2791;
	xor.b16  	%rs2820, %rs2816, %rs2792;
	xor.b16  	%rs2821, %rs2817, %rs2793;
	ld.local.u32 	%r6176, [%rd499+12];
	bfe.u32 	%r6177, %r6176, 0, 8;
	cvt.u16.u32 	%rs2822, %r6177;
	bfe.u32 	%r6178, %r6176, 8, 8;
	bfe.u32 	%r6179, %r6176, 16, 8;
	bfe.u32 	%r6180, %r6176, 24, 8;
	xor.b16  	%rs2823, %rs2822, %rs2794;
	xor.b32  	%r6181, %r6178, %r6155;
	xor.b32  	%r6182, %r6179, %r6156;
	xor.b32  	%r6183, %r6180, %r6157;
	and.b32  	%r6184, %r6183, 255;
	mul.wide.u32 	%rd500, %r6184, 2;
	add.s64 	%rd501, %rd452, %rd500;
	ld.const.u8 	%rs2824, [%rd501];
	ld.const.u8 	%rs2825, [%rd501+1];
	xor.b16  	%rs2826, %rs2799, %rs2795;
	xor.b16  	%rs2827, %rs2826, %rs2825;
	and.b32  	%r6185, %r5769, 255;
	mul.wide.u32 	%rd502, %r6185, 16;
	add.s64 	%rd503, %rd2, %rd502;
	ld.local.u32 	%r6186, [%rd503];
	bfe.u32 	%r6187, %r6186, 0, 8;
	cvt.u16.u32 	%rs2828, %r6187;
	bfe.u32 	%r6188, %r6186, 8, 8;
	cvt.u16.u32 	%rs2829, %r6188;
	bfe.u32 	%r6189, %r6186, 16, 8;
	cvt.u16.u32 	%rs2830, %r6189;
	bfe.u32 	%r6190, %r6186, 24, 8;
	cvt.u16.u32 	%rs2831, %r6190;
	xor.b16  	%rs2832, %rs2829, %rs2827;
	xor.b16  	%rs2833, %rs2830, %rs2803;
	xor.b16  	%rs2834, %rs2831, %rs2804;
	ld.local.u32 	%r6191, [%rd503+4];
	bfe.u32 	%r6192, %r6191, 0, 8;
	cvt.u16.u32 	%rs2835, %r6192;
	bfe.u32 	%r6193, %r6191, 8, 8;
	cvt.u16.u32 	%rs2836, %r6193;
	bfe.u32 	%r6194, %r6191, 16, 8;
	cvt.u16.u32 	%rs2837, %r6194;
	bfe.u32 	%r6195, %r6191, 24, 8;
	cvt.u16.u32 	%rs2838, %r6195;
	xor.b16  	%rs2839, %rs2835, %rs2805;
	xor.b16  	%rs2840, %rs2836, %rs2810;
	xor.b16  	%rs2841, %rs2837, %rs2811;
	xor.b16  	%rs2842, %rs2838, %rs2812;
	ld.local.u32 	%r6196, [%rd503+8];
	bfe.u32 	%r6197, %r6196, 0, 8;
	cvt.u16.u32 	%rs2843, %r6197;
	bfe.u32 	%r6198, %r6196, 8, 8;
	cvt.u16.u32 	%rs2844, %r6198;
	bfe.u32 	%r6199, %r6196, 16, 8;
	cvt.u16.u32 	%rs2845, %r6199;
	bfe.u32 	%r6200, %r6196, 24, 8;
	cvt.u16.u32 	%rs2846, %r6200;
	xor.b16  	%rs2847, %rs2843, %rs2813;
	xor.b16  	%rs2848, %rs2844, %rs2818;
	xor.b16  	%rs2849, %rs2845, %rs2819;
	xor.b16  	%rs2850, %rs2846, %rs2820;
	ld.local.u32 	%r6201, [%rd503+12];
	bfe.u32 	%r6202, %r6201, 0, 8;
	cvt.u16.u32 	%rs2851, %r6202;
	bfe.u32 	%r6203, %r6201, 8, 8;
	cvt.u16.u32 	%rs2852, %r6203;
	bfe.u32 	%r6204, %r6201, 16, 8;
	bfe.u32 	%r6205, %r6201, 24, 8;
	xor.b16  	%rs2853, %rs2851, %rs2821;
	xor.b16  	%rs2854, %rs2852, %rs2823;
	xor.b32  	%r6206, %r6204, %r6181;
	xor.b32  	%r6207, %r6205, %r6182;
	and.b32  	%r6208, %r6207, 255;
	mul.wide.u32 	%rd504, %r6208, 2;
	add.s64 	%rd505, %rd452, %rd504;
	ld.const.u8 	%rs2855, [%rd505];
	ld.const.u8 	%rs2856, [%rd505+1];
	xor.b16  	%rs2857, %rs2828, %rs2824;
	xor.b16  	%rs2858, %rs2857, %rs2856;
	and.b32  	%r6209, %r5768, 255;
	mul.wide.u32 	%rd506, %r6209, 16;
	add.s64 	%rd507, %rd2, %rd506;
	ld.local.u32 	%r6210, [%rd507];
	bfe.u32 	%r6211, %r6210, 0, 8;
	cvt.u16.u32 	%rs2859, %r6211;
	bfe.u32 	%r6212, %r6210, 8, 8;
	cvt.u16.u32 	%rs2860, %r6212;
	bfe.u32 	%r6213, %r6210, 16, 8;
	cvt.u16.u32 	%rs2861, %r6213;
	bfe.u32 	%r6214, %r6210, 24, 8;
	cvt.u16.u32 	%rs2862, %r6214;
	xor.b16  	%rs2863, %rs2860, %rs2858;
	xor.b16  	%rs2864, %rs2861, %rs2832;
	xor.b16  	%rs2865, %rs2862, %rs2833;
	ld.local.u32 	%r6215, [%rd507+4];
	bfe.u32 	%r6216, %r6215, 0, 8;
	cvt.u16.u32 	%rs2866, %r6216;
	bfe.u32 	%r6217, %r6215, 8, 8;
	cvt.u16.u32 	%rs2867, %r6217;
	bfe.u32 	%r6218, %r6215, 16, 8;
	cvt.u16.u32 	%rs2868, %r6218;
	bfe.u32 	%r6219, %r6215, 24, 8;
	cvt.u16.u32 	%rs2869, %r6219;
	xor.b16  	%rs2870, %rs2866, %rs2834;
	xor.b16  	%rs2871, %rs2867, %rs2839;
	xor.b16  	%rs2872, %rs2868, %rs2840;
	xor.b16  	%rs2873, %rs2869, %rs2841;
	ld.local.u32 	%r6220, [%rd507+8];
	bfe.u32 	%r6221, %r6220, 0, 8;
	cvt.u16.u32 	%rs2874, %r6221;
	bfe.u32 	%r6222, %r6220, 8, 8;
	cvt.u16.u32 	%rs2875, %r6222;
	bfe.u32 	%r6223, %r6220, 16, 8;
	cvt.u16.u32 	%rs2876, %r6223;
	bfe.u32 	%r6224, %r6220, 24, 8;
	cvt.u16.u32 	%rs2877, %r6224;
	xor.b16  	%rs2878, %rs2874, %rs2842;
	xor.b16  	%rs2879, %rs2875, %rs2847;
	xor.b16  	%rs2880, %rs2876, %rs2848;
	xor.b16  	%rs2881, %rs2877, %rs2849;
	ld.local.u32 	%r6225, [%rd507+12];
	bfe.u32 	%r6226, %r6225, 0, 8;
	cvt.u16.u32 	%rs2882, %r6226;
	bfe.u32 	%r6227, %r6225, 8, 8;
	cvt.u16.u32 	%rs2883, %r6227;
	bfe.u32 	%r6228, %r6225, 16, 8;
	cvt.u16.u32 	%rs2884, %r6228;
	bfe.u32 	%r6229, %r6225, 24, 8;
	xor.b16  	%rs2885, %rs2882, %rs2850;
	xor.b16  	%rs2886, %rs2883, %rs2853;
	xor.b16  	%rs2887, %rs2884, %rs2854;
	xor.b32  	%r6230, %r6229, %r6206;
	and.b32  	%r6231, %r6230, 255;
	mul.wide.u32 	%rd508, %r6231, 2;
	add.s64 	%rd509, %rd452, %rd508;
	ld.const.u8 	%rs2888, [%rd509];
	ld.const.u8 	%rs2889, [%rd509+1];
	xor.b16  	%rs2890, %rs2859, %rs2855;
	xor.b16  	%rs2891, %rs2890, %rs2889;
	and.b32  	%r6232, %r5767, 255;
	mul.wide.u32 	%rd510, %r6232, 16;
	add.s64 	%rd511, %rd2, %rd510;
	ld.local.u32 	%r6233, [%rd511];
	bfe.u32 	%r6234, %r6233, 0, 8;
	cvt.u16.u32 	%rs2892, %r6234;
	bfe.u32 	%r6235, %r6233, 8, 8;
	cvt.u16.u32 	%rs2893, %r6235;
	bfe.u32 	%r6236, %r6233, 16, 8;
	cvt.u16.u32 	%rs2894, %r6236;
	bfe.u32 	%r6237, %r6233, 24, 8;
	cvt.u16.u32 	%rs2895, %r6237;
	xor.b16  	%rs2896, %rs2892, %rs2888;
	xor.b16  	%rs2897, %rs2893, %rs2891;
	xor.b16  	%rs2898, %rs2894, %rs2863;
	xor.b16  	%rs2899, %rs2895, %rs2864;
	ld.local.u32 	%r6238, [%rd511+4];
	bfe.u32 	%r6239, %r6238, 0, 8;
	cvt.u16.u32 	%rs2900, %r6239;
	bfe.u32 	%r6240, %r6238, 8, 8;
	cvt.u16.u32 	%rs2901, %r6240;
	bfe.u32 	%r6241, %r6238, 16, 8;
	cvt.u16.u32 	%rs2902, %r6241;
	bfe.u32 	%r6242, %r6238, 24, 8;
	cvt.u16.u32 	%rs2903, %r6242;
	xor.b16  	%rs2904, %rs2900, %rs2865;
	xor.b16  	%rs2905, %rs2901, %rs2870;
	xor.b16  	%rs2906, %rs2902, %rs2871;
	xor.b16  	%rs2907, %rs2903, %rs2872;
	ld.local.u32 	%r6243, [%rd511+8];
	bfe.u32 	%r6244, %r6243, 0, 8;
	cvt.u16.u32 	%rs2908, %r6244;
	bfe.u32 	%r6245, %r6243, 8, 8;
	cvt.u16.u32 	%rs2909, %r6245;
	bfe.u32 	%r6246, %r6243, 16, 8;
	cvt.u16.u32 	%rs2910, %r6246;
	bfe.u32 	%r6247, %r6243, 24, 8;
	cvt.u16.u32 	%rs2911, %r6247;
	xor.b16  	%rs2912, %rs2908, %rs2873;
	xor.b16  	%rs2913, %rs2909, %rs2878;
	xor.b16  	%rs2914, %rs2910, %rs2879;
	xor.b16  	%rs2915, %rs2911, %rs2880;
	ld.local.u32 	%r6248, [%rd511+12];
	bfe.u32 	%r6249, %r6248, 0, 8;
	cvt.u16.u32 	%rs2916, %r6249;
	bfe.u32 	%r6250, %r6248, 8, 8;
	cvt.u16.u32 	%rs2917, %r6250;
	bfe.u32 	%r6251, %r6248, 16, 8;
	cvt.u16.u32 	%rs2918, %r6251;
	bfe.u32 	%r6252, %r6248, 24, 8;
	cvt.u16.u32 	%rs2919, %r6252;
	xor.b16  	%rs2920, %rs2916, %rs2881;
	xor.b16  	%rs2921, %rs2917, %rs2885;
	xor.b16  	%rs2922, %rs2918, %rs2886;
	xor.b16  	%rs2923, %rs2919, %rs2887;
	cvt.u32.u16 	%r6253, %rs2899;
	cvt.u32.u16 	%r6254, %rs2898;
	prmt.b32 	%r6255, %r6254, %r6253, 0x3340U;
	cvt.u32.u16 	%r6256, %rs2897;
	cvt.u32.u16 	%r6257, %rs2896;
	prmt.b32 	%r6258, %r6257, %r6256, 0x3340U;
	prmt.b32 	%r6259, %r6258, %r6255, 0x5410U;
	st.local.u32 	[%rd2+4128], %r6259;
	cvt.u32.u16 	%r6260, %rs2907;
	cvt.u32.u16 	%r6261, %rs2906;
	prmt.b32 	%r6262, %r6261, %r6260, 0x3340U;
	cvt.u32.u16 	%r6263, %rs2905;
	cvt.u32.u16 	%r6264, %rs2904;
	prmt.b32 	%r6265, %r6264, %r6263, 0x3340U;
	prmt.b32 	%r6266, %r6265, %r6262, 0x5410U;
	st.local.u32 	[%rd2+4132], %r6266;
	cvt.u32.u16 	%r6267, %rs2915;
	cvt.u32.u16 	%r6268, %rs2914;
	prmt.b32 	%r6269, %r6268, %r6267, 0x3340U;
	cvt.u32.u16 	%r6270, %rs2913;
	cvt.u32.u16 	%r6271, %rs2912;
	prmt.b32 	%r6272, %r6271, %r6270, 0x3340U;
	prmt.b32 	%r6273, %r6272, %r6269, 0x5410U;
	st.local.u32 	[%rd2+4136], %r6273;
	cvt.u32.u16 	%r6274, %rs2921;
	cvt.u32.u16 	%r6275, %rs2920;
	prmt.b32 	%r6276, %r6275, %r6274, 0x3340U;
	cvt.u32.u16 	%r6277, %rs2922;
	cvt.u32.u16 	%r6278, %rs2923;
	prmt.b32 	%r6279, %r6277, %r6278, 0x3340U;
	prmt.b32 	%r6280, %r6276, %r6279, 0x5410U;
	st.local.u32 	[%rd2+4140], %r6280;
$L__BB3_70:
	setp.eq.s32 	%p58, %r9961, 0;
	@%p58 bra 	$L__BB3_92;
$L__BB3_71:
	and.b32  	%r976, %r9961, -16;
	setp.eq.s32 	%p59, %r976, 0;
	@%p59 bra 	$L__BB3_83;
	shr.u32 	%r977, %r9961, 4;
	mov.b32 	%r9962, 0;
	mov.u64 	%rd810, %rd809;
	mov.u64 	%rd811, %rd808;
$L__BB3_73:
	ld.local.u32 	%r6282, [%rd2+4096];
	ld.local.u32 	%r6283, [%rd2+4100];
	ld.local.u32 	%r6284, [%rd2+4104];
	ld.local.u32 	%r6285, [%rd2+4108];
	ld.local.u32 	%r6286, [%rd2+4176];
	xor.b32  	%r6287, %r6286, %r6284;
	ld.local.u32 	%r6288, [%rd2+4180];
	xor.b32  	%r6289, %r6288, %r6285;
	add.s32 	%r6290, %r6289, %r6287;
	shf.l.wrap.b32 	%r6291, %r6290, %r6290, 29;
	ld.local.u32 	%r6292, [%rd2+4168];
	xor.b32  	%r6293, %r6292, %r6283;
	ld.local.u32 	%r6294, [%rd2+4172];
	xor.b32  	%r6295, %r6294, %r6284;
	add.s32 	%r6296, %r6295, %r6293;
	shf.l.wrap.b32 	%r6297, %r6296, %r6296, 27;
	ld.local.u32 	%r6298, [%rd2+4160];
	xor.b32  	%r6299, %r6298, %r6282;
	ld.local.u32 	%r6300, [%rd2+4164];
	xor.b32  	%r6301, %r6300, %r6283;
	add.s32 	%r6302, %r6301, %r6299;
	shf.l.wrap.b32 	%r6303, %r6302, %r6302, 9;
	ld.local.u32 	%r6304, [%rd2+4200];
	xor.b32  	%r6305, %r6304, %r6291;
	ld.local.u32 	%r6306, [%rd2+4204];
	xor.b32  	%r6307, %r6306, %r6282;
	add.s32 	%r6308, %r6307, %r6305;
	shf.l.wrap.b32 	%r6309, %r6308, %r6308, 29;
	ld.local.u32 	%r6310, [%rd2+4192];
	xor.b32  	%r6311, %r6310, %r6297;
	ld.local.u32 	%r6312, [%rd2+4196];
	xor.b32  	%r6313, %r6312, %r6291;
	add.s32 	%r6314, %r6313, %r6311;
	shf.l.wrap.b32 	%r6315, %r6314, %r6314, 27;
	ld.local.u32 	%r6316, [%rd2+4184];
	xor.b32  	%r6317, %r6316, %r6303;
	ld.local.u32 	%r6318, [%rd2+4188];
	xor.b32  	%r6319, %r6318, %r6297;
	add.s32 	%r6320, %r6319, %r6317;
	shf.l.wrap.b32 	%r6321, %r6320, %r6320, 9;
	ld.local.u32 	%r6322, [%rd2+4224];
	xor.b32  	%r6323, %r6322, %r6309;
	ld.local.u32 	%r6324, [%rd2+4228];
	xor.b32  	%r6325, %r6324, %r6303;
	add.s32 	%r6326, %r6325, %r6323;
	shf.l.wrap.b32 	%r6327, %r6326, %r6326, 29;
	ld.local.u32 	%r6328, [%rd2+4216];
	xor.b32  	%r6329, %r6328, %r6315;
	ld.local.u32 	%r6330, [%rd2+4220];
	xor.b32  	%r6331, %r6330, %r6309;
	add.s32 	%r6332, %r6331, %r6329;
	shf.l.wrap.b32 	%r6333, %r6332, %r6332, 27;
	ld.local.u32 	%r6334, [%rd2+4208];
	xor.b32  	%r6335, %r6334, %r6321;
	ld.local.u32 	%r6336, [%rd2+4212];
	xor.b32  	%r6337, %r6336, %r6315;
	add.s32 	%r6338, %r6337, %r6335;
	shf.l.wrap.b32 	%r6339, %r6338, %r6338, 9;
	ld.local.u32 	%r6340, [%rd2+4248];
	xor.b32  	%r6341, %r6340, %r6327;
	ld.local.u32 	%r6342, [%rd2+4252];
	xor.b32  	%r6343, %r6342, %r6321;
	add.s32 	%r6344, %r6343, %r6341;
	shf.l.wrap.b32 	%r6345, %r6344, %r6344, 29;
	ld.local.u32 	%r6346, [%rd2+4240];
	xor.b32  	%r6347, %r6346, %r6333;
	ld.local.u32 	%r6348, [%rd2+4244];
	xor.b32  	%r6349, %r6348, %r6327;
	add.s32 	%r6350, %r6349, %r6347;
	shf.l.wrap.b32 	%r6351, %r6350, %r6350, 27;
	ld.local.u32 	%r6352, [%rd2+4232];
	xor.b32  	%r6353, %r6352, %r6339;
	ld.local.u32 	%r6354, [%rd2+4236];
	xor.b32  	%r6355, %r6354, %r6333;
	add.s32 	%r6356, %r6355, %r6353;
	shf.l.wrap.b32 	%r6357, %r6356, %r6356, 9;
	ld.local.u32 	%r6358, [%rd2+4272];
	xor.b32  	%r6359, %r6358, %r6345;
	ld.local.u32 	%r6360, [%rd2+4276];
	xor.b32  	%r6361, %r6360, %r6339;
	add.s32 	%r6362, %r6361, %r6359;
	shf.l.wrap.b32 	%r6363, %r6362, %r6362, 29;
	ld.local.u32 	%r6364, [%rd2+4264];
	xor.b32  	%r6365, %r6364, %r6351;
	ld.local.u32 	%r6366, [%rd2+4268];
	xor.b32  	%r6367, %r6366, %r6345;
	add.s32 	%r6368, %r6367, %r6365;
	shf.l.wrap.b32 	%r6369, %r6368, %r6368, 27;
	ld.local.u32 	%r6370, [%rd2+4256];
	xor.b32  	%r6371, %r6370, %r6357;
	ld.local.u32 	%r6372, [%rd2+4260];
	xor.b32  	%r6373, %r6372, %r6351;
	add.s32 	%r6374, %r6373, %r6371;
	shf.l.wrap.b32 	%r6375, %r6374, %r6374, 9;
	ld.local.u32 	%r6376, [%rd2+4296];
	xor.b32  	%r6377, %r6376, %r6363;
	ld.local.u32 	%r6378, [%rd2+4300];
	xor.b32  	%r6379, %r6378, %r6357;
	add.s32 	%r6380, %r6379, %r6377;
	shf.l.wrap.b32 	%r6381, %r6380, %r6380, 29;
	ld.local.u32 	%r6382, [%rd2+4288];
	xor.b32  	%r6383, %r6382, %r6369;
	ld.local.u32 	%r6384, [%rd2+4292];
	xor.b32  	%r6385, %r6384, %r6363;
	add.s32 	%r6386, %r6385, %r6383;
	shf.l.wrap.b32 	%r6387, %r6386, %r6386, 27;
	ld.local.u32 	%r6388, [%rd2+4280];
	xor.b32  	%r6389, %r6388, %r6375;
	ld.local.u32 	%r6390, [%rd2+4284];
	xor.b32  	%r6391, %r6390, %r6369;
	add.s32 	%r6392, %r6391, %r6389;
	shf.l.wrap.b32 	%r6393, %r6392, %r6392, 9;
	ld.local.u32 	%r6394, [%rd2+4320];
	xor.b32  	%r6395, %r6394, %r6381;
	ld.local.u32 	%r6396, [%rd2+4324];
	xor.b32  	%r6397, %r6396, %r6375;
	add.s32 	%r6398, %r6397, %r6395;
	shf.l.wrap.b32 	%r6399, %r6398, %r6398, 29;
	ld.local.u32 	%r6400, [%rd2+4312];
	xor.b32  	%r6401, %r6400, %r6387;
	ld.local.u32 	%r6402, [%rd2+4316];
	xor.b32  	%r6403, %r6402, %r6381;
	add.s32 	%r6404, %r6403, %r6401;
	shf.l.wrap.b32 	%r6405, %r6404, %r6404, 27;
	ld.local.u32 	%r6406, [%rd2+4304];
	xor.b32  	%r6407, %r6406, %r6393;
	ld.local.u32 	%r6408, [%rd2+4308];
	xor.b32  	%r6409, %r6408, %r6387;
	add.s32 	%r6410, %r6409, %r6407;
	shf.l.wrap.b32 	%r6411, %r6410, %r6410, 9;
	ld.local.u32 	%r6412, [%rd2+4344];
	xor.b32  	%r6413, %r6412, %r6399;
	ld.local.u32 	%r6414, [%rd2+4348];
	xor.b32  	%r6415, %r6414, %r6393;
	add.s32 	%r6416, %r6415, %r6413;
	shf.l.wrap.b32 	%r6417, %r6416, %r6416, 29;
	ld.local.u32 	%r6418, [%rd2+4336];
	xor.b32  	%r6419, %r6418, %r6405;
	ld.local.u32 	%r6420, [%rd2+4340];
	xor.b32  	%r6421, %r6420, %r6399;
	add.s32 	%r6422, %r6421, %r6419;
	shf.l.wrap.b32 	%r6423, %r6422, %r6422, 27;
	ld.local.u32 	%r6424, [%rd2+4328];
	xor.b32  	%r6425, %r6424, %r6411;
	ld.local.u32 	%r6426, [%rd2+4332];
	xor.b32  	%r6427, %r6426, %r6405;
	add.s32 	%r6428, %r6427, %r6425;
	shf.l.wrap.b32 	%r6429, %r6428, %r6428, 9;
	ld.local.u32 	%r6430, [%rd2+4368];
	xor.b32  	%r6431, %r6430, %r6417;
	ld.local.u32 	%r6432, [%rd2+4372];
	xor.b32  	%r6433, %r6432, %r6411;
	add.s32 	%r6434, %r6433, %r6431;
	shf.l.wrap.b32 	%r6435, %r6434, %r6434, 29;
	ld.local.u32 	%r6436, [%rd2+4360];
	xor.b32  	%r6437, %r6436, %r6423;
	ld.local.u32 	%r6438, [%rd2+4364];
	xor.b32  	%r6439, %r6438, %r6417;
	add.s32 	%r6440, %r6439, %r6437;
	shf.l.wrap.b32 	%r6441, %r6440, %r6440, 27;
	ld.local.u32 	%r6442, [%rd2+4352];
	xor.b32  	%r6443, %r6442, %r6429;
	ld.local.u32 	%r6444, [%rd2+4356];
	xor.b32  	%r6445, %r6444, %r6423;
	add.s32 	%r6446, %r6445, %r6443;
	shf.l.wrap.b32 	%r6447, %r6446, %r6446, 9;
	ld.local.u32 	%r6448, [%rd2+4392];
	xor.b32  	%r6449, %r6448, %r6435;
	ld.local.u32 	%r6450, [%rd2+4396];
	xor.b32  	%r6451, %r6450, %r6429;
	add.s32 	%r6452, %r6451, %r6449;
	shf.l.wrap.b32 	%r6453, %r6452, %r6452, 29;
	ld.local.u32 	%r6454, [%rd2+4384];
	xor.b32  	%r6455, %r6454, %r6441;
	ld.local.u32 	%r6456, [%rd2+4388];
	xor.b32  	%r6457, %r6456, %r6435;
	add.s32 	%r6458, %r6457, %r6455;
	shf.l.wrap.b32 	%r6459, %r6458, %r6458, 27;
	ld.local.u32 	%r6460, [%rd2+4376];
	xor.b32  	%r6461, %r6460, %r6447;
	ld.local.u32 	%r6462, [%rd2+4380];
	xor.b32  	%r6463, %r6462, %r6441;
	add.s32 	%r6464, %r6463, %r6461;
	shf.l.wrap.b32 	%r6465, %r6464, %r6464, 9;
	ld.local.u32 	%r6466, [%rd2+4416];
	xor.b32  	%r6467, %r6466, %r6453;
	ld.local.u32 	%r6468, [%rd2+4420];
	xor.b32  	%r6469, %r6468, %r6447;
	add.s32 	%r6470, %r6469, %r6467;
	shf.l.wrap.b32 	%r6471, %r6470, %r6470, 29;
	ld.local.u32 	%r6472, [%rd2+4408];
	xor.b32  	%r6473, %r6472, %r6459;
	ld.local.u32 	%r6474, [%rd2+4412];
	xor.b32  	%r6475, %r6474, %r6453;
	add.s32 	%r6476, %r6475, %r6473;
	shf.l.wrap.b32 	%r6477, %r6476, %r6476, 27;
	ld.local.u32 	%r6478, [%rd2+4400];
	xor.b32  	%r6479, %r6478, %r6465;
	ld.local.u32 	%r6480, [%rd2+4404];
	xor.b32  	%r6481, %r6480, %r6459;
	add.s32 	%r6482, %r6481, %r6479;
	shf.l.wrap.b32 	%r6483, %r6482, %r6482, 9;
	ld.local.u32 	%r6484, [%rd2+4440];
	xor.b32  	%r6485, %r6484, %r6471;
	ld.local.u32 	%r6486, [%rd2+4444];
	xor.b32  	%r6487, %r6486, %r6465;
	add.s32 	%r6488, %r6487, %r6485;
	shf.l.wrap.b32 	%r6489, %r6488, %r6488, 29;
	ld.local.u32 	%r6490, [%rd2+4432];
	xor.b32  	%r6491, %r6490, %r6477;
	ld.local.u32 	%r6492, [%rd2+4436];
	xor.b32  	%r6493, %r6492, %r6471;
	add.s32 	%r6494, %r6493, %r6491;
	shf.l.wrap.b32 	%r6495, %r6494, %r6494, 27;
	ld.local.u32 	%r6496, [%rd2+4424];
	xor.b32  	%r6497, %r6496, %r6483;
	ld.local.u32 	%r6498, [%rd2+4428];
	xor.b32  	%r6499, %r6498, %r6477;
	add.s32 	%r6500, %r6499, %r6497;
	shf.l.wrap.b32 	%r6501, %r6500, %r6500, 9;
	ld.local.u32 	%r6502, [%rd2+4464];
	xor.b32  	%r6503, %r6502, %r6489;
	ld.local.u32 	%r6504, [%rd2+4468];
	xor.b32  	%r6505, %r6504, %r6483;
	add.s32 	%r6506, %r6505, %r6503;
	shf.l.wrap.b32 	%r6507, %r6506, %r6506, 29;
	ld.local.u32 	%r6508, [%rd2+4456];
	xor.b32  	%r6509, %r6508, %r6495;
	ld.local.u32 	%r6510, [%rd2+4460];
	xor.b32  	%r6511, %r6510, %r6489;
	add.s32 	%r6512, %r6511, %r6509;
	shf.l.wrap.b32 	%r6513, %r6512, %r6512, 27;
	ld.local.u32 	%r6514, [%rd2+4448];
	xor.b32  	%r6515, %r6514, %r6501;
	ld.local.u32 	%r6516, [%rd2+4452];
	xor.b32  	%r6517, %r6516, %r6495;
	add.s32 	%r6518, %r6517, %r6515;
	shf.l.wrap.b32 	%r6519, %r6518, %r6518, 9;
	ld.local.u32 	%r6520, [%rd2+4488];
	xor.b32  	%r6521, %r6520, %r6507;
	ld.local.u32 	%r6522, [%rd2+4492];
	xor.b32  	%r6523, %r6522, %r6501;
	add.s32 	%r6524, %r6523, %r6521;
	shf.l.wrap.b32 	%r6525, %r6524, %r6524, 29;
	ld.local.u32 	%r6526, [%rd2+4480];
	xor.b32  	%r6527, %r6526, %r6513;
	ld.local.u32 	%r6528, [%rd2+4484];
	xor.b32  	%r6529, %r6528, %r6507;
	add.s32 	%r6530, %r6529, %r6527;
	shf.l.wrap.b32 	%r6531, %r6530, %r6530, 27;
	ld.local.u32 	%r6532, [%rd2+4472];
	xor.b32  	%r6533, %r6532, %r6519;
	ld.local.u32 	%r6534, [%rd2+4476];
	xor.b32  	%r6535, %r6534, %r6513;
	add.s32 	%r6536, %r6535, %r6533;
	shf.l.wrap.b32 	%r6537, %r6536, %r6536, 9;
	ld.local.u32 	%r6538, [%rd2+4512];
	xor.b32  	%r6539, %r6538, %r6525;
	ld.local.u32 	%r6540, [%rd2+4516];
	xor.b32  	%r6541, %r6540, %r6519;
	add.s32 	%r6542, %r6541, %r6539;
	shf.l.wrap.b32 	%r6543, %r6542, %r6542, 29;
	ld.local.u32 	%r6544, [%rd2+4504];
	xor.b32  	%r6545, %r6544, %r6531;
	ld.local.u32 	%r6546, [%rd2+4508];
	xor.b32  	%r6547, %r6546, %r6525;
	add.s32 	%r6548, %r6547, %r6545;
	shf.l.wrap.b32 	%r6549, %r6548, %r6548, 27;
	ld.local.u32 	%r6550, [%rd2+4496];
	xor.b32  	%r6551, %r6550, %r6537;
	ld.local.u32 	%r6552, [%rd2+4500];
	xor.b32  	%r6553, %r6552, %r6531;
	add.s32 	%r6554, %r6553, %r6551;
	shf.l.wrap.b32 	%r6555, %r6554, %r6554, 9;
	ld.local.u32 	%r6556, [%rd2+4536];
	xor.b32  	%r6557, %r6556, %r6543;
	ld.local.u32 	%r6558, [%rd2+4540];
	xor.b32  	%r6559, %r6558, %r6537;
	add.s32 	%r6560, %r6559, %r6557;
	shf.l.wrap.b32 	%r6561, %r6560, %r6560, 29;
	ld.local.u32 	%r6562, [%rd2+4528];
	xor.b32  	%r6563, %r6562, %r6549;
	ld.local.u32 	%r6564, [%rd2+4532];
	xor.b32  	%r6565, %r6564, %r6543;
	add.s32 	%r6566, %r6565, %r6563;
	shf.l.wrap.b32 	%r6567, %r6566, %r6566, 27;
	ld.local.u32 	%r6568, [%rd2+4520];
	xor.b32  	%r6569, %r6568, %r6555;
	ld.local.u32 	%r6570, [%rd2+4524];
	xor.b32  	%r6571, %r6570, %r6549;
	add.s32 	%r6572, %r6571, %r6569;
	shf.l.wrap.b32 	%r6573, %r6572, %r6572, 9;
	ld.local.u32 	%r6574, [%rd2+4560];
	xor.b32  	%r6575, %r6574, %r6561;
	ld.local.u32 	%r6576, [%rd2+4564];
	xor.b32  	%r6577, %r6576, %r6555;
	add.s32 	%r6578, %r6577, %r6575;
	shf.l.wrap.b32 	%r6579, %r6578, %r6578, 29;
	ld.local.u32 	%r6580, [%rd2+4552];
	xor.b32  	%r6581, %r6580, %r6567;
	ld.local.u32 	%r6582, [%rd2+4556];
	xor.b32  	%r6583, %r6582, %r6561;
	add.s32 	%r6584, %r6583, %r6581;
	shf.l.wrap.b32 	%r6585, %r6584, %r6584, 27;
	ld.local.u32 	%r6586, [%rd2+4544];
	xor.b32  	%r6587, %r6586, %r6573;
	ld.local.u32 	%r6588, [%rd2+4548];
	xor.b32  	%r6589, %r6588, %r6567;
	add.s32 	%r6590, %r6589, %r6587;
	shf.l.wrap.b32 	%r6591, %r6590, %r6590, 9;
	ld.local.u32 	%r6592, [%rd2+4584];
	xor.b32  	%r6593, %r6592, %r6579;
	ld.local.u32 	%r6594, [%rd2+4588];
	xor.b32  	%r6595, %r6594, %r6573;
	add.s32 	%r6596, %r6595, %r6593;
	shf.l.wrap.b32 	%r6597, %r6596, %r6596, 29;
	ld.local.u32 	%r6598, [%rd2+4576];
	xor.b32  	%r6599, %r6598, %r6585;
	ld.local.u32 	%r6600, [%rd2+4580];
	xor.b32  	%r6601, %r6600, %r6579;
	add.s32 	%r6602, %r6601, %r6599;
	shf.l.wrap.b32 	%r6603, %r6602, %r6602, 27;
	ld.local.u32 	%r6604, [%rd2+4568];
	xor.b32  	%r6605, %r6604, %r6591;
	ld.local.u32 	%r6606, [%rd2+4572];
	xor.b32  	%r6607, %r6606, %r6585;
	add.s32 	%r6608, %r6607, %r6605;
	shf.l.wrap.b32 	%r6609, %r6608, %r6608, 9;
	ld.local.u32 	%r6610, [%rd2+4608];
	xor.b32  	%r6611, %r6610, %r6597;
	ld.local.u32 	%r6612, [%rd2+4612];
	xor.b32  	%r6613, %r6612, %r6591;
	add.s32 	%r6614, %r6613, %r6611;
	shf.l.wrap.b32 	%r6615, %r6614, %r6614, 29;
	ld.local.u32 	%r6616, [%rd2+4600];
	xor.b32  	%r6617, %r6616, %r6603;
	ld.local.u32 	%r6618, [%rd2+4604];
	xor.b32  	%r6619, %r6618, %r6597;
	add.s32 	%r6620, %r6619, %r6617;
	shf.l.wrap.b32 	%r6621, %r6620, %r6620, 27;
	ld.local.u32 	%r6622, [%rd2+4592];
	xor.b32  	%r6623, %r6622, %r6609;
	ld.local.u32 	%r6624, [%rd2+4596];
	xor.b32  	%r6625, %r6624, %r6603;
	add.s32 	%r6626, %r6625, %r6623;
	shf.l.wrap.b32 	%r6627, %r6626, %r6626, 9;
	ld.local.u32 	%r6628, [%rd2+4632];
	xor.b32  	%r6629, %r6628, %r6615;
	ld.local.u32 	%r6630, [%rd2+4636];
	xor.b32  	%r6631, %r6630, %r6609;
	add.s32 	%r6632, %r6631, %r6629;
	shf.l.wrap.b32 	%r6633, %r6632, %r6632, 29;
	ld.local.u32 	%r6634, [%rd2+4624];
	xor.b32  	%r6635, %r6634, %r6621;
	ld.local.u32 	%r6636, [%rd2+4628];
	xor.b32  	%r6637, %r6636, %r6615;
	add.s32 	%r6638, %r6637, %r6635;
	shf.l.wrap.b32 	%r6639, %r6638, %r6638, 27;
	ld.local.u32 	%r6640, [%rd2+4616];
	xor.b32  	%r6641, %r6640, %r6627;
	ld.local.u32 	%r6642, [%rd2+4620];
	xor.b32  	%r6643, %r6642, %r6621;
	add.s32 	%r6644, %r6643, %r6641;
	shf.l.wrap.b32 	%r6645, %r6644, %r6644, 9;
	ld.local.u32 	%r6646, [%rd2+4656];
	xor.b32  	%r6647, %r6646, %r6633;
	ld.local.u32 	%r6648, [%rd2+4660];
	xor.b32  	%r6649, %r6648, %r6627;
	add.s32 	%r6650, %r6649, %r6647;
	shf.l.wrap.b32 	%r6651, %r6650, %r6650, 29;
	ld.local.u32 	%r6652, [%rd2+4648];
	xor.b32  	%r6653, %r6652, %r6639;
	ld.local.u32 	%r6654, [%rd2+4652];
	xor.b32  	%r6655, %r6654, %r6633;
	add.s32 	%r6656, %r6655, %r6653;
	shf.l.wrap.b32 	%r6657, %r6656, %r6656, 27;
	ld.local.u32 	%r6658, [%rd2+4640];
	xor.b32  	%r6659, %r6658, %r6645;
	ld.local.u32 	%r6660, [%rd2+4644];
	xor.b32  	%r6661, %r6660, %r6639;
	add.s32 	%r6662, %r6661, %r6659;
	shf.l.wrap.b32 	%r6663, %r6662, %r6662, 9;
	ld.local.u32 	%r6664, [%rd2+4680];
	xor.b32  	%r6665, %r6664, %r6651;
	ld.local.u32 	%r6666, [%rd2+4684];
	xor.b32  	%r6667, %r6666, %r6645;
	add.s32 	%r6668, %r6667, %r6665;
	shf.l.wrap.b32 	%r6669, %r6668, %r6668, 29;
	ld.local.u32 	%r6670, [%rd2+4672];
	xor.b32  	%r6671, %r6670, %r6657;
	ld.local.u32 	%r6672, [%rd2+4676];
	xor.b32  	%r6673, %r6672, %r6651;
	add.s32 	%r6674, %r6673, %r6671;
	shf.l.wrap.b32 	%r6675, %r6674, %r6674, 27;
	ld.local.u32 	%r6676, [%rd2+4664];
	xor.b32  	%r6677, %r6676, %r6663;
	ld.local.u32 	%r6678, [%rd2+4668];
	xor.b32  	%r6679, %r6678, %r6657;
	add.s32 	%r6680, %r6679, %r6677;
	shf.l.wrap.b32 	%r6681, %r6680, %r6680, 9;
	ld.local.u32 	%r6682, [%rd2+4704];
	xor.b32  	%r6683, %r6682, %r6669;
	ld.local.u32 	%r6684, [%rd2+4708];
	xor.b32  	%r6685, %r6684, %r6663;
	add.s32 	%r6686, %r6685, %r6683;
	shf.l.wrap.b32 	%r6687, %r6686, %r6686, 29;
	ld.local.u32 	%r6688, [%rd2+4696];
	xor.b32  	%r6689, %r6688, %r6675;
	ld.local.u32 	%r6690, [%rd2+4700];
	xor.b32  	%r6691, %r6690, %r6669;
	add.s32 	%r6692, %r6691, %r6689;
	shf.l.wrap.b32 	%r6693, %r6692, %r6692, 27;
	ld.local.u32 	%r6694, [%rd2+4688];
	xor.b32  	%r6695, %r6694, %r6681;
	ld.local.u32 	%r6696, [%rd2+4692];
	xor.b32  	%r6697, %r6696, %r6675;
	add.s32 	%r6698, %r6697, %r6695;
	shf.l.wrap.b32 	%r9970, %r6698, %r6698, 9;
	ld.local.u32 	%r6699, [%rd2+4728];
	xor.b32  	%r6700, %r6699, %r6687;
	ld.local.u32 	%r6701, [%rd2+4732];
	xor.b32  	%r6702, %r6701, %r6681;
	add.s32 	%r6703, %r6702, %r6700;
	shf.l.wrap.b32 	%r9969, %r6703, %r6703, 29;
	ld.local.u32 	%r6704, [%rd2+4720];
	xor.b32  	%r6705, %r6704, %r6693;
	ld.local.u32 	%r6706, [%rd2+4724];
	xor.b32  	%r6707, %r6706, %r6687;
	add.s32 	%r6708, %r6707, %r6705;
	shf.l.wrap.b32 	%r9968, %r6708, %r6708, 27;
	ld.local.u32 	%r6709, [%rd2+4712];
	xor.b32  	%r6710, %r6709, %r9970;
	ld.local.u32 	%r6711, [%rd2+4716];
	xor.b32  	%r6712, %r6711, %r6693;
	add.s32 	%r6713, %r6712, %r6710;
	shf.l.wrap.b32 	%r9967, %r6713, %r6713, 9;
	ld.local.u32 	%r983, [%rd2+4928];
	setp.lt.u32 	%p60, %r983, 25;
	@%p60 bra 	$L__BB3_75;
	ld.local.u32 	%r6714, [%rd2+4752];
	xor.b32  	%r6715, %r6714, %r9969;
	ld.local.u32 	%r6716, [%rd2+4756];
	xor.b32  	%r6717, %r6716, %r9970;
	add.s32 	%r6718, %r6717, %r6715;
	shf.l.wrap.b32 	%r6719, %r6718, %r6718, 29;
	ld.local.u32 	%r6720, [%rd2+4744];
	xor.b32  	%r6721, %r6720, %r9968;
	ld.local.u32 	%r6722, [%rd2+4748];
	xor.b32  	%r6723, %r6722, %r9969;
	add.s32 	%r6724, %r6723, %r6721;
	shf.l.wrap.b32 	%r6725, %r6724, %r6724, 27;
	ld.local.u32 	%r6726, [%rd2+4736];
	xor.b32  	%r6727, %r6726, %r9967;
	ld.local.u32 	%r6728, [%rd2+4740];
	xor.b32  	%r6729, %r6728, %r9968;
	add.s32 	%r6730, %r6729, %r6727;
	shf.l.wrap.b32 	%r6731, %r6730, %r6730, 9;
	ld.local.u32 	%r6732, [%rd2+4776];
	xor.b32  	%r6733, %r6732, %r6719;
	ld.local.u32 	%r6734, [%rd2+4780];
	xor.b32  	%r6735, %r6734, %r9967;
	add.s32 	%r6736, %r6735, %r6733;
	shf.l.wrap.b32 	%r6737, %r6736, %r6736, 29;
	ld.local.u32 	%r6738, [%rd2+4768];
	xor.b32  	%r6739, %r6738, %r6725;
	ld.local.u32 	%r6740, [%rd2+4772];
	xor.b32  	%r6741, %r6740, %r6719;
	add.s32 	%r6742, %r6741, %r6739;
	shf.l.wrap.b32 	%r6743, %r6742, %r6742, 27;
	ld.local.u32 	%r6744, [%rd2+4760];
	xor.b32  	%r6745, %r6744, %r6731;
	ld.local.u32 	%r6746, [%rd2+4764];
	xor.b32  	%r6747, %r6746, %r6725;
	add.s32 	%r6748, %r6747, %r6745;
	shf.l.wrap.b32 	%r6749, %r6748, %r6748, 9;
	ld.local.u32 	%r6750, [%rd2+4800];
	xor.b32  	%r6751, %r6750, %r6737;
	ld.local.u32 	%r6752, [%rd2+4804];
	xor.b32  	%r6753, %r6752, %r6731;
	add.s32 	%r6754, %r6753, %r6751;
	shf.l.wrap.b32 	%r6755, %r6754, %r6754, 29;
	ld.local.u32 	%r6756, [%rd2+4792];
	xor.b32  	%r6757, %r6756, %r6743;
	ld.local.u32 	%r6758, [%rd2+4796];
	xor.b32  	%r6759, %r6758, %r6737;
	add.s32 	%r6760, %r6759, %r6757;
	shf.l.wrap.b32 	%r6761, %r6760, %r6760, 27;
	ld.local.u32 	%r6762, [%rd2+4784];
	xor.b32  	%r6763, %r6762, %r6749;
	ld.local.u32 	%r6764, [%rd2+4788];
	xor.b32  	%r6765, %r6764, %r6743;
	add.s32 	%r6766, %r6765, %r6763;
	shf.l.wrap.b32 	%r9970, %r6766, %r6766, 9;
	ld.local.u32 	%r6767, [%rd2+4824];
	xor.b32  	%r6768, %r6767, %r6755;
	ld.local.u32 	%r6769, [%rd2+4828];
	xor.b32  	%r6770, %r6769, %r6749;
	add.s32 	%r6771, %r6770, %r6768;
	shf.l.wrap.b32 	%r9969, %r6771, %r6771, 29;
	ld.local.u32 	%r6772, [%rd2+4816];
	xor.b32  	%r6773, %r6772, %r6761;
	ld.local.u32 	%r6774, [%rd2+4820];
	xor.b32  	%r6775, %r6774, %r6755;
	add.s32 	%r6776, %r6775, %r6773;
	shf.l.wrap.b32 	%r9968, %r6776, %r6776, 27;
	ld.local.u32 	%r6777, [%rd2+4808];
	xor.b32  	%r6778, %r6777, %r9970;
	ld.local.u32 	%r6779, [%rd2+4812];
	xor.b32  	%r6780, %r6779, %r6761;
	add.s32 	%r6781, %r6780, %r6778;
	shf.l.wrap.b32 	%r9967, %r6781, %r6781, 9;
$L__BB3_75:
	setp.lt.u32 	%p61, %r983, 29;
	@%p61 bra 	$L__BB3_77;
	ld.local.u32 	%r6782, [%rd2+4848];
	xor.b32  	%r6783, %r6782, %r9969;
	ld.local.u32 	%r6784, [%rd2+4852];
	xor.b32  	%r6785, %r6784, %r9970;
	add.s32 	%r6786, %r6785, %r6783;
	shf.l.wrap.b32 	%r6787, %r6786, %r6786, 29;
	ld.local.u32 	%r6788, [%rd2+4840];
	xor.b32  	%r6789, %r6788, %r9968;
	ld.local.u32 	%r6790, [%rd2+4844];
	xor.b32  	%r6791, %r6790, %r9969;
	add.s32 	%r6792, %r6791, %r6789;
	shf.l.wrap.b32 	%r6793, %r6792, %r6792, 27;
	ld.local.u32 	%r6794, [%rd2+4832];
	xor.b32  	%r6795, %r6794, %r9967;
	ld.local.u32 	%r6796, [%rd2+4836];
	xor.b32  	%r6797, %r6796, %r9968;
	add.s32 	%r6798, %r6797, %r6795;
	shf.l.wrap.b32 	%r6799, %r6798, %r6798, 9;
	ld.local.u32 	%r6800, [%rd2+4872];
	xor.b32  	%r6801, %r6800, %r6787;
	ld.local.u32 	%r6802, [%rd2+4876];
	xor.b32  	%r6803, %r6802, %r9967;
	add.s32 	%r6804, %r6803, %r6801;
	shf.l.wrap.b32 	%r6805, %r6804, %r6804, 29;
	ld.local.u32 	%r6806, [%rd2+4864];
	xor.b32  	%r6807, %r6806, %r6793;
	ld.local.u32 	%r6808, [%rd2+4868];
	xor.b32  	%r6809, %r6808, %r6787;
	add.s32 	%r6810, %r6809, %r6807;
	shf.l.wrap.b32 	%r6811, %r6810, %r6810, 27;
	ld.local.u32 	%r6812, [%rd2+4856];
	xor.b32  	%r6813, %r6812, %r6799;
	ld.local.u32 	%r6814, [%rd2+4860];
	xor.b32  	%r6815, %r6814, %r6793;
	add.s32 	%r6816, %r6815, %r6813;
	shf.l.wrap.b32 	%r6817, %r6816, %r6816, 9;
	ld.local.u32 	%r6818, [%rd2+4896];
	xor.b32  	%r6819, %r6818, %r6805;
	ld.local.u32 	%r6820, [%rd2+4900];
	xor.b32  	%r6821, %r6820, %r6799;
	add.s32 	%r6822, %r6821, %r6819;
	shf.l.wrap.b32 	%r6823, %r6822, %r6822, 29;
	ld.local.u32 	%r6824, [%rd2+4888];
	xor.b32  	%r6825, %r6824, %r6811;
	ld.local.u32 	%r6826, [%rd2+4892];
	xor.b32  	%r6827, %r6826, %r6805;
	add.s32 	%r6828, %r6827, %r6825;
	shf.l.wrap.b32 	%r6829, %r6828, %r6828, 27;
	ld.local.u32 	%r6830, [%rd2+4880];
	xor.b32  	%r6831, %r6830, %r6817;
	ld.local.u32 	%r6832, [%rd2+4884];
	xor.b32  	%r6833, %r6832, %r6811;
	add.s32 	%r6834, %r6833, %r6831;
	shf.l.wrap.b32 	%r9970, %r6834, %r6834, 9;
	ld.local.u32 	%r6835, [%rd2+4920];
	xor.b32  	%r6836, %r6835, %r6823;
	ld.local.u32 	%r6837, [%rd2+4924];
	xor.b32  	%r6838, %r6837, %r6817;
	add.s32 	%r6839, %r6838, %r6836;
	shf.l.wrap.b32 	%r9969, %r6839, %r6839, 29;
	ld.local.u32 	%r6840, [%rd2+4912];
	xor.b32  	%r6841, %r6840, %r6829;
	ld.local.u32 	%r6842, [%rd2+4916];
	xor.b32  	%r6843, %r6842, %r6823;
	add.s32 	%r6844, %r6843, %r6841;
	shf.l.wrap.b32 	%r9968, %r6844, %r6844, 27;
	ld.local.u32 	%r6845, [%rd2+4904];
	xor.b32  	%r6846, %r6845, %r9970;
	ld.local.u32 	%r6847, [%rd2+4908];
	xor.b32  	%r6848, %r6847, %r6829;
	add.s32 	%r6849, %r6848, %r6846;
	shf.l.wrap.b32 	%r9967, %r6849, %r6849, 9;
$L__BB3_77:
	cvt.u16.u32 	%rs2924, %r9967;
	ld.global.u8 	%rs2925, [%rd811];
	xor.b16  	%rs2926, %rs2925, %rs2924;
	st.global.u8 	[%rd810], %rs2926;
	shr.u16 	%rs2927, %rs2924, 8;
	ld.global.u8 	%rs2928, [%rd811+1];
	xor.b16  	%rs2929, %rs2928, %rs2927;
	st.global.u8 	[%rd810+1], %rs2929;
	{ .reg .b16 tmp; mov.b32 {tmp, %rs2930}, %r9967; }
	ld.global.u8 	%rs2931, [%rd811+2];
	xor.b16  	%rs2932, %rs2931, %rs2930;
	st.global.u8 	[%rd810+2], %rs2932;
	shr.u32 	%r6851, %r9967, 24;
	cvt.u16.u32 	%rs2933, %r6851;
	ld.global.u8 	%rs2934, [%rd811+3];
	xor.b16  	%rs2935, %rs2934, %rs2933;
	st.global.u8 	[%rd810+3], %rs2935;
	cvt.u16.u32 	%rs2936, %r9968;
	ld.global.u8 	%rs2937, [%rd811+4];
	xor.b16  	%rs2938, %rs2937, %rs2936;
	st.global.u8 	[%rd810+4], %rs2938;
	shr.u16 	%rs2939, %rs2936, 8;
	ld.global.u8 	%rs2940, [%rd811+5];
	xor.b16  	%rs2941, %rs2940, %rs2939;
	st.global.u8 	[%rd810+5], %rs2941;
	{ .reg .b16 tmp; mov.b32 {tmp, %rs2942}, %r9968; }
	ld.global.u8 	%rs2943, [%rd811+6];
	xor.b16  	%rs2944, %rs2943, %rs2942;
	st.global.u8 	[%rd810+6], %rs2944;
	shr.u32 	%r6852, %r9968, 24;
	cvt.u16.u32 	%rs2945, %r6852;
	ld.global.u8 	%rs2946, [%rd811+7];
	xor.b16  	%rs2947, %rs2946, %rs2945;
	st.global.u8 	[%rd810+7], %rs2947;
	cvt.u16.u32 	%rs2948, %r9969;
	ld.global.u8 	%rs2949, [%rd811+8];
	xor.b16  	%rs2950, %rs2949, %rs2948;
	st.global.u8 	[%rd810+8], %rs2950;
	shr.u16 	%rs2951, %rs2948, 8;
	ld.global.u8 	%rs2952, [%rd811+9];
	xor.b16  	%rs2953, %rs2952, %rs2951;
	st.global.u8 	[%rd810+9], %rs2953;
	{ .reg .b16 tmp; mov.b32 {tmp, %rs2954}, %r9969; }
	ld.global.u8 	%rs2955, [%rd811+10];
	xor.b16  	%rs2956, %rs2955, %rs2954;
	st.global.u8 	[%rd810+10], %rs2956;
	shr.u32 	%r6853, %r9969, 24;
	cvt.u16.u32 	%rs2957, %r6853;
	ld.global.u8 	%rs2958, [%rd811+11];
	xor.b16  	%rs2959, %rs2958, %rs2957;
	st.global.u8 	[%rd810+11], %rs2959;
	cvt.u16.u32 	%rs2960, %r9970;
	ld.global.u8 	%rs2961, [%rd811+12];
	xor.b16  	%rs2962, %rs2961, %rs2960;
	st.global.u8 	[%rd810+12], %rs2962;
	shr.u16 	%rs2963, %rs2960, 8;
	ld.global.u8 	%rs2964, [%rd811+13];
	xor.b16  	%rs2965, %rs2964, %rs2963;
	st.global.u8 	[%rd810+13], %rs2965;
	{ .reg .b16 tmp; mov.b32 {tmp, %rs2966}, %r9970; }
	ld.global.u8 	%rs2967, [%rd811+14];
	xor.b16  	%rs2968, %rs2967, %rs2966;
	st.global.u8 	[%rd810+14], %rs2968;
	shr.u32 	%r6854, %r9970, 24;
	cvt.u16.u32 	%rs2969, %r6854;
	ld.global.u8 	%rs2970, [%rd811+15];
	xor.b16  	%rs2971, %rs2970, %rs2969;
	st.global.u8 	[%rd810+15], %rs2971;
	mov.b32 	%r9971, 16;
$L__BB3_78:
	add.s32 	%r9971, %r9971, -1;
	cvt.u64.u32 	%rd512, %r9971;
	add.s64 	%rd513, %rd2, %rd512;
	ld.local.u8 	%rs2972, [%rd513+4096];
	add.s16 	%rs2973, %rs2972, 1;
	and.b16  	%rs2974, %rs2973, 255;
	setp.ne.s16 	%p62, %rs2974, %rs2973;
	st.local.u8 	[%rd513+4096], %rs2973;
	setp.ne.s32 	%p63, %r9971, 0;
	and.pred  	%p64, %p63, %p62;
	@%p64 bra 	$L__BB3_78;
	add.s32 	%r9962, %r9962, 1;
	add.s64 	%rd811, %rd811, 16;
	add.s64 	%rd810, %rd810, 16;
	setp.ne.s32 	%p65, %r9962, %r977;
	@%p65 bra 	$L__BB3_73;
	ld.local.u32 	%r6855, [%rd2+4128];
	bfe.u32 	%r6856, %r6855, 0, 8;
	cvt.u16.u32 	%rs4370, %r6856;
	bfe.u32 	%r6857, %r6855, 8, 8;
	cvt.u16.u32 	%rs4369, %r6857;
	bfe.u32 	%r6858, %r6855, 16, 8;
	cvt.u16.u32 	%rs4368, %r6858;
	bfe.u32 	%r6859, %r6855, 24, 8;
	cvt.u16.u32 	%rs4367, %r6859;
	ld.local.u32 	%r6860, [%rd2+4132];
	bfe.u32 	%r6861, %r6860, 0, 8;
	cvt.u16.u32 	%rs4366, %r6861;
	bfe.u32 	%r6862, %r6860, 8, 8;
	cvt.u16.u32 	%rs4365, %r6862;
	bfe.u32 	%r6863, %r6860, 16, 8;
	cvt.u16.u32 	%rs4364, %r6863;
	bfe.u32 	%r6864, %r6860, 24, 8;
	cvt.u16.u32 	%rs4363, %r6864;
	ld.local.u32 	%r6865, [%rd2+4136];
	bfe.u32 	%r6866, %r6865, 0, 8;
	cvt.u16.u32 	%rs4362, %r6866;
	bfe.u32 	%r6867, %r6865, 8, 8;
	cvt.u16.u32 	%rs4361, %r6867;
	bfe.u32 	%r6868, %r6865, 16, 8;
	cvt.u16.u32 	%rs4360, %r6868;
	bfe.u32 	%r6869, %r6865, 24, 8;
	cvt.u16.u32 	%rs4359, %r6869;
	ld.local.u32 	%r6870, [%rd2+4140];
	bfe.u32 	%r6871, %r6870, 0, 8;
	cvt.u16.u32 	%rs4358, %r6871;
	bfe.u32 	%r6872, %r6870, 8, 8;
	cvt.u16.u32 	%rs4357, %r6872;
	bfe.u32 	%r6873, %r6870, 16, 8;
	cvt.u16.u32 	%rs4356, %r6873;
	bfe.u32 	%r6874, %r6870, 24, 8;
	cvt.u16.u32 	%rs4355, %r6874;
	mov.u64 	%rd517, reduction_8bit;
	mov.u64 	%rd812, %rd809;
	mov.u32 	%r9972, %r976;
$L__BB3_81:
	ld.global.u8 	%rs2975, [%rd812];
	xor.b16  	%rs2976, %rs2975, %rs4370;
	ld.global.u8 	%rs2977, [%rd812+1];
	xor.b16  	%rs2978, %rs2977, %rs4369;
	ld.global.u8 	%rs2979, [%rd812+2];
	xor.b16  	%rs2980, %rs2979, %rs4368;
	ld.global.u8 	%rs2981, [%rd812+3];
	xor.b16  	%rs2982, %rs2981, %rs4367;
	ld.global.u8 	%rs2983, [%rd812+4];
	xor.b16  	%rs2984, %rs2983, %rs4366;
	ld.global.u8 	%rs2985, [%rd812+5];
	xor.b16  	%rs2986, %rs2985, %rs4365;
	ld.global.u8 	%rs2987, [%rd812+6];
	xor.b16  	%rs2988, %rs2987, %rs4364;
	ld.global.u8 	%rs2989, [%rd812+7];
	xor.b16  	%rs2990, %rs2989, %rs4363;
	ld.global.u8 	%rs2991, [%rd812+8];
	xor.b16  	%rs2992, %rs2991, %rs4362;
	ld.global.u8 	%rs2993, [%rd812+9];
	xor.b16  	%rs2994, %rs2993, %rs4361;
	ld.global.u8 	%rs2995, [%rd812+10];
	xor.b16  	%rs2996, %rs2995, %rs4360;
	ld.global.u8 	%rs2997, [%rd812+11];
	xor.b16  	%rs2998, %rs2997, %rs4359;
	ld.global.u8 	%rs2999, [%rd812+12];
	xor.b16  	%rs3000, %rs2999, %rs4358;
	ld.global.u8 	%rs3001, [%rd812+13];
	xor.b16  	%rs3002, %rs3001, %rs4357;
	ld.global.u8 	%rs3003, [%rd812+14];
	xor.b16  	%rs3004, %rs3003, %rs4356;
	ld.global.u8 	%rs3005, [%rd812+15];
	xor.b16  	%rs3006, %rs3005, %rs4355;
	cvt.u32.u16 	%r6875, %rs3006;
	and.b32  	%r6876, %r6875, 255;
	mul.wide.u32 	%rd514, %r6876, 16;
	add.s64 	%rd515, %rd2, %rd514;
	ld.local.u32 	%r6877, [%rd515];
	bfe.u32 	%r6878, %r6877, 0, 8;
	cvt.u16.u32 	%rs3007, %r6878;
	bfe.u32 	%r6879, %r6877, 8, 8;
	bfe.u32 	%r6880, %r6877, 16, 8;
	bfe.u32 	%r6881, %r6877, 24, 8;
	ld.local.u32 	%r6882, [%rd515+4];
	bfe.u32 	%r6883, %r6882, 0, 8;
	bfe.u32 	%r6884, %r6882, 8, 8;
	bfe.u32 	%r6885, %r6882, 16, 8;
	bfe.u32 	%r6886, %r6882, 24, 8;
	ld.local.u32 	%r6887, [%rd515+8];
	bfe.u32 	%r6888, %r6887, 0, 8;
	bfe.u32 	%r6889, %r6887, 8, 8;
	bfe.u32 	%r6890, %r6887, 16, 8;
	bfe.u32 	%r6891, %r6887, 24, 8;
	ld.local.u32 	%r6892, [%rd515+12];
	bfe.u32 	%r6893, %r6892, 0, 8;
	bfe.u32 	%r6894, %r6892, 8, 8;
	bfe.u32 	%r6895, %r6892, 16, 8;
	bfe.u32 	%r6896, %r6892, 24, 8;
	mul.wide.u32 	%rd516, %r6896, 2;
	add.s64 	%rd518, %rd517, %rd516;
	ld.const.u8 	%rs3008, [%rd518];
	ld.const.u8 	%rs3009, [%rd518+1];
	xor.b16  	%rs3010, %rs3007, %rs3009;
	cvt.u32.u16 	%r6897, %rs3004;
	and.b32  	%r6898, %r6897, 255;
	mul.wide.u32 	%rd519, %r6898, 16;
	add.s64 	%rd520, %rd2, %rd519;
	ld.local.u32 	%r6899, [%rd520];
	bfe.u32 	%r6900, %r6899, 0, 8;
	cvt.u16.u32 	%rs3011, %r6900;
	bfe.u32 	%r6901, %r6899, 8, 8;
	cvt.u16.u32 	%rs3012, %r6901;
	bfe.u32 	%r6902, %r6899, 16, 8;
	bfe.u32 	%r6903, %r6899, 24, 8;
	xor.b16  	%rs3013, %rs3012, %rs3010;
	xor.b32  	%r6904, %r6902, %r6879;
	xor.b32  	%r6905, %r6903, %r6880;
	ld.local.u32 	%r6906, [%rd520+4];
	bfe.u32 	%r6907, %r6906, 0, 8;
	bfe.u32 	%r6908, %r6906, 8, 8;
	bfe.u32 	%r6909, %r6906, 16, 8;
	bfe.u32 	%r6910, %r6906, 24, 8;
	xor.b32  	%r6911, %r6907, %r6881;
	xor.b32  	%r6912, %r6908, %r6883;
	xor.b32  	%r6913, %r6909, %r6884;
	xor.b32  	%r6914, %r6910, %r6885;
	ld.local.u32 	%r6915, [%rd520+8];
	bfe.u32 	%r6916, %r6915, 0, 8;
	bfe.u32 	%r6917, %r6915, 8, 8;
	bfe.u32 	%r6918, %r6915, 16, 8;
	bfe.u32 	%r6919, %r6915, 24, 8;
	xor.b32  	%r6920, %r6916, %r6886;
	xor.b32  	%r6921, %r6917, %r6888;
	xor.b32  	%r6922, %r6918, %r6889;
	xor.b32  	%r6923, %r6919, %r6890;
	ld.local.u32 	%r6924, [%rd520+12];
	bfe.u32 	%r6925, %r6924, 0, 8;
	bfe.u32 	%r6926, %r6924, 8, 8;
	bfe.u32 	%r6927, %r6924, 16, 8;
	bfe.u32 	%r6928, %r6924, 24, 8;
	xor.b32  	%r6929, %r6925, %r6891;
	xor.b32  	%r6930, %r6926, %r6893;
	xor.b32  	%r6931, %r6927, %r6894;
	xor.b32  	%r6932, %r6928, %r6895;
	and.b32  	%r6933, %r6932, 255;
	mul.wide.u32 	%rd521, %r6933, 2;
	add.s64 	%rd522, %rd517, %rd521;
	ld.const.u8 	%rs3014, [%rd522];
	ld.const.u8 	%rs3015, [%rd522+1];
	xor.b16  	%rs3016, %rs3011, %rs3008;
	xor.b16  	%rs3017, %rs3016, %rs3015;
	cvt.u32.u16 	%r6934, %rs3002;
	and.b32  	%r6935, %r6934, 255;
	mul.wide.u32 	%rd523, %r6935, 16;
	add.s64 	%rd524, %rd2, %rd523;
	ld.local.u32 	%r6936, [%rd524];
	bfe.u32 	%r6937, %r6936, 0, 8;
	cvt.u16.u32 	%rs3018, %r6937;
	bfe.u32 	%r6938, %r6936, 8, 8;
	cvt.u16.u32 	%rs3019, %r6938;
	bfe.u32 	%r6939, %r6936, 16, 8;
	cvt.u16.u32 	%rs3020, %r6939;
	bfe.u32 	%r6940, %r6936, 24, 8;
	xor.b16  	%rs3021, %rs3019, %rs3017;
	xor.b16  	%rs3022, %rs3020, %rs3013;
	xor.b32  	%r6941, %r6940, %r6904;
	ld.local.u32 	%r6942, [%rd524+4];
	bfe.u32 	%r6943, %r6942, 0, 8;
	bfe.u32 	%r6944, %r6942, 8, 8;
	bfe.u32 	%r6945, %r6942, 16, 8;
	bfe.u32 	%r6946, %r6942, 24, 8;
	xor.b32  	%r6947, %r6943, %r6905;
	xor.b32  	%r6948, %r6944, %r6911;
	xor.b32  	%r6949, %r6945, %r6912;
	xor.b32  	%r6950, %r6946, %r6913;
	ld.local.u32 	%r6951, [%rd524+8];
	bfe.u32 	%r6952, %r6951, 0, 8;
	bfe.u32 	%r6953, %r6951, 8, 8;
	bfe.u32 	%r6954, %r6951, 16, 8;
	bfe.u32 	%r6955, %r6951, 24, 8;
	xor.b32  	%r6956, %r6952, %r6914;
	xor.b32  	%r6957, %r6953, %r6920;
	xor.b32  	%r6958, %r6954, %r6921;
	xor.b32  	%r6959, %r6955, %r6922;
	ld.local.u32 	%r6960, [%rd524+12];
	bfe.u32 	%r6961, %r6960, 0, 8;
	bfe.u32 	%r6962, %r6960, 8, 8;
	bfe.u32 	%r6963, %r6960, 16, 8;
	bfe.u32 	%r6964, %r6960, 24, 8;
	xor.b32  	%r6965, %r6961, %r6923;
	xor.b32  	%r6966, %r6962, %r6929;
	xor.b32  	%r6967, %r6963, %r6930;
	xor.b32  	%r6968, %r6964, %r6931;
	and.b32  	%r6969, %r6968, 255;
	mul.wide.u32 	%rd525, %r6969, 2;
	add.s64 	%rd526, %rd517, %rd525;
	ld.const.u8 	%rs3023, [%rd526];
	ld.const.u8 	%rs3024, [%rd526+1];
	xor.b16  	%rs3025, %rs3018, %rs3014;
	xor.b16  	%rs3026, %rs3025, %rs3024;
	cvt.u32.u16 	%r6970, %rs3000;
	and.b32  	%r6971, %r6970, 255;
	mul.wide.u32 	%rd527, %r6971, 16;
	add.s64 	%rd528, %rd2, %rd527;
	ld.local.u32 	%r6972, [%rd528];
	bfe.u32 	%r6973, %r6972, 0, 8;
	cvt.u16.u32 	%rs3027, %r6973;
	bfe.u32 	%r6974, %r6972, 8, 8;
	cvt.u16.u32 	%rs3028, %r6974;
	bfe.u32 	%r6975, %r6972, 16, 8;
	cvt.u16.u32 	%rs3029, %r6975;
	bfe.u32 	%r6976, %r6972, 24, 8;
	cvt.u16.u32 	%rs3030, %r6976;
	xor.b16  	%rs3031, %rs3028, %rs3026;
	xor.b16  	%rs3032, %rs3029, %rs3021;
	xor.b16  	%rs3033, %rs3030, %rs3022;
	ld.local.u32 	%r6977, [%rd528+4];
	bfe.u32 	%r6978, %r6977, 0, 8;
	bfe.u32 	%r6979, %r6977, 8, 8;
	bfe.u32 	%r6980, %r6977, 16, 8;
	bfe.u32 	%r6981, %r6977, 24, 8;
	xor.b32  	%r6982, %r6978, %r6941;
	xor.b32  	%r6983, %r6979, %r6947;
	xor.b32  	%r6984, %r6980, %r6948;
	xor.b32  	%r6985, %r6981, %r6949;
	ld.local.u32 	%r6986, [%rd528+8];
	bfe.u32 	%r6987, %r6986, 0, 8;
	bfe.u32 	%r6988, %r6986, 8, 8;
	bfe.u32 	%r6989, %r6986, 16, 8;
	bfe.u32 	%r6990, %r6986, 24, 8;
	xor.b32  	%r6991, %r6987, %r6950;
	xor.b32  	%r6992, %r6988, %r6956;
	xor.b32  	%r6993, %r6989, %r6957;
	xor.b32  	%r6994, %r6990, %r6958;
	ld.local.u32 	%r6995, [%rd528+12];
	bfe.u32 	%r6996, %r6995, 0, 8;
	bfe.u32 	%r6997, %r6995, 8, 8;
	bfe.u32 	%r6998, %r6995, 16, 8;
	bfe.u32 	%r6999, %r6995, 24, 8;
	xor.b32  	%r7000, %r6996, %r6959;
	xor.b32  	%r7001, %r6997, %r6965;
	xor.b32  	%r7002, %r6998, %r6966;
	xor.b32  	%r7003, %r6999, %r6967;
	and.b32  	%r7004, %r7003, 255;
	mul.wide.u32 	%rd529, %r7004, 2;
	add.s64 	%rd530, %rd517, %rd529;
	ld.const.u8 	%rs3034, [%rd530];
	ld.const.u8 	%rs3035, [%rd530+1];
	xor.b16  	%rs3036, %rs3027, %rs3023;
	xor.b16  	%rs3037, %rs3036, %rs3035;
	cvt.u32.u16 	%r7005, %rs2998;
	and.b32  	%r7006, %r7005, 255;
	mul.wide.u32 	%rd531, %r7006, 16;
	add.s64 	%rd532, %rd2, %rd531;
	ld.local.u32 	%r7007, [%rd532];
	bfe.u32 	%r7008, %r7007, 0, 8;
	cvt.u16.u32 	%rs3038, %r7008;
	bfe.u32 	%r7009, %r7007, 8, 8;
	cvt.u16.u32 	%rs3039, %r7009;
	bfe.u32 	%r7010, %r7007, 16, 8;
	cvt.u16.u32 	%rs3040, %r7010;
	bfe.u32 	%r7011, %r7007, 24, 8;
	cvt.u16.u32 	%rs3041, %r7011;
	xor.b16  	%rs3042, %rs3039, %rs3037;
	xor.b16  	%rs3043, %rs3040, %rs3031;
	xor.b16  	%rs3044, %rs3041, %rs3032;
	ld.local.u32 	%r7012, [%rd532+4];
	bfe.u32 	%r7013, %r7012, 0, 8;
	cvt.u16.u32 	%rs3045, %r7013;
	bfe.u32 	%r7014, %r7012, 8, 8;
	bfe.u32 	%r7015, %r7012, 16, 8;
	bfe.u32 	%r7016, %r7012, 24, 8;
	xor.b16  	%rs3046, %rs3045, %rs3033;
	xor.b32  	%r7017, %r7014, %r6982;
	xor.b32  	%r7018, %r7015, %r6983;
	xor.b32  	%r7019, %r7016, %r6984;
	ld.local.u32 	%r7020, [%rd532+8];
	bfe.u32 	%r7021, %r7020, 0, 8;
	bfe.u32 	%r7022, %r7020, 8, 8;
	bfe.u32 	%r7023, %r7020, 16, 8;
	bfe.u32 	%r7024, %r7020, 24, 8;
	xor.b32  	%r7025, %r7021, %r6985;
	xor.b32  	%r7026, %r7022, %r6991;
	xor.b32  	%r7027, %r7023, %r6992;
	xor.b32  	%r7028, %r7024, %r6993;
	ld.local.u32 	%r7029, [%rd532+12];
	bfe.u32 	%r7030, %r7029, 0, 8;
	bfe.u32 	%r7031, %r7029, 8, 8;
	bfe.u32 	%r7032, %r7029, 16, 8;
	bfe.u32 	%r7033, %r7029, 24, 8;
	xor.b32  	%r7034, %r7030, %r6994;
	xor.b32  	%r7035, %r7031, %r7000;
	xor.b32  	%r7036, %r7032, %r7001;
	xor.b32  	%r7037, %r7033, %r7002;
	and.b32  	%r7038, %r7037, 255;
	mul.wide.u32 	%rd533, %r7038, 2;
	add.s64 	%rd534, %rd517, %rd533;
	ld.const.u8 	%rs3047, [%rd534];
	ld.const.u8 	%rs3048, [%rd534+1];
	xor.b16  	%rs3049, %rs3038, %rs3034;
	xor.b16  	%rs3050, %rs3049, %rs3048;
	cvt.u32.u16 	%r7039, %rs2996;
	and.b32  	%r7040, %r7039, 255;
	mul.wide.u32 	%rd535, %r7040, 16;
	add.s64 	%rd536, %rd2, %rd535;
	ld.local.u32 	%r7041, [%rd536];
	bfe.u32 	%r7042, %r7041, 0, 8;
	cvt.u16.u32 	%rs3051, %r7042;
	bfe.u32 	%r7043, %r7041, 8, 8;
	cvt.u16.u32 	%rs3052, %r7043;
	bfe.u32 	%r7044, %r7041, 16, 8;
	cvt.u16.u32 	%rs3053, %r7044;
	bfe.u32 	%r7045, %r7041, 24, 8;
	cvt.u16.u32 	%rs3054, %r7045;
	xor.b16  	%rs3055, %rs3052, %rs3050;
	xor.b16  	%rs3056, %rs3053, %rs3042;
	xor.b16  	%rs3057, %rs3054, %rs3043;
	ld.local.u32 	%r7046, [%rd536+4];
	bfe.u32 	%r7047, %r7046, 0, 8;
	cvt.u16.u32 	%rs3058, %r7047;
	bfe.u32 	%r7048, %r7046, 8, 8;
	cvt.u16.u32 	%rs3059, %r7048;
	bfe.u32 	%r7049, %r7046, 16, 8;
	bfe.u32 	%r7050, %r7046, 24, 8;
	xor.b16  	%rs3060, %rs3058, %rs3044;
	xor.b16  	%rs3061, %rs3059, %rs3046;
	xor.b32  	%r7051, %r7049, %r7017;
	xor.b32  	%r7052, %r7050, %r7018;
	ld.local.u32 	%r7053, [%rd536+8];
	bfe.u32 	%r7054, %r7053, 0, 8;
	bfe.u32 	%r7055, %r7053, 8, 8;
	bfe.u32 	%r7056, %r7053, 16, 8;
	bfe.u32 	%r7057, %r7053, 24, 8;
	xor.b32  	%r7058, %r7054, %r7019;
	xor.b32  	%r7059, %r7055, %r7025;
	xor.b32  	%r7060, %r7056, %r7026;
	xor.b32  	%r7061, %r7057, %r7027;
	ld.local.u32 	%r7062, [%rd536+12];
	bfe.u32 	%r7063, %r7062, 0, 8;
	bfe.u32 	%r7064, %r7062, 8, 8;
	bfe.u32 	%r7065, %r7062, 16, 8;
	bfe.u32 	%r7066, %r7062, 24, 8;
	xor.b32  	%r7067, %r7063, %r7028;
	xor.b32  	%r7068, %r7064, %r7034;
	xor.b32  	%r7069, %r7065, %r7035;
	xor.b32  	%r7070, %r7066, %r7036;
	and.b32  	%r7071, %r7070, 255;
	mul.wide.u32 	%rd537, %r7071, 2;
	add.s64 	%rd538, %rd517, %rd537;
	ld.const.u8 	%rs3062, [%rd538];
	ld.const.u8 	%rs3063, [%rd538+1];
	xor.b16  	%rs3064, %rs3051, %rs3047;
	xor.b16  	%rs3065, %rs3064, %rs3063;
	cvt.u32.u16 	%r7072, %rs2994;
	and.b32  	%r7073, %r7072, 255;
	mul.wide.u32 	%rd539, %r7073, 16;
	add.s64 	%rd540, %rd2, %rd539;
	ld.local.u32 	%r7074, [%rd540];
	bfe.u32 	%r7075, %r7074, 0, 8;
	cvt.u16.u32 	%rs3066, %r7075;
	bfe.u32 	%r7076, %r7074, 8, 8;
	cvt.u16.u32 	%rs3067, %r7076;
	bfe.u32 	%r7077, %r7074, 16, 8;
	cvt.u16.u32 	%rs3068, %r7077;
	bfe.u32 	%r7078, %r7074, 24, 8;
	cvt.u16.u32 	%rs3069, %r7078;
	xor.b16  	%rs3070, %rs3067, %rs3065;
	xor.b16  	%rs3071, %rs3068, %rs3055;
	xor.b16  	%rs3072, %rs3069, %rs3056;
	ld.local.u32 	%r7079, [%rd540+4];
	bfe.u32 	%r7080, %r7079, 0, 8;
	cvt.u16.u32 	%rs3073, %r7080;
	bfe.u32 	%r7081, %r7079, 8, 8;
	cvt.u16.u32 	%rs3074, %r7081;
	bfe.u32 	%r7082, %r7079, 16, 8;
	cvt.u16.u32 	%rs3075, %r7082;
	bfe.u32 	%r7083, %r7079, 24, 8;
	xor.b16  	%rs3076, %rs3073, %rs3057;
	xor.b16  	%rs3077, %rs3074, %rs3060;
	xor.b16  	%rs3078, %rs3075, %rs3061;
	xor.b32  	%r7084, %r7083, %r7051;
	ld.local.u32 	%r7085, [%rd540+8];
	bfe.u32 	%r7086, %r7085, 0, 8;
	bfe.u32 	%r7087, %r7085, 8, 8;
	bfe.u32 	%r7088, %r7085, 16, 8;
	bfe.u32 	%r7089, %r7085, 24, 8;
	xor.b32  	%r7090, %r7086, %r7052;
	xor.b32  	%r7091, %r7087, %r7058;
	xor.b32  	%r7092, %r7088, %r7059;
	xor.b32  	%r7093, %r7089, %r7060;
	ld.local.u32 	%r7094, [%rd540+12];
	bfe.u32 	%r7095, %r7094, 0, 8;
	bfe.u32 	%r7096, %r7094, 8, 8;
	bfe.u32 	%r7097, %r7094, 16, 8;
	bfe.u32 	%r7098, %r7094, 24, 8;
	xor.b32  	%r7099, %r7095, %r7061;
	xor.b32  	%r7100, %r7096, %r7067;
	xor.b32  	%r7101, %r7097, %r7068;
	xor.b32  	%r7102, %r7098, %r7069;
	and.b32  	%r7103, %r7102, 255;
	mul.wide.u32 	%rd541, %r7103, 2;
	add.s64 	%rd542, %rd517, %rd541;
	ld.const.u8 	%rs3079, [%rd542];
	ld.const.u8 	%rs3080, [%rd542+1];
	xor.b16  	%rs3081, %rs3066, %rs3062;
	xor.b16  	%rs3082, %rs3081, %rs3080;
	cvt.u32.u16 	%r7104, %rs2992;
	and.b32  	%r7105, %r7104, 255;
	mul.wide.u32 	%rd543, %r7105, 16;
	add.s64 	%rd544, %rd2, %rd543;
	ld.local.u32 	%r7106, [%rd544];
	bfe.u32 	%r7107, %r7106, 0, 8;
	cvt.u16.u32 	%rs3083, %r7107;
	bfe.u32 	%r7108, %r7106, 8, 8;
	cvt.u16.u32 	%rs3084, %r7108;
	bfe.u32 	%r7109, %r7106, 16, 8;
	cvt.u16.u32 	%rs3085, %r7109;
	bfe.u32 	%r7110, %r7106, 24, 8;
	cvt.u16.u32 	%rs3086, %r7110;
	xor.b16  	%rs3087, %rs3084, %rs3082;
	xor.b16  	%rs3088, %rs3085, %rs3070;
	xor.b16  	%rs3089, %rs3086, %rs3071;
	ld.local.u32 	%r7111, [%rd544+4];
	bfe.u32 	%r7112, %r7111, 0, 8;
	cvt.u16.u32 	%rs3090, %r7112;
	bfe.u32 	%r7113, %r7111, 8, 8;
	cvt.u16.u32 	%rs3091, %r7113;
	bfe.u32 	%r7114, %r7111, 16, 8;
	cvt.u16.u32 	%rs3092, %r7114;
	bfe.u32 	%r7115, %r7111, 24, 8;
	cvt.u16.u32 	%rs3093, %r7115;
	xor.b16  	%rs3094, %rs3090, %rs3072;
	xor.b16  	%rs3095, %rs3091, %rs3076;
	xor.b16  	%rs3096, %rs3092, %rs3077;
	xor.b16  	%rs3097, %rs3093, %rs3078;
	ld.local.u32 	%r7116, [%rd544+8];
	bfe.u32 	%r7117, %r7116, 0, 8;
	bfe.u32 	%r7118, %r7116, 8, 8;
	bfe.u32 	%r7119, %r7116, 16, 8;
	bfe.u32 	%r7120, %r7116, 24, 8;
	xor.b32  	%r7121, %r7117, %r7084;
	xor.b32  	%r7122, %r7118, %r7090;
	xor.b32  	%r7123, %r7119, %r7091;
	xor.b32  	%r7124, %r7120, %r7092;
	ld.local.u32 	%r7125, [%rd544+12];
	bfe.u32 	%r7126, %r7125, 0, 8;
	bfe.u32 	%r7127, %r7125, 8, 8;
	bfe.u32 	%r7128, %r7125, 16, 8;
	bfe.u32 	%r7129, %r7125, 24, 8;
	xor.b32  	%r7130, %r7126, %r7093;
	xor.b32  	%r7131, %r7127, %r7099;
	xor.b32  	%r7132, %r7128, %r7100;
	xor.b32  	%r7133, %r7129, %r7101;
	and.b32  	%r7134, %r7133, 255;
	mul.wide.u32 	%rd545, %r7134, 2;
	add.s64 	%rd546, %rd517, %rd545;
	ld.const.u8 	%rs3098, [%rd546];
	ld.const.u8 	%rs3099, [%rd546+1];
	xor.b16  	%rs3100, %rs3083, %rs3079;
	xor.b16  	%rs3101, %rs3100, %rs3099;
	cvt.u32.u16 	%r7135, %rs2990;
	and.b32  	%r7136, %r7135, 255;
	mul.wide.u32 	%rd547, %r7136, 16;
	add.s64 	%rd548, %rd2, %rd547;
	ld.local.u32 	%r7137, [%rd548];
	bfe.u32 	%r7138, %r7137, 0, 8;
	cvt.u16.u32 	%rs3102, %r7138;
	bfe.u32 	%r7139, %r7137, 8, 8;
	cvt.u16.u32 	%rs3103, %r7139;
	bfe.u32 	%r7140, %r7137, 16, 8;
	cvt.u16.u32 	%rs3104, %r7140;
	bfe.u32 	%r7141, %r7137, 24, 8;
	cvt.u16.u32 	%rs3105, %r7141;
	xor.b16  	%rs3106, %rs3103, %rs3101;
	xor.b16  	%rs3107, %rs3104, %rs3087;
	xor.b16  	%rs3108, %rs3105, %rs3088;
	ld.local.u32 	%r7142, [%rd548+4];
	bfe.u32 	%r7143, %r7142, 0, 8;
	cvt.u16.u32 	%rs3109, %r7143;
	bfe.u32 	%r7144, %r7142, 8, 8;
	cvt.u16.u32 	%rs3110, %r7144;
	bfe.u32 	%r7145, %r7142, 16, 8;
	cvt.u16.u32 	%rs3111, %r7145;
	bfe.u32 	%r7146, %r7142, 24, 8;
	cvt.u16.u32 	%rs3112, %r7146;
	xor.b16  	%rs3113, %rs3109, %rs3089;
	xor.b16  	%rs3114, %rs3110, %rs3094;
	xor.b16  	%rs3115, %rs3111, %rs3095;
	xor.b16  	%rs3116, %rs3112, %rs3096;
	ld.local.u32 	%r7147, [%rd548+8];
	bfe.u32 	%r7148, %r7147, 0, 8;
	cvt.u16.u32 	%rs3117, %r7148;
	bfe.u32 	%r7149, %r7147, 8, 8;
	bfe.u32 	%r7150, %r7147, 16, 8;
	bfe.u32 	%r7151, %r7147, 24, 8;
	xor.b16  	%rs3118, %rs3117, %rs3097;
	xor.b32  	%r7152, %r7149, %r7121;
	xor.b32  	%r7153, %r7150, %r7122;
	xor.b32  	%r7154, %r7151, %r7123;
	ld.local.u32 	%r7155, [%rd548+12];
	bfe.u32 	%r7156, %r7155, 0, 8;
	bfe.u32 	%r7157, %r7155, 8, 8;
	bfe.u32 	%r7158, %r7155, 16, 8;
	bfe.u32 	%r7159, %r7155, 24, 8;
	xor.b32  	%r7160, %r7156, %r7124;
	xor.b32  	%r7161, %r7157, %r7130;
	xor.b32  	%r7162, %r7158, %r7131;
	xor.b32  	%r7163, %r7159, %r7132;
	and.b32  	%r7164, %r7163, 255;
	mul.wide.u32 	%rd549, %r7164, 2;
	add.s64 	%rd550, %rd517, %rd549;
	ld.const.u8 	%rs3119, [%rd550];
	ld.const.u8 	%rs3120, [%rd550+1];
	xor.b16  	%rs3121, %rs3102, %rs3098;
	xor.b16  	%rs3122, %rs3121, %rs3120;
	cvt.u32.u16 	%r7165, %rs2988;
	and.b32  	%r7166, %r7165, 255;
	mul.wide.u32 	%rd551, %r7166, 16;
	add.s64 	%rd552, %rd2, %rd551;
	ld.local.u32 	%r7167, [%rd552];
	bfe.u32 	%r7168, %r7167, 0, 8;
	cvt.u16.u32 	%rs3123, %r7168;
	bfe.u32 	%r7169, %r7167, 8, 8;
	cvt.u16.u32 	%rs3124, %r7169;
	bfe.u32 	%r7170, %r7167, 16, 8;
	cvt.u16.u32 	%rs3125, %r7170;
	bfe.u32 	%r7171, %r7167, 24, 8;
	cvt.u16.u32 	%rs3126, %r7171;
	xor.b16  	%rs3127, %rs3124, %rs3122;
	xor.b16  	%rs3128, %rs3125, %rs3106;
	xor.b16  	%rs3129, %rs3126, %rs3107;
	ld.local.u32 	%r7172, [%rd552+4];
	bfe.u32 	%r7173, %r7172, 0, 8;
	cvt.u16.u32 	%rs3130, %r7173;
	bfe.u32 	%r7174, %r7172, 8, 8;
	cvt.u16.u32 	%rs3131, %r7174;
	bfe.u32 	%r7175, %r7172, 16, 8;
	cvt.u16.u32 	%rs3132, %r7175;
	bfe.u32 	%r7176, %r7172, 24, 8;
	cvt.u16.u32 	%rs3133, %r7176;
	xor.b16  	%rs3134, %rs3130, %rs3108;
	xor.b16  	%rs3135, %rs3131, %rs3113;
	xor.b16  	%rs3136, %rs3132, %rs3114;
	xor.b16  	%rs3137, %rs3133, %rs3115;
	ld.local.u32 	%r7177, [%rd552+8];
	bfe.u32 	%r7178, %r7177, 0, 8;
	cvt.u16.u32 	%rs3138, %r7178;
	bfe.u32 	%r7179, %r7177, 8, 8;
	cvt.u16.u32 	%rs3139, %r7179;
	bfe.u32 	%r7180, %r7177, 16, 8;
	bfe.u32 	%r7181, %r7177, 24, 8;
	xor.b16  	%rs3140, %rs3138, %rs3116;
	xor.b16  	%rs3141, %rs3139, %rs3118;
	xor.b32  	%r7182, %r7180, %r7152;
	xor.b32  	%r7183, %r7181, %r7153;
	ld.local.u32 	%r7184, [%rd552+12];
	bfe.u32 	%r7185, %r7184, 0, 8;
	bfe.u32 	%r7186, %r7184, 8, 8;
	bfe.u32 	%r7187, %r7184, 16, 8;
	bfe.u32 	%r7188, %r7184, 24, 8;
	xor.b32  	%r7189, %r7185, %r7154;
	xor.b32  	%r7190, %r7186, %r7160;
	xor.b32  	%r7191, %r7187, %r7161;
	xor.b32  	%r7192, %r7188, %r7162;
	and.b32  	%r7193, %r7192, 255;
	mul.wide.u32 	%rd553, %r7193, 2;
	add.s64 	%rd554, %rd517, %rd553;
	ld.const.u8 	%rs3142, [%rd554];
	ld.const.u8 	%rs3143, [%rd554+1];
	xor.b16  	%rs3144, %rs3123, %rs3119;
	xor.b16  	%rs3145, %rs3144, %rs3143;
	cvt.u32.u16 	%r7194, %rs2986;
	and.b32  	%r7195, %r7194, 255;
	mul.wide.u32 	%rd555, %r7195, 16;
	add.s64 	%rd556, %rd2, %rd555;
	ld.local.u32 	%r7196, [%rd556];
	bfe.u32 	%r7197, %r7196, 0, 8;
	cvt.u16.u32 	%rs3146, %r7197;
	bfe.u32 	%r7198, %r7196, 8, 8;
	cvt.u16.u32 	%rs3147, %r7198;
	bfe.u32 	%r7199, %r7196, 16, 8;
	cvt.u16.u32 	%rs3148, %r7199;
	bfe.u32 	%r7200, %r7196, 24, 8;
	cvt.u16.u32 	%rs3149, %r7200;
	xor.b16  	%rs3150, %rs3147, %rs3145;
	xor.b16  	%rs3151, %rs3148, %rs3127;
	xor.b16  	%rs3152, %rs3149, %rs3128;
	ld.local.u32 	%r7201, [%rd556+4];
	bfe.u32 	%r7202, %r7201, 0, 8;
	cvt.u16.u32 	%rs3153, %r7202;
	bfe.u32 	%r7203, %r7201, 8, 8;
	cvt.u16.u32 	%rs3154, %r7203;
	bfe.u32 	%r7204, %r7201, 16, 8;
	cvt.u16.u32 	%rs3155, %r7204;
	bfe.u32 	%r7205, %r7201, 24, 8;
	cvt.u16.u32 	%rs3156, %r7205;
	xor.b16  	%rs3157, %rs3153, %rs3129;
	xor.b16  	%rs3158, %rs3154, %rs3134;
	xor.b16  	%rs3159, %rs3155, %rs3135;
	xor.b16  	%rs3160, %rs3156, %rs3136;
	ld.local.u32 	%r7206, [%rd556+8];
	bfe.u32 	%r7207, %r7206, 0, 8;
	cvt.u16.u32 	%rs3161, %r7207;
	bfe.u32 	%r7208, %r7206, 8, 8;
	cvt.u16.u32 	%rs3162, %r7208;
	bfe.u32 	%r7209, %r7206, 16, 8;
	cvt.u16.u32 	%rs3163, %r7209;
	bfe.u32 	%r7210, %r7206, 24, 8;
	xor.b16  	%rs3164, %rs3161, %rs3137;
	xor.b16  	%rs3165, %rs3162, %rs3140;
	xor.b16  	%rs3166, %rs3163, %rs3141;
	xor.b32  	%r7211, %r7210, %r7182;
	ld.local.u32 	%r7212, [%rd556+12];
	bfe.u32 	%r7213, %r7212, 0, 8;
	bfe.u32 	%r7214, %r7212, 8, 8;
	bfe.u32 	%r7215, %r7212, 16, 8;
	bfe.u32 	%r7216, %r7212, 24, 8;
	xor.b32  	%r7217, %r7213, %r7183;
	xor.b32  	%r7218, %r7214, %r7189;
	xor.b32  	%r7219, %r7215, %r7190;
	xor.b32  	%r7220, %r7216, %r7191;
	and.b32  	%r7221, %r7220, 255;
	mul.wide.u32 	%rd557, %r7221, 2;
	add.s64 	%rd558, %rd517, %rd557;
	ld.const.u8 	%rs3167, [%rd558];
	ld.const.u8 	%rs3168, [%rd558+1];
	xor.b16  	%rs3169, %rs3146, %rs3142;
	xor.b16  	%rs3170, %rs3169, %rs3168;
	cvt.u32.u16 	%r7222, %rs2984;
	and.b32  	%r7223, %r7222, 255;
	mul.wide.u32 	%rd559, %r7223, 16;
	add.s64 	%rd560, %rd2, %rd559;
	ld.local.u32 	%r7224, [%rd560];
	bfe.u32 	%r7225, %r7224, 0, 8;
	cvt.u16.u32 	%rs3171, %r7225;
	bfe.u32 	%r7226, %r7224, 8, 8;
	cvt.u16.u32 	%rs3172, %r7226;
	bfe.u32 	%r7227, %r7224, 16, 8;
	cvt.u16.u32 	%rs3173, %r7227;
	bfe.u32 	%r7228, %r7224, 24, 8;
	cvt.u16.u32 	%rs3174, %r7228;
	xor.b16  	%rs3175, %rs3172, %rs3170;
	xor.b16  	%rs3176, %rs3173, %rs3150;
	xor.b16  	%rs3177, %rs3174, %rs3151;
	ld.local.u32 	%r7229, [%rd560+4];
	bfe.u32 	%r7230, %r7229, 0, 8;
	cvt.u16.u32 	%rs3178, %r7230;
	bfe.u32 	%r7231, %r7229, 8, 8;
	cvt.u16.u32 	%rs3179, %r7231;
	bfe.u32 	%r7232, %r7229, 16, 8;
	cvt.u16.u32 	%rs3180, %r7232;
	bfe.u32 	%r7233, %r7229, 24, 8;
	cvt.u16.u32 	%rs3181, %r7233;
	xor.b16  	%rs3182, %rs3178, %rs3152;
	xor.b16  	%rs3183, %rs3179, %rs3157;
	xor.b16  	%rs3184, %rs3180, %rs3158;
	xor.b16  	%rs3185, %rs3181, %rs3159;
	ld.local.u32 	%r7234, [%rd560+8];
	bfe.u32 	%r7235, %r7234, 0, 8;
	cvt.u16.u32 	%rs3186, %r7235;
	bfe.u32 	%r7236, %r7234, 8, 8;
	cvt.u16.u32 	%rs3187, %r7236;
	bfe.u32 	%r7237, %r7234, 16, 8;
	cvt.u16.u32 	%rs3188, %r7237;
	bfe.u32 	%r7238, %r7234, 24, 8;
	cvt.u16.u32 	%rs3189, %r7238;
	xor.b16  	%rs3190, %rs3186, %rs3160;
	xor.b16  	%rs3191, %rs3187, %rs3164;
	xor.b16  	%rs3192, %rs3188, %rs3165;
	xor.b16  	%rs3193, %rs3189, %rs3166;
	ld.local.u32 	%r7239, [%rd560+12];
	bfe.u32 	%r7240, %r7239, 0, 8;
	bfe.u32 	%r7241, %r7239, 8, 8;
	bfe.u32 	%r7242, %r7239, 16, 8;
	bfe.u32 	%r7243, %r7239, 24, 8;
	xor.b32  	%r7244, %r7240, %r7211;
	xor.b32  	%r7245, %r7241, %r7217;
	xor.b32  	%r7246, %r7242, %r7218;
	xor.b32  	%r7247, %r7243, %r7219;
	and.b32  	%r7248, %r7247, 255;
	mul.wide.u32 	%rd561, %r7248, 2;
	add.s64 	%rd562, %rd517, %rd561;
	ld.const.u8 	%rs3194, [%rd562];
	ld.const.u8 	%rs3195, [%rd562+1];
	xor.b16  	%rs3196, %rs3171, %rs3167;
	xor.b16  	%rs3197, %rs3196, %rs3195;
	cvt.u32.u16 	%r7249, %rs2982;
	and.b32  	%r7250, %r7249, 255;
	mul.wide.u32 	%rd563, %r7250, 16;
	add.s64 	%rd564, %rd2, %rd563;
	ld.local.u32 	%r7251, [%rd564];
	bfe.u32 	%r7252, %r7251, 0, 8;
	cvt.u16.u32 	%rs3198, %r7252;
	bfe.u32 	%r7253, %r7251, 8, 8;
	cvt.u16.u32 	%rs3199, %r7253;
	bfe.u32 	%r7254, %r7251, 16, 8;
	cvt.u16.u32 	%rs3200, %r7254;
	bfe.u32 	%r7255, %r7251, 24, 8;
	cvt.u16.u32 	%rs3201, %r7255;
	xor.b16  	%rs3202, %rs3199, %rs3197;
	xor.b16  	%rs3203, %rs3200, %rs3175;
	xor.b16  	%rs3204, %rs3201, %rs3176;
	ld.local.u32 	%r7256, [%rd564+4];
	bfe.u32 	%r7257, %r7256, 0, 8;
	cvt.u16.u32 	%rs3205, %r7257;
	bfe.u32 	%r7258, %r7256, 8, 8;
	cvt.u16.u32 	%rs3206, %r7258;
	bfe.u32 	%r7259, %r7256, 16, 8;
	cvt.u16.u32 	%rs3207, %r7259;
	bfe.u32 	%r7260, %r7256, 24, 8;
	cvt.u16.u32 	%rs3208, %r7260;
	xor.b16  	%rs3209, %rs3205, %rs3177;
	xor.b16  	%rs3210, %rs3206, %rs3182;
	xor.b16  	%rs3211, %rs3207, %rs3183;
	xor.b16  	%rs3212, %rs3208, %rs3184;
	ld.local.u32 	%r7261, [%rd564+8];
	bfe.u32 	%r7262, %r7261, 0, 8;
	cvt.u16.u32 	%rs3213, %r7262;
	bfe.u32 	%r7263, %r7261, 8, 8;
	cvt.u16.u32 	%rs3214, %r7263;
	bfe.u32 	%r7264, %r7261, 16, 8;
	cvt.u16.u32 	%rs3215, %r7264;
	bfe.u32 	%r7265, %r7261, 24, 8;
	cvt.u16.u32 	%rs3216, %r7265;
	xor.b16  	%rs3217, %rs3213, %rs3185;
	xor.b16  	%rs3218, %rs3214, %rs3190;
	xor.b16  	%rs3219, %rs3215, %rs3191;
	xor.b16  	%rs3220, %rs3216, %rs3192;
	ld.local.u32 	%r7266, [%rd564+12];
	bfe.u32 	%r7267, %r7266, 0, 8;
	cvt.u16.u32 	%rs3221, %r7267;
	bfe.u32 	%r7268, %r7266, 8, 8;
	bfe.u32 	%r7269, %r7266, 16, 8;
	bfe.u32 	%r7270, %r7266, 24, 8;
	xor.b16  	%rs3222, %rs3221, %rs3193;
	xor.b32  	%r7271, %r7268, %r7244;
	xor.b32  	%r7272, %r7269, %r7245;
	xor.b32  	%r7273, %r7270, %r7246;
	and.b32  	%r7274, %r7273, 255;
	mul.wide.u32 	%rd565, %r7274, 2;
	add.s64 	%rd566, %rd517, %rd565;
	ld.const.u8 	%rs3223, [%rd566];
	ld.const.u8 	%rs3224, [%rd566+1];
	xor.b16  	%rs3225, %rs3198, %rs3194;
	xor.b16  	%rs3226, %rs3225, %rs3224;
	cvt.u32.u16 	%r7275, %rs2980;
	and.b32  	%r7276, %r7275, 255;
	mul.wide.u32 	%rd567, %r7276, 16;
	add.s64 	%rd568, %rd2, %rd567;
	ld.local.u32 	%r7277, [%rd568];
	bfe.u32 	%r7278, %r7277, 0, 8;
	cvt.u16.u32 	%rs3227, %r7278;
	bfe.u32 	%r7279, %r7277, 8, 8;
	cvt.u16.u32 	%rs3228, %r7279;
	bfe.u32 	%r7280, %r7277, 16, 8;
	cvt.u16.u32 	%rs3229, %r7280;
	bfe.u32 	%r7281, %r7277, 24, 8;
	cvt.u16.u32 	%rs3230, %r7281;
	xor.b16  	%rs3231, %rs3228, %rs3226;
	xor.b16  	%rs3232, %rs3229, %rs3202;
	xor.b16  	%rs3233, %rs3230, %rs3203;
	ld.local.u32 	%r7282, [%rd568+4];
	bfe.u32 	%r7283, %r7282, 0, 8;
	cvt.u16.u32 	%rs3234, %r7283;
	bfe.u32 	%r7284, %r7282, 8, 8;
	cvt.u16.u32 	%rs3235, %r7284;
	bfe.u32 	%r7285, %r7282, 16, 8;
	cvt.u16.u32 	%rs3236, %r7285;
	bfe.u32 	%r7286, %r7282, 24, 8;
	cvt.u16.u32 	%rs3237, %r7286;
	xor.b16  	%rs3238, %rs3234, %rs3204;
	xor.b16  	%rs3239, %rs3235, %rs3209;
	xor.b16  	%rs3240, %rs3236, %rs3210;
	xor.b16  	%rs3241, %rs3237, %rs3211;
	ld.local.u32 	%r7287, [%rd568+8];
	bfe.u32 	%r7288, %r7287, 0, 8;
	cvt.u16.u32 	%rs3242, %r7288;
	bfe.u32 	%r7289, %r7287, 8, 8;
	cvt.u16.u32 	%rs3243, %r7289;
	bfe.u32 	%r7290, %r7287, 16, 8;
	cvt.u16.u32 	%rs3244, %r7290;
	bfe.u32 	%r7291, %r7287, 24, 8;
	cvt.u16.u32 	%rs3245, %r7291;
	xor.b16  	%rs3246, %rs3242, %rs3212;
	xor.b16  	%rs3247, %rs3243, %rs3217;
	xor.b16  	%rs3248, %rs3244, %rs3218;
	xor.b16  	%rs3249, %rs3245, %rs3219;
	ld.local.u32 	%r7292, [%rd568+12];
	bfe.u32 	%r7293, %r7292, 0, 8;
	cvt.u16.u32 	%rs3250, %r7293;
	bfe.u32 	%r7294, %r7292, 8, 8;
	cvt.u16.u32 	%rs3251, %r7294;
	bfe.u32 	%r7295, %r7292, 16, 8;
	bfe.u32 	%r7296, %r7292, 24, 8;
	xor.b16  	%rs3252, %rs3250, %rs3220;
	xor.b16  	%rs3253, %rs3251, %rs3222;
	xor.b32  	%r7297, %r7295, %r7271;
	xor.b32  	%r7298, %r7296, %r7272;
	and.b32  	%r7299, %r7298, 255;
	mul.wide.u32 	%rd569, %r7299, 2;
	add.s64 	%rd570, %rd517, %rd569;
	ld.const.u8 	%rs3254, [%rd570];
	ld.const.u8 	%rs3255, [%rd570+1];
	xor.b16  	%rs3256, %rs3227, %rs3223;
	xor.b16  	%rs3257, %rs3256, %rs3255;
	cvt.u32.u16 	%r7300, %rs2978;
	and.b32  	%r7301, %r7300, 255;
	mul.wide.u32 	%rd571, %r7301, 16;
	add.s64 	%rd572, %rd2, %rd571;
	ld.local.u32 	%r7302, [%rd572];
	bfe.u32 	%r7303, %r7302, 0, 8;
	cvt.u16.u32 	%rs3258, %r7303;
	bfe.u32 	%r7304, %r7302, 8, 8;
	cvt.u16.u32 	%rs3259, %r7304;
	bfe.u32 	%r7305, %r7302, 16, 8;
	cvt.u16.u32 	%rs3260, %r7305;
	bfe.u32 	%r7306, %r7302, 24, 8;
	cvt.u16.u32 	%rs3261, %r7306;
	xor.b16  	%rs3262, %rs3259, %rs3257;
	xor.b16  	%rs3263, %rs3260, %rs3231;
	xor.b16  	%rs3264, %rs3261, %rs3232;
	ld.local.u32 	%r7307, [%rd572+4];
	bfe.u32 	%r7308, %r7307, 0, 8;
	cvt.u16.u32 	%rs3265, %r7308;
	bfe.u32 	%r7309, %r7307, 8, 8;
	cvt.u16.u32 	%rs3266, %r7309;
	bfe.u32 	%r7310, %r7307, 16, 8;
	cvt.u16.u32 	%rs3267, %r7310;
	bfe.u32 	%r7311, %r7307, 24, 8;
	cvt.u16.u32 	%rs3268, %r7311;
	xor.b16  	%rs3269, %rs3265, %rs3233;
	xor.b16  	%rs3270, %rs3266, %rs3238;
	xor.b16  	%rs3271, %rs3267, %rs3239;
	xor.b16  	%rs3272, %rs3268, %rs3240;
	ld.local.u32 	%r7312, [%rd572+8];
	bfe.u32 	%r7313, %r7312, 0, 8;
	cvt.u16.u32 	%rs3273, %r7313;
	bfe.u32 	%r7314, %r7312, 8, 8;
	cvt.u16.u32 	%rs3274, %r7314;
	bfe.u32 	%r7315, %r7312, 16, 8;
	cvt.u16.u32 	%rs3275, %r7315;
	bfe.u32 	%r7316, %r7312, 24, 8;
	cvt.u16.u32 	%rs3276, %r7316;
	xor.b16  	%rs3277, %rs3273, %rs3241;
	xor.b16  	%rs3278, %rs3274, %rs3246;
	xor.b16  	%rs3279, %rs3275, %rs3247;
	xor.b16  	%rs3280, %rs3276, %rs3248;
	ld.local.u32 	%r7317, [%rd572+12];
	bfe.u32 	%r7318, %r7317, 0, 8;
	cvt.u16.u32 	%rs3281, %r7318;
	bfe.u32 	%r7319, %r7317, 8, 8;
	cvt.u16.u32 	%rs3282, %r7319;
	bfe.u32 	%r7320, %r7317, 16, 8;
	cvt.u16.u32 	%rs3283, %r7320;
	bfe.u32 	%r7321, %r7317, 24, 8;
	xor.b16  	%rs3284, %rs3281, %rs3249;
	xor.b16  	%rs3285, %rs3282, %rs3252;
	xor.b16  	%rs3286, %rs3283, %rs3253;
	xor.b32  	%r7322, %r7321, %r7297;
	and.b32  	%r7323, %r7322, 255;
	mul.wide.u32 	%rd573, %r7323, 2;
	add.s64 	%rd574, %rd517, %rd573;
	ld.const.u8 	%rs3287, [%rd574];
	ld.const.u8 	%rs3288, [%rd574+1];
	xor.b16  	%rs3289, %rs3258, %rs3254;
	xor.b16  	%rs3290, %rs3289, %rs3288;
	cvt.u32.u16 	%r7324, %rs2976;
	and.b32  	%r7325, %r7324, 255;
	mul.wide.u32 	%rd575, %r7325, 16;
	add.s64 	%rd576, %rd2, %rd575;
	ld.local.u32 	%r7326, [%rd576];
	bfe.u32 	%r7327, %r7326, 0, 8;
	cvt.u16.u32 	%rs3291, %r7327;
	bfe.u32 	%r7328, %r7326, 8, 8;
	cvt.u16.u32 	%rs3292, %r7328;
	bfe.u32 	%r7329, %r7326, 16, 8;
	cvt.u16.u32 	%rs3293, %r7329;
	bfe.u32 	%r7330, %r7326, 24, 8;
	cvt.u16.u32 	%rs3294, %r7330;
	xor.b16  	%rs4370, %rs3291, %rs3287;
	xor.b16  	%rs4369, %rs3292, %rs3290;
	xor.b16  	%rs4368, %rs3293, %rs3262;
	xor.b16  	%rs4367, %rs3294, %rs3263;
	ld.local.u32 	%r7331, [%rd576+4];
	bfe.u32 	%r7332, %r7331, 0, 8;
	cvt.u16.u32 	%rs3295, %r7332;
	bfe.u32 	%r7333, %r7331, 8, 8;
	cvt.u16.u32 	%rs3296, %r7333;
	bfe.u32 	%r7334, %r7331, 16, 8;
	cvt.u16.u32 	%rs3297, %r7334;
	bfe.u32 	%r7335, %r7331, 24, 8;
	cvt.u16.u32 	%rs3298, %r7335;
	xor.b16  	%rs4366, %rs3295, %rs3264;
	xor.b16  	%rs4365, %rs3296, %rs3269;
	xor.b16  	%rs4364, %rs3297, %rs3270;
	xor.b16  	%rs4363, %rs3298, %rs3271;
	ld.local.u32 	%r7336, [%rd576+8];
	bfe.u32 	%r7337, %r7336, 0, 8;
	cvt.u16.u32 	%rs3299, %r7337;
	bfe.u32 	%r7338, %r7336, 8, 8;
	cvt.u16.u32 	%rs3300, %r7338;
	bfe.u32 	%r7339, %r7336, 16, 8;
	cvt.u16.u32 	%rs3301, %r7339;
	bfe.u32 	%r7340, %r7336, 24, 8;
	cvt.u16.u32 	%rs3302, %r7340;
	xor.b16  	%rs4362, %rs3299, %rs3272;
	xor.b16  	%rs4361, %rs3300, %rs3277;
	xor.b16  	%rs4360, %rs3301, %rs3278;
	xor.b16  	%rs4359, %rs3302, %rs3279;
	ld.local.u32 	%r7341, [%rd576+12];
	bfe.u32 	%r7342, %r7341, 0, 8;
	cvt.u16.u32 	%rs3303, %r7342;
	bfe.u32 	%r7343, %r7341, 8, 8;
	cvt.u16.u32 	%rs3304, %r7343;
	bfe.u32 	%r7344, %r7341, 16, 8;
	cvt.u16.u32 	%rs3305, %r7344;
	bfe.u32 	%r7345, %r7341, 24, 8;
	cvt.u16.u32 	%rs3306, %r7345;
	xor.b16  	%rs4358, %rs3303, %rs3280;
	xor.b16  	%rs4357, %rs3304, %rs3284;
	xor.b16  	%rs4356, %rs3305, %rs3285;
	xor.b16  	%rs4355, %rs3306, %rs3286;
	add.s32 	%r9972, %r9972, -16;
	add.s64 	%rd812, %rd812, 16;
	setp.ne.s32 	%p66, %r9972, 0;
	@%p66 bra 	$L__BB3_81;
	cvt.u32.u16 	%r7346, %rs4367;
	cvt.u32.u16 	%r7347, %rs4368;
	prmt.b32 	%r7348, %r7347, %r7346, 0x3340U;
	cvt.u32.u16 	%r7349, %rs4369;
	cvt.u32.u16 	%r7350, %rs4370;
	prmt.b32 	%r7351, %r7350, %r7349, 0x3340U;
	prmt.b32 	%r7352, %r7351, %r7348, 0x5410U;
	st.local.u32 	[%rd2+4128], %r7352;
	cvt.u32.u16 	%r7353, %rs4363;
	cvt.u32.u16 	%r7354, %rs4364;
	prmt.b32 	%r7355, %r7354, %r7353, 0x3340U;
	cvt.u32.u16 	%r7356, %rs4365;
	cvt.u32.u16 	%r7357, %rs4366;
	prmt.b32 	%r7358, %r7357, %r7356, 0x3340U;
	prmt.b32 	%r7359, %r7358, %r7355, 0x5410U;
	st.local.u32 	[%rd2+4132], %r7359;
	cvt.u32.u16 	%r7360, %rs4359;
	cvt.u32.u16 	%r7361, %rs4360;
	prmt.b32 	%r7362, %r7361, %r7360, 0x3340U;
	cvt.u32.u16 	%r7363, %rs4361;
	cvt.u32.u16 	%r7364, %rs4362;
	prmt.b32 	%r7365, %r7364, %r7363, 0x3340U;
	prmt.b32 	%r7366, %r7365, %r7362, 0x5410U;
	st.local.u32 	[%rd2+4136], %r7366;
	cvt.u32.u16 	%r7367, %rs4355;
	cvt.u32.u16 	%r7368, %rs4356;
	prmt.b32 	%r7369, %r7368, %r7367, 0x3340U;
	cvt.u32.u16 	%r7370, %rs4357;
	cvt.u32.u16 	%r7371, %rs4358;
	prmt.b32 	%r7372, %r7371, %r7370, 0x3340U;
	prmt.b32 	%r7373, %r7372, %r7369, 0x5410U;
	st.local.u32 	[%rd2+4140], %r7373;
$L__BB3_83:
	and.b32  	%r9982, %r9961, 15;
	setp.eq.s32 	%p67, %r9982, 0;
	@%p67 bra 	$L__BB3_92;
	ld.local.u32 	%r7374, [%rd2+4096];
	ld.local.u32 	%r7375, [%rd2+4100];
	ld.local.u32 	%r7376, [%rd2+4104];
	ld.local.u32 	%r7377, [%rd2+4108];
	ld.local.u32 	%r7378, [%rd2+4176];
	xor.b32  	%r7379, %r7378, %r7376;
	ld.local.u32 	%r7380, [%rd2+4180];
	xor.b32  	%r7381, %r7380, %r7377;
	add.s32 	%r7382, %r7381, %r7379;
	shf.l.wrap.b32 	%r7383, %r7382, %r7382, 29;
	ld.local.u32 	%r7384, [%rd2+4168];
	xor.b32  	%r7385, %r7384, %r7375;
	ld.local.u32 	%r7386, [%rd2+4172];
	xor.b32  	%r7387, %r7386, %r7376;
	add.s32 	%r7388, %r7387, %r7385;
	shf.l.wrap.b32 	%r7389, %r7388, %r7388, 27;
	ld.local.u32 	%r7390, [%rd2+4160];
	xor.b32  	%r7391, %r7390, %r7374;
	ld.local.u32 	%r7392, [%rd2+4164];
	xor.b32  	%r7393, %r7392, %r7375;
	add.s32 	%r7394, %r7393, %r7391;
	shf.l.wrap.b32 	%r7395, %r7394, %r7394, 9;
	ld.local.u32 	%r7396, [%rd2+4200];
	xor.b32  	%r7397, %r7396, %r7383;
	ld.local.u32 	%r7398, [%rd2+4204];
	xor.b32  	%r7399, %r7398, %r7374;
	add.s32 	%r7400, %r7399, %r7397;
	shf.l.wrap.b32 	%r7401, %r7400, %r7400, 29;
	ld.local.u32 	%r7402, [%rd2+4192];
	xor.b32  	%r7403, %r7402, %r7389;
	ld.local.u32 	%r7404, [%rd2+4196];
	xor.b32  	%r7405, %r7404, %r7383;
	add.s32 	%r7406, %r7405, %r7403;
	shf.l.wrap.b32 	%r7407, %r7406, %r7406, 27;
	ld.local.u32 	%r7408, [%rd2+4184];
	xor.b32  	%r7409, %r7408, %r7395;
	ld.local.u32 	%r7410, [%rd2+4188];
	xor.b32  	%r7411, %r7410, %r7389;
	add.s32 	%r7412, %r7411, %r7409;
	shf.l.wrap.b32 	%r7413, %r7412, %r7412, 9;
	ld.local.u32 	%r7414, [%rd2+4224];
	xor.b32  	%r7415, %r7414, %r7401;
	ld.local.u32 	%r7416, [%rd2+4228];
	xor.b32  	%r7417, %r7416, %r7395;
	add.s32 	%r7418, %r7417, %r7415;
	shf.l.wrap.b32 	%r7419, %r7418, %r7418, 29;
	ld.local.u32 	%r7420, [%rd2+4216];
	xor.b32  	%r7421, %r7420, %r7407;
	ld.local.u32 	%r7422, [%rd2+4220];
	xor.b32  	%r7423, %r7422, %r7401;
	add.s32 	%r7424, %r7423, %r7421;
	shf.l.wrap.b32 	%r7425, %r7424, %r7424, 27;
	ld.local.u32 	%r7426, [%rd2+4208];
	xor.b32  	%r7427, %r7426, %r7413;
	ld.local.u32 	%r7428, [%rd2+4212];
	xor.b32  	%r7429, %r7428, %r7407;
	add.s32 	%r7430, %r7429, %r7427;
	shf.l.wrap.b32 	%r7431, %r7430, %r7430, 9;
	ld.local.u32 	%r7432, [%rd2+4248];
	xor.b32  	%r7433, %r7432, %r7419;
	ld.local.u32 	%r7434, [%rd2+4252];
	xor.b32  	%r7435, %r7434, %r7413;
	add.s32 	%r7436, %r7435, %r7433;
	shf.l.wrap.b32 	%r7437, %r7436, %r7436, 29;
	ld.local.u32 	%r7438, [%rd2+4240];
	xor.b32  	%r7439, %r7438, %r7425;
	ld.local.u32 	%r7440, [%rd2+4244];
	xor.b32  	%r7441, %r7440, %r7419;
	add.s32 	%r7442, %r7441, %r7439;
	shf.l.wrap.b32 	%r7443, %r7442, %r7442, 27;
	ld.local.u32 	%r7444, [%rd2+4232];
	xor.b32  	%r7445, %r7444, %r7431;
	ld.local.u32 	%r7446, [%rd2+4236];
	xor.b32  	%r7447, %r7446, %r7425;
	add.s32 	%r7448, %r7447, %r7445;
	shf.l.wrap.b32 	%r7449, %r7448, %r7448, 9;
	ld.local.u32 	%r7450, [%rd2+4272];
	xor.b32  	%r7451, %r7450, %r7437;
	ld.local.u32 	%r7452, [%rd2+4276];
	xor.b32  	%r7453, %r7452, %r7431;
	add.s32 	%r7454, %r7453, %r7451;
	shf.l.wrap.b32 	%r7455, %r7454, %r7454, 29;
	ld.local.u32 	%r7456, [%rd2+4264];
	xor.b32  	%r7457, %r7456, %r7443;
	ld.local.u32 	%r7458, [%rd2+4268];
	xor.b32  	%r7459, %r7458, %r7437;
	add.s32 	%r7460, %r7459, %r7457;
	shf.l.wrap.b32 	%r7461, %r7460, %r7460, 27;
	ld.local.u32 	%r7462, [%rd2+4256];
	xor.b32  	%r7463, %r7462, %r7449;
	ld.local.u32 	%r7464, [%rd2+4260];
	xor.b32  	%r7465, %r7464, %r7443;
	add.s32 	%r7466, %r7465, %r7463;
	shf.l.wrap.b32 	%r7467, %r7466, %r7466, 9;
	ld.local.u32 	%r7468, [%rd2+4296];
	xor.b32  	%r7469, %r7468, %r7455;
	ld.local.u32 	%r7470, [%rd2+4300];
	xor.b32  	%r7471, %r7470, %r7449;
	add.s32 	%r7472, %r7471, %r7469;
	shf.l.wrap.b32 	%r7473, %r7472, %r7472, 29;
	ld.local.u32 	%r7474, [%rd2+4288];
	xor.b32  	%r7475, %r7474, %r7461;
	ld.local.u32 	%r7476, [%rd2+4292];
	xor.b32  	%r7477, %r7476, %r7455;
	add.s32 	%r7478, %r7477, %r7475;
	shf.l.wrap.b32 	%r7479, %r7478, %r7478, 27;
	ld.local.u32 	%r7480, [%rd2+4280];
	xor.b32  	%r7481, %r7480, %r7467;
	ld.local.u32 	%r7482, [%rd2+4284];
	xor.b32  	%r7483, %r7482, %r7461;
	add.s32 	%r7484, %r7483, %r7481;
	shf.l.wrap.b32 	%r7485, %r7484, %r7484, 9;
	ld.local.u32 	%r7486, [%rd2+4320];
	xor.b32  	%r7487, %r7486, %r7473;
	ld.local.u32 	%r7488, [%rd2+4324];
	xor.b32  	%r7489, %r7488, %r7467;
	add.s32 	%r7490, %r7489, %r7487;
	shf.l.wrap.b32 	%r7491, %r7490, %r7490, 29;
	ld.local.u32 	%r7492, [%rd2+4312];
	xor.b32  	%r7493, %r7492, %r7479;
	ld.local.u32 	%r7494, [%rd2+4316];
	xor.b32  	%r7495, %r7494, %r7473;
	add.s32 	%r7496, %r7495, %r7493;
	shf.l.wrap.b32 	%r7497, %r7496, %r7496, 27;
	ld.local.u32 	%r7498, [%rd2+4304];
	xor.b32  	%r7499, %r7498, %r7485;
	ld.local.u32 	%r7500, [%rd2+4308];
	xor.b32  	%r7501, %r7500, %r7479;
	add.s32 	%r7502, %r7501, %r7499;
	shf.l.wrap.b32 	%r7503, %r7502, %r7502, 9;
	ld.local.u32 	%r7504, [%rd2+4344];
	xor.b32  	%r7505, %r7504, %r7491;
	ld.local.u32 	%r7506, [%rd2+4348];
	xor.b32  	%r7507, %r7506, %r7485;
	add.s32 	%r7508, %r7507, %r7505;
	shf.l.wrap.b32 	%r7509, %r7508, %r7508, 29;
	ld.local.u32 	%r7510, [%rd2+4336];
	xor.b32  	%r7511, %r7510, %r7497;
	ld.local.u32 	%r7512, [%rd2+4340];
	xor.b32  	%r7513, %r7512, %r7491;
	add.s32 	%r7514, %r7513, %r7511;
	shf.l.wrap.b32 	%r7515, %r7514, %r7514, 27;
	ld.local.u32 	%r7516, [%rd2+4328];
	xor.b32  	%r7517, %r7516, %r7503;
	ld.local.u32 	%r7518, [%rd2+4332];
	xor.b32  	%r7519, %r7518, %r7497;
	add.s32 	%r7520, %r7519, %r7517;
	shf.l.wrap.b32 	%r7521, %r7520, %r7520, 9;
	ld.local.u32 	%r7522, [%rd2+4368];
	xor.b32  	%r7523, %r7522, %r7509;
	ld.local.u32 	%r7524, [%rd2+4372];
	xor.b32  	%r7525, %r7524, %r7503;
	add.s32 	%r7526, %r7525, %r7523;
	shf.l.wrap.b32 	%r7527, %r7526, %r7526, 29;
	ld.local.u32 	%r7528, [%rd2+4360];
	xor.b32  	%r7529, %r7528, %r7515;
	ld.local.u32 	%r7530, [%rd2+4364];
	xor.b32  	%r7531, %r7530, %r7509;
	add.s32 	%r7532, %r7531, %r7529;
	shf.l.wrap.b32 	%r7533, %r7532, %r7532, 27;
	ld.local.u32 	%r7534, [%rd2+4352];
	xor.b32  	%r7535, %r7534, %r7521;
	ld.local.u32 	%r7536, [%rd2+4356];
	xor.b32  	%r7537, %r7536, %r7515;
	add.s32 	%r7538, %r7537, %r7535;
	shf.l.wrap.b32 	%r7539, %r7538, %r7538, 9;
	ld.local.u32 	%r7540, [%rd2+4392];
	xor.b32  	%r7541, %r7540, %r7527;
	ld.local.u32 	%r7542, [%rd2+4396];
	xor.b32  	%r7543, %r7542, %r7521;
	add.s32 	%r7544, %r7543, %r7541;
	shf.l.wrap.b32 	%r7545, %r7544, %r7544, 29;
	ld.local.u32 	%r7546, [%rd2+4384];
	xor.b32  	%r7547, %r7546, %r7533;
	ld.local.u32 	%r7548, [%rd2+4388];
	xor.b32  	%r7549, %r7548, %r7527;
	add.s32 	%r7550, %r7549, %r7547;
	shf.l.wrap.b32 	%r7551, %r7550, %r7550, 27;
	ld.local.u32 	%r7552, [%rd2+4376];
	xor.b32  	%r7553, %r7552, %r7539;
	ld.local.u32 	%r7554, [%rd2+4380];
	xor.b32  	%r7555, %r7554, %r7533;
	add.s32 	%r7556, %r7555, %r7553;
	shf.l.wrap.b32 	%r7557, %r7556, %r7556, 9;
	ld.local.u32 	%r7558, [%rd2+4416];
	xor.b32  	%r7559, %r7558, %r7545;
	ld.local.u32 	%r7560, [%rd2+4420];
	xor.b32  	%r7561, %r7560, %r7539;
	add.s32 	%r7562, %r7561, %r7559;
	shf.l.wrap.b32 	%r7563, %r7562, %r7562, 29;
	ld.local.u32 	%r7564, [%rd2+4408];
	xor.b32  	%r7565, %r7564, %r7551;
	ld.local.u32 	%r7566, [%rd2+4412];
	xor.b32  	%r7567, %r7566, %r7545;
	add.s32 	%r7568, %r7567, %r7565;
	shf.l.wrap.b32 	%r7569, %r7568, %r7568, 27;
	ld.local.u32 	%r7570, [%rd2+4400];
	xor.b32  	%r7571, %r7570, %r7557;
	ld.local.u32 	%r7572, [%rd2+4404];
	xor.b32  	%r7573, %r7572, %r7551;
	add.s32 	%r7574, %r7573, %r7571;
	shf.l.wrap.b32 	%r7575, %r7574, %r7574, 9;
	ld.local.u32 	%r7576, [%rd2+4440];
	xor.b32  	%r7577, %r7576, %r7563;
	ld.local.u32 	%r7578, [%rd2+4444];
	xor.b32  	%r7579, %r7578, %r7557;
	add.s32 	%r7580, %r7579, %r7577;
	shf.l.wrap.b32 	%r7581, %r7580, %r7580, 29;
	ld.local.u32 	%r7582, [%rd2+4432];
	xor.b32  	%r7583, %r7582, %r7569;
	ld.local.u32 	%r7584, [%rd2+4436];
	xor.b32  	%r7585, %r7584, %r7563;
	add.s32 	%r7586, %r7585, %r7583;
	shf.l.wrap.b32 	%r7587, %r7586, %r7586, 27;
	ld.local.u32 	%r7588, [%rd2+4424];
	xor.b32  	%r7589, %r7588, %r7575;
	ld.local.u32 	%r7590, [%rd2+4428];
	xor.b32  	%r7591, %r7590, %r7569;
	add.s32 	%r7592, %r7591, %r7589;
	shf.l.wrap.b32 	%r7593, %r7592, %r7592, 9;
	ld.local.u32 	%r7594, [%rd2+4464];
	xor.b32  	%r7595, %r7594, %r7581;
	ld.local.u32 	%r7596, [%rd2+4468];
	xor.b32  	%r7597, %r7596, %r7575;
	add.s32 	%r7598, %r7597, %r7595;
	shf.l.wrap.b32 	%r7599, %r7598, %r7598, 29;
	ld.local.u32 	%r7600, [%rd2+4456];
	xor.b32  	%r7601, %r7600, %r7587;
	ld.local.u32 	%r7602, [%rd2+4460];
	xor.b32  	%r7603, %r7602, %r7581;
	add.s32 	%r7604, %r7603, %r7601;
	shf.l.wrap.b32 	%r7605, %r7604, %r7604, 27;
	ld.local.u32 	%r7606, [%rd2+4448];
	xor.b32  	%r7607, %r7606, %r7593;
	ld.local.u32 	%r7608, [%rd2+4452];
	xor.b32  	%r7609, %r7608, %r7587;
	add.s32 	%r7610, %r7609, %r7607;
	shf.l.wrap.b32 	%r7611, %r7610, %r7610, 9;
	ld.local.u32 	%r7612, [%rd2+4488];
	xor.b32  	%r7613, %r7612, %r7599;
	ld.local.u32 	%r7614, [%rd2+4492];
	xor.b32  	%r7615, %r7614, %r7593;
	add.s32 	%r7616, %r7615, %r7613;
	shf.l.wrap.b32 	%r7617, %r7616, %r7616, 29;
	ld.local.u32 	%r7618, [%rd2+4480];
	xor.b32  	%r7619, %r7618, %r7605;
	ld.local.u32 	%r7620, [%rd2+4484];
	xor.b32  	%r7621, %r7620, %r7599;
	add.s32 	%r7622, %r7621, %r7619;
	shf.l.wrap.b32 	%r7623, %r7622, %r7622, 27;
	ld.local.u32 	%r7624, [%rd2+4472];
	xor.b32  	%r7625, %r7624, %r7611;
	ld.local.u32 	%r7626, [%rd2+4476];
	xor.b32  	%r7627, %r7626, %r7605;
	add.s32 	%r7628, %r7627, %r7625;
	shf.l.wrap.b32 	%r7629, %r7628, %r7628, 9;
	ld.local.u32 	%r7630, [%rd2+4512];
	xor.b32  	%r7631, %r7630, %r7617;
	ld.local.u32 	%r7632, [%rd2+4516];
	xor.b32  	%r7633, %r7632, %r7611;
	add.s32 	%r7634, %r7633, %r7631;
	shf.l.wrap.b32 	%r7635, %r7634, %r7634, 29;
	ld.local.u32 	%r7636, [%rd2+4504];
	xor.b32  	%r7637, %r7636, %r7623;
	ld.local.u32 	%r7638, [%rd2+4508];
	xor.b32  	%r7639, %r7638, %r7617;
	add.s32 	%r7640, %r7639, %r7637;
	shf.l.wrap.b32 	%r7641, %r7640, %r7640, 27;
	ld.local.u32 	%r7642, [%rd2+4496];
	xor.b32  	%r7643, %r7642, %r7629;
	ld.local.u32 	%r7644, [%rd2+4500];
	xor.b32  	%r7645, %r7644, %r7623;
	add.s32 	%r7646, %r7645, %r7643;
	shf.l.wrap.b32 	%r7647, %r7646, %r7646, 9;
	ld.local.u32 	%r7648, [%rd2+4536];
	xor.b32  	%r7649, %r7648, %r7635;
	ld.local.u32 	%r7650, [%rd2+4540];
	xor.b32  	%r7651, %r7650, %r7629;
	add.s32 	%r7652, %r7651, %r7649;
	shf.l.wrap.b32 	%r7653, %r7652, %r7652, 29;
	ld.local.u32 	%r7654, [%rd2+4528];
	xor.b32  	%r7655, %r7654, %r7641;
	ld.local.u32 	%r7656, [%rd2+4532];
	xor.b32  	%r7657, %r7656, %r7635;
	add.s32 	%r7658, %r7657, %r7655;
	shf.l.wrap.b32 	%r7659, %r7658, %r7658, 27;
	ld.local.u32 	%r7660, [%rd2+4520];
	xor.b32  	%r7661, %r7660, %r7647;
	ld.local.u32 	%r7662, [%rd2+4524];
	xor.b32  	%r7663, %r7662, %r7641;
	add.s32 	%r7664, %r7663, %r7661;
	shf.l.wrap.b32 	%r7665, %r7664, %r7664, 9;
	ld.local.u32 	%r7666, [%rd2+4560];
	xor.b32  	%r7667, %r7666, %r7653;
	ld.local.u32 	%r7668, [%rd2+4564];
	xor.b32  	%r7669, %r7668, %r7647;
	add.s32 	%r7670, %r7669, %r7667;
	shf.l.wrap.b32 	%r7671, %r7670, %r7670, 29;
	ld.local.u32 	%r7672, [%rd2+4552];
	xor.b32  	%r7673, %r7672, %r7659;
	ld.local.u32 	%r7674, [%rd2+4556];
	xor.b32  	%r7675, %r7674, %r7653;
	add.s32 	%r7676, %r7675, %r7673;
	shf.l.wrap.b32 	%r7677, %r7676, %r7676, 27;
	ld.local.u32 	%r7678, [%rd2+4544];
	xor.b32  	%r7679, %r7678, %r7665;
	ld.local.u32 	%r7680, [%rd2+4548];
	xor.b32  	%r7681, %r7680, %r7659;
	add.s32 	%r7682, %r7681, %r7679;
	shf.l.wrap.b32 	%r7683, %r7682, %r7682, 9;
	ld.local.u32 	%r7684, [%rd2+4584];
	xor.b32  	%r7685, %r7684, %r7671;
	ld.local.u32 	%r7686, [%rd2+4588];
	xor.b32  	%r7687, %r7686, %r7665;
	add.s32 	%r7688, %r7687, %r7685;
	shf.l.wrap.b32 	%r7689, %r7688, %r7688, 29;
	ld.local.u32 	%r7690, [%rd2+4576];
	xor.b32  	%r7691, %r7690, %r7677;
	ld.local.u32 	%r7692, [%rd2+4580];
	xor.b32  	%r7693, %r7692, %r7671;
	add.s32 	%r7694, %r7693, %r7691;
	shf.l.wrap.b32 	%r7695, %r7694, %r7694, 27;
	ld.local.u32 	%r7696, [%rd2+4568];
	xor.b32  	%r7697, %r7696, %r7683;
	ld.local.u32 	%r7698, [%rd2+4572];
	xor.b32  	%r7699, %r7698, %r7677;
	add.s32 	%r7700, %r7699, %r7697;
	shf.l.wrap.b32 	%r7701, %r7700, %r7700, 9;
	ld.local.u32 	%r7702, [%rd2+4608];
	xor.b32  	%r7703, %r7702, %r7689;
	ld.local.u32 	%r7704, [%rd2+4612];
	xor.b32  	%r7705, %r7704, %r7683;
	add.s32 	%r7706, %r7705, %r7703;
	shf.l.wrap.b32 	%r7707, %r7706, %r7706, 29;
	ld.local.u32 	%r7708, [%rd2+4600];
	xor.b32  	%r7709, %r7708, %r7695;
	ld.local.u32 	%r7710, [%rd2+4604];
	xor.b32  	%r7711, %r7710, %r7689;
	add.s32 	%r7712, %r7711, %r7709;
	shf.l.wrap.b32 	%r7713, %r7712, %r7712, 27;
	ld.local.u32 	%r7714, [%rd2+4592];
	xor.b32  	%r7715, %r7714, %r7701;
	ld.local.u32 	%r7716, [%rd2+4596];
	xor.b32  	%r7717, %r7716, %r7695;
	add.s32 	%r7718, %r7717, %r7715;
	shf.l.wrap.b32 	%r7719, %r7718, %r7718, 9;
	ld.local.u32 	%r7720, [%rd2+4632];
	xor.b32  	%r7721, %r7720, %r7707;
	ld.local.u32 	%r7722, [%rd2+4636];
	xor.b32  	%r7723, %r7722, %r7701;
	add.s32 	%r7724, %r7723, %r7721;
	shf.l.wrap.b32 	%r7725, %r7724, %r7724, 29;
	ld.local.u32 	%r7726, [%rd2+4624];
	xor.b32  	%r7727, %r7726, %r7713;
	ld.local.u32 	%r7728, [%rd2+4628];
	xor.b32  	%r7729, %r7728, %r7707;
	add.s32 	%r7730, %r7729, %r7727;
	shf.l.wrap.b32 	%r7731, %r7730, %r7730, 27;
	ld.local.u32 	%r7732, [%rd2+4616];
	xor.b32  	%r7733, %r7732, %r7719;
	ld.local.u32 	%r7734, [%rd2+4620];
	xor.b32  	%r7735, %r7734, %r7713;
	add.s32 	%r7736, %r7735, %r7733;
	shf.l.wrap.b32 	%r7737, %r7736, %r7736, 9;
	ld.local.u32 	%r7738, [%rd2+4656];
	xor.b32  	%r7739, %r7738, %r7725;
	ld.local.u32 	%r7740, [%rd2+4660];
	xor.b32  	%r7741, %r7740, %r7719;
	add.s32 	%r7742, %r7741, %r7739;
	shf.l.wrap.b32 	%r7743, %r7742, %r7742, 29;
	ld.local.u32 	%r7744, [%rd2+4648];
	xor.b32  	%r7745, %r7744, %r7731;
	ld.local.u32 	%r7746, [%rd2+4652];
	xor.b32  	%r7747, %r7746, %r7725;
	add.s32 	%r7748, %r7747, %r7745;
	shf.l.wrap.b32 	%r7749, %r7748, %r7748, 27;
	ld.local.u32 	%r7750, [%rd2+4640];
	xor.b32  	%r7751, %r7750, %r7737;
	ld.local.u32 	%r7752, [%rd2+4644];
	xor.b32  	%r7753, %r7752, %r7731;
	add.s32 	%r7754, %r7753, %r7751;
	shf.l.wrap.b32 	%r7755, %r7754, %r7754, 9;
	ld.local.u32 	%r7756, [%rd2+4680];
	xor.b32  	%r7757, %r7756, %r7743;
	ld.local.u32 	%r7758, [%rd2+4684];
	xor.b32  	%r7759, %r7758, %r7737;
	add.s32 	%r7760, %r7759, %r7757;
	shf.l.wrap.b32 	%r7761, %r7760, %r7760, 29;
	ld.local.u32 	%r7762, [%rd2+4672];
	xor.b32  	%r7763, %r7762, %r7749;
	ld.local.u32 	%r7764, [%rd2+4676];
	xor.b32  	%r7765, %r7764, %r7743;
	add.s32 	%r7766, %r7765, %r7763;
	shf.l.wrap.b32 	%r7767, %r7766, %r7766, 27;
	ld.local.u32 	%r7768, [%rd2+4664];
	xor.b32  	%r7769, %r7768, %r7755;
	ld.local.u32 	%r7770, [%rd2+4668];
	xor.b32  	%r7771, %r7770, %r7749;
	add.s32 	%r7772, %r7771, %r7769;
	shf.l.wrap.b32 	%r7773, %r7772, %r7772, 9;
	ld.local.u32 	%r7774, [%rd2+4704];
	xor.b32  	%r7775, %r7774, %r7761;
	ld.local.u32 	%r7776, [%rd2+4708];
	xor.b32  	%r7777, %r7776, %r7755;
	add.s32 	%r7778, %r7777, %r7775;
	shf.l.wrap.b32 	%r7779, %r7778, %r7778, 29;
	ld.local.u32 	%r7780, [%rd2+4696];
	xor.b32  	%r7781, %r7780, %r7767;
	ld.local.u32 	%r7782, [%rd2+4700];
	xor.b32  	%r7783, %r7782, %r7761;
	add.s32 	%r7784, %r7783, %r7781;
	shf.l.wrap.b32 	%r7785, %r7784, %r7784, 27;
	ld.local.u32 	%r7786, [%rd2+4688];
	xor.b32  	%r7787, %r7786, %r7773;
	ld.local.u32 	%r7788, [%rd2+4692];
	xor.b32  	%r7789, %r7788, %r7767;
	add.s32 	%r7790, %r7789, %r7787;
	shf.l.wrap.b32 	%r9980, %r7790, %r7790, 9;
	ld.local.u32 	%r7791, [%rd2+4728];
	xor.b32  	%r7792, %r7791, %r7779;
	ld.local.u32 	%r7793, [%rd2+4732];
	xor.b32  	%r7794, %r7793, %r7773;
	add.s32 	%r7795, %r7794, %r7792;
	shf.l.wrap.b32 	%r9979, %r7795, %r7795, 29;
	ld.local.u32 	%r7796, [%rd2+4720];
	xor.b32  	%r7797, %r7796, %r7785;
	ld.local.u32 	%r7798, [%rd2+4724];
	xor.b32  	%r7799, %r7798, %r7779;
	add.s32 	%r7800, %r7799, %r7797;
	shf.l.wrap.b32 	%r9978, %r7800, %r7800, 27;
	ld.local.u32 	%r7801, [%rd2+4712];
	xor.b32  	%r7802, %r7801, %r9980;
	ld.local.u32 	%r7803, [%rd2+4716];
	xor.b32  	%r7804, %r7803, %r7785;
	add.s32 	%r7805, %r7804, %r7802;
	shf.l.wrap.b32 	%r9977, %r7805, %r7805, 9;
	ld.local.u32 	%r1010, [%rd2+4928];
	setp.lt.u32 	%p68, %r1010, 25;
	@%p68 bra 	$L__BB3_86;
	ld.local.u32 	%r7806, [%rd2+4752];
	xor.b32  	%r7807, %r7806, %r9979;
	ld.local.u32 	%r7808, [%rd2+4756];
	xor.b32  	%r7809, %r7808, %r9980;
	add.s32 	%r7810, %r7809, %r7807;
	shf.l.wrap.b32 	%r7811, %r7810, %r7810, 29;
	ld.local.u32 	%r7812, [%rd2+4744];
	xor.b32  	%r7813, %r7812, %r9978;
	ld.local.u32 	%r7814, [%rd2+4748];
	xor.b32  	%r7815, %r7814, %r9979;
	add.s32 	%r7816, %r7815, %r7813;
	shf.l.wrap.b32 	%r7817, %r7816, %r7816, 27;
	ld.local.u32 	%r7818, [%rd2+4736];
	xor.b32  	%r7819, %r7818, %r9977;
	ld.local.u32 	%r7820, [%rd2+4740];
	xor.b32  	%r7821, %r7820, %r9978;
	add.s32 	%r7822, %r7821, %r7819;
	shf.l.wrap.b32 	%r7823, %r7822, %r7822, 9;
	ld.local.u32 	%r7824, [%rd2+4776];
	xor.b32  	%r7825, %r7824, %r7811;
	ld.local.u32 	%r7826, [%rd2+4780];
	xor.b32  	%r7827, %r7826, %r9977;
	add.s32 	%r7828, %r7827, %r7825;
	shf.l.wrap.b32 	%r7829, %r7828, %r7828, 29;
	ld.local.u32 	%r7830, [%rd2+4768];
	xor.b32  	%r7831, %r7830, %r7817;
	ld.local.u32 	%r7832, [%rd2+4772];
	xor.b32  	%r7833, %r7832, %r7811;
	add.s32 	%r7834, %r7833, %r7831;
	shf.l.wrap.b32 	%r7835, %r7834, %r7834, 27;
	ld.local.u32 	%r7836, [%rd2+4760];
	xor.b32  	%r7837, %r7836, %r7823;
	ld.local.u32 	%r7838, [%rd2+4764];
	xor.b32  	%r7839, %r7838, %r7817;
	add.s32 	%r7840, %r7839, %r7837;
	shf.l.wrap.b32 	%r7841, %r7840, %r7840, 9;
	ld.local.u32 	%r7842, [%rd2+4800];
	xor.b32  	%r7843, %r7842, %r7829;
	ld.local.u32 	%r7844, [%rd2+4804];
	xor.b32  	%r7845, %r7844, %r7823;
	add.s32 	%r7846, %r7845, %r7843;
	shf.l.wrap.b32 	%r7847, %r7846, %r7846, 29;
	ld.local.u32 	%r7848, [%rd2+4792];
	xor.b32  	%r7849, %r7848, %r7835;
	ld.local.u32 	%r7850, [%rd2+4796];
	xor.b32  	%r7851, %r7850, %r7829;
	add.s32 	%r7852, %r7851, %r7849;
	shf.l.wrap.b32 	%r7853, %r7852, %r7852, 27;
	ld.local.u32 	%r7854, [%rd2+4784];
	xor.b32  	%r7855, %r7854, %r7841;
	ld.local.u32 	%r7856, [%rd2+4788];
	xor.b32  	%r7857, %r7856, %r7835;
	add.s32 	%r7858, %r7857, %r7855;
	shf.l.wrap.b32 	%r9980, %r7858, %r7858, 9;
	ld.local.u32 	%r7859, [%rd2+4824];
	xor.b32  	%r7860, %r7859, %r7847;
	ld.local.u32 	%r7861, [%rd2+4828];
	xor.b32  	%r7862, %r7861, %r7841;
	add.s32 	%r7863, %r7862, %r7860;
	shf.l.wrap.b32 	%r9979, %r7863, %r7863, 29;
	ld.local.u32 	%r7864, [%rd2+4816];
	xor.b32  	%r7865, %r7864, %r7853;
	ld.local.u32 	%r7866, [%rd2+4820];
	xor.b32  	%r7867, %r7866, %r7847;
	add.s32 	%r7868, %r7867, %r7865;
	shf.l.wrap.b32 	%r9978, %r7868, %r7868, 27;
	ld.local.u32 	%r7869, [%rd2+4808];
	xor.b32  	%r7870, %r7869, %r9980;
	ld.local.u32 	%r7871, [%rd2+4812];
	xor.b32  	%r7872, %r7871, %r7853;
	add.s32 	%r7873, %r7872, %r7870;
	shf.l.wrap.b32 	%r9977, %r7873, %r7873, 9;
$L__BB3_86:
	setp.lt.u32 	%p69, %r1010, 29;
	@%p69 bra 	$L__BB3_88;
	ld.local.u32 	%r7874, [%rd2+4848];
	xor.b32  	%r7875, %r7874, %r9979;
	ld.local.u32 	%r7876, [%rd2+4852];
	xor.b32  	%r7877, %r7876, %r9980;
	add.s32 	%r7878, %r7877, %r7875;
	shf.l.wrap.b32 	%r7879, %r7878, %r7878, 29;
	ld.local.u32 	%r7880, [%rd2+4840];
	xor.b32  	%r7881, %r7880, %r9978;
	ld.local.u32 	%r7882, [%rd2+4844];
	xor.b32  	%r7883, %r7882, %r9979;
	add.s32 	%r7884, %r7883, %r7881;
	shf.l.wrap.b32 	%r7885, %r7884, %r7884, 27;
	ld.local.u32 	%r7886, [%rd2+4832];
	xor.b32  	%r7887, %r7886, %r9977;
	ld.local.u32 	%r7888, [%rd2+4836];
	xor.b32  	%r7889, %r7888, %r9978;
	add.s32 	%r7890, %r7889, %r7887;
	shf.l.wrap.b32 	%r7891, %r7890, %r7890, 9;
	ld.local.u32 	%r7892, [%rd2+4872];
	xor.b32  	%r7893, %r7892, %r7879;
	ld.local.u32 	%r7894, [%rd2+4876];
	xor.b32  	%r7895, %r7894, %r9977;
	add.s32 	%r7896, %r7895, %r7893;
	shf.l.wrap.b32 	%r7897, %r7896, %r7896, 29;
	ld.local.u32 	%r7898, [%rd2+4864];
	xor.b32  	%r7899, %r7898, %r7885;
	ld.local.u32 	%r7900, [%rd2+4868];
	xor.b32  	%r7901, %r7900, %r7879;
	add.s32 	%r7902, %r7901, %r7899;
	shf.l.wrap.b32 	%r7903, %r7902, %r7902, 27;
	ld.local.u32 	%r7904, [%rd2+4856];
	xor.b32  	%r7905, %r7904, %r7891;
	ld.local.u32 	%r7906, [%rd2+4860];
	xor.b32  	%r7907, %r7906, %r7885;
	add.s32 	%r7908, %r7907, %r7905;
	shf.l.wrap.b32 	%r7909, %r7908, %r7908, 9;
	ld.local.u32 	%r7910, [%rd2+4896];
	xor.b32  	%r7911, %r7910, %r7897;
	ld.local.u32 	%r7912, [%rd2+4900];
	xor.b32  	%r7913, %r7912, %r7891;
	add.s32 	%r7914, %r7913, %r7911;
	shf.l.wrap.b32 	%r7915, %r7914, %r7914, 29;
	ld.local.u32 	%r7916, [%rd2+4888];
	xor.b32  	%r7917, %r7916, %r7903;
	ld.local.u32 	%r7918, [%rd2+4892];
	xor.b32  	%r7919, %r7918, %r7897;
	add.s32 	%r7920, %r7919, %r7917;
	shf.l.wrap.b32 	%r7921, %r7920, %r7920, 27;
	ld.local.u32 	%r7922, [%rd2+4880];
	xor.b32  	%r7923, %r7922, %r7909;
	ld.local.u32 	%r7924, [%rd2+4884];
	xor.b32  	%r7925, %r7924, %r7903;
	add.s32 	%r7926, %r7925, %r7923;
	shf.l.wrap.b32 	%r9980, %r7926, %r7926, 9;
	ld.local.u32 	%r7927, [%rd2+4920];
	xor.b32  	%r7928, %r7927, %r7915;
	ld.local.u32 	%r7929, [%rd2+4924];
	xor.b32  	%r7930, %r7929, %r7909;
	add.s32 	%r7931, %r7930, %r7928;
	shf.l.wrap.b32 	%r9979, %r7931, %r7931, 29;
	ld.local.u32 	%r7932, [%rd2+4912];
	xor.b32  	%r7933, %r7932, %r7921;
	ld.local.u32 	%r7934, [%rd2+4916];
	xor.b32  	%r7935, %r7934, %r7915;
	add.s32 	%r7936, %r7935, %r7933;
	shf.l.wrap.b32 	%r9978, %r7936, %r7936, 27;
	ld.local.u32 	%r7937, [%rd2+4904];
	xor.b32  	%r7938, %r7937, %r9980;
	ld.local.u32 	%r7939, [%rd2+4908];
	xor.b32  	%r7940, %r7939, %r7921;
	add.s32 	%r7941, %r7940, %r7938;
	shf.l.wrap.b32 	%r9977, %r7941, %r7941, 9;
$L__BB3_88:
	st.local.u32 	[%rd2+4144], %r9977;
	st.local.u32 	[%rd2+4148], %r9978;
	st.local.u32 	[%rd2+4152], %r9979;
	st.local.u32 	[%rd2+4156], %r9980;
	mov.b32 	%r9981, 16;
$L__BB3_89:
	add.s32 	%r9981, %r9981, -1;
	cvt.u64.u32 	%rd577, %r9981;
	add.s64 	%rd578, %rd2, %rd577;
	ld.local.u8 	%rs3307, [%rd578+4096];
	add.s16 	%rs3308, %rs3307, 1;
	and.b16  	%rs3309, %rs3308, 255;
	setp.ne.s16 	%p70, %rs3309, %rs3308;
	st.local.u8 	[%rd578+4096], %rs3308;
	setp.ne.s32 	%p71, %r9981, 0;
	and.pred  	%p72, %p71, %p70;
	@%p72 bra 	$L__BB3_89;
	st.local.u32 	[%rd2+4932], %r9982;
	cvt.u64.u32 	%rd579, %r9961;
	and.b64  	%rd580, %rd579, 15;
	add.s64 	%rd581, %rd580, %rd2;
	add.s64 	%rd815, %rd581, 4143;
	add.s32 	%r7943, %r9982, -1;
	cvt.u64.u32 	%rd582, %r7943;
	cvt.s64.s32 	%rd583, %r976;
	add.s64 	%rd584, %rd583, %rd582;
	add.s64 	%rd814, %rd809, %rd584;
	add.s64 	%rd813, %rd808, %rd584;
$L__BB3_91:
	add.s32 	%r1030, %r9982, -1;
	ld.local.u8 	%rs3310, [%rd815];
	ld.global.u8 	%rs3311, [%rd813];
	xor.b16  	%rs3312, %rs3311, %rs3310;
	st.local.u8 	[%rd815], %rs3312;
	st.global.u8 	[%rd814], %rs3312;
	add.s64 	%rd815, %rd815, -1;
	add.s64 	%rd814, %rd814, -1;
	add.s64 	%rd813, %rd813, -1;
	setp.gt.u32 	%p73, %r9982, 1;
	mov.u32 	%r9982, %r1030;
	@%p73 bra 	$L__BB3_91;
$L__BB3_92:
	ld.param.u32 	%r9522, [_Z14GCM_8bit_tablePhiS_iS_iS_S_iS_i_param_10];
	ld.param.u64 	%rd795, [_Z14GCM_8bit_tablePhiS_iS_iS_S_iS_i_param_9];
	shl.b32 	%r7950, %r875, 4;
	cvt.s64.s32 	%rd587, %r7950;
	cvta.to.global.u64 	%rd588, %rd795;
	add.s64 	%rd62, %rd588, %rd587;
	setp.eq.s64 	%p74, %rd795, 0;
	setp.lt.s32 	%p75, %r9522, 4;
	or.pred  	%p76, %p74, %p75;
	@%p76 bra 	$L__BB3_110;
	ld.local.u32 	%r9988, [%rd2+4932];
	setp.ne.s32 	%p77, %r9988, 0;
	@%p77 bra 	$L__BB3_95;
	ld.local.u32 	%r9990, [%rd2+4128];
	ld.local.u32 	%r9991, [%rd2+4132];
	ld.local.u32 	%r9992, [%rd2+4136];
	ld.local.u32 	%r9993, [%rd2+4140];
	bra.uni 	$L__BB3_103;
$L__BB3_95:
	add.s64 	%rd817, %rd2, 4144;
	ld.local.u32 	%r9990, [%rd2+4128];
	ld.local.u32 	%r9991, [%rd2+4132];
	ld.local.u32 	%r9992, [%rd2+4136];
	ld.local.u32 	%r9993, [%rd2+4140];
	bfe.u32 	%r7951, %r9993, 24, 8;
	cvt.u16.u32 	%rs4371, %r7951;
	bfe.u32 	%r7952, %r9993, 16, 8;
	cvt.u16.u32 	%rs4372, %r7952;
	bfe.u32 	%r7953, %r9993, 8, 8;
	cvt.u16.u32 	%rs4373, %r7953;
	bfe.u32 	%r7954, %r9993, 0, 8;
	cvt.u16.u32 	%rs4374, %r7954;
	bfe.u32 	%r7955, %r9992, 24, 8;
	cvt.u16.u32 	%rs4375, %r7955;
	bfe.u32 	%r7956, %r9992, 16, 8;
	cvt.u16.u32 	%rs4376, %r7956;
	bfe.u32 	%r7957, %r9992, 8, 8;
	cvt.u16.u32 	%rs4377, %r7957;
	bfe.u32 	%r7958, %r9992, 0, 8;
	cvt.u16.u32 	%rs4378, %r7958;
	bfe.u32 	%r7959, %r9991, 24, 8;
	cvt.u16.u32 	%rs4379, %r7959;
	bfe.u32 	%r7960, %r9991, 16, 8;
	cvt.u16.u32 	%rs4380, %r7960;
	bfe.u32 	%r7961, %r9991, 8, 8;
	cvt.u16.u32 	%rs4381, %r7961;
	bfe.u32 	%r7962, %r9991, 0, 8;
	cvt.u16.u32 	%rs4382, %r7962;
	bfe.u32 	%r7963, %r9990, 24, 8;
	cvt.u16.u32 	%rs4383, %r7963;
	bfe.u32 	%r7964, %r9990, 16, 8;
	cvt.u16.u32 	%rs4384, %r7964;
	bfe.u32 	%r7965, %r9990, 8, 8;
	cvt.u16.u32 	%rs4385, %r7965;
	bfe.u32 	%r7966, %r9990, 0, 8;
	cvt.u16.u32 	%rs4386, %r7966;
	st.local.v4.b32 	[%rd1], {%r9990, %r9991, %r9992, %r9993};
	setp.lt.u32 	%p78, %r9988, 16;
	@%p78 bra 	$L__BB3_98;
	mov.u64 	%rd592, reduction_8bit;
$L__BB3_97:
	ld.local.u32 	%r7967, [%rd817];
	bfe.u32 	%r7968, %r7967, 0, 8;
	cvt.u16.u32 	%rs3313, %r7968;
	bfe.u32 	%r7969, %r7967, 8, 8;
	cvt.u16.u32 	%rs3314, %r7969;
	bfe.u32 	%r7970, %r7967, 16, 8;
	cvt.u16.u32 	%rs3315, %r7970;
	bfe.u32 	%r7971, %r7967, 24, 8;
	cvt.u16.u32 	%rs3316, %r7971;
	xor.b16  	%rs3317, %rs3313, %rs4386;
	xor.b16  	%rs3318, %rs3314, %rs4385;
	xor.b16  	%rs3319, %rs3315, %rs4384;
	xor.b16  	%rs3320, %rs3316, %rs4383;
	ld.local.u32 	%r7972, [%rd817+4];
	bfe.u32 	%r7973, %r7972, 0, 8;
	cvt.u16.u32 	%rs3321, %r7973;
	bfe.u32 	%r7974, %r7972, 8, 8;
	cvt.u16.u32 	%rs3322, %r7974;
	bfe.u32 	%r7975, %r7972, 16, 8;
	cvt.u16.u32 	%rs3323, %r7975;
	bfe.u32 	%r7976, %r7972, 24, 8;
	cvt.u16.u32 	%rs3324, %r7976;
	xor.b16  	%rs3325, %rs3321, %rs4382;
	xor.b16  	%rs3326, %rs3322, %rs4381;
	xor.b16  	%rs3327, %rs3323, %rs4380;
	xor.b16  	%rs3328, %rs3324, %rs4379;
	ld.local.u32 	%r7977, [%rd817+8];
	bfe.u32 	%r7978, %r7977, 0, 8;
	cvt.u16.u32 	%rs3329, %r7978;
	bfe.u32 	%r7979, %r7977, 8, 8;
	cvt.u16.u32 	%rs3330, %r7979;
	bfe.u32 	%r7980, %r7977, 16, 8;
	cvt.u16.u32 	%rs3331, %r7980;
	bfe.u32 	%r7981, %r7977, 24, 8;
	cvt.u16.u32 	%rs3332, %r7981;
	xor.b16  	%rs3333, %rs3329, %rs4378;
	xor.b16  	%rs3334, %rs3330, %rs4377;
	xor.b16  	%rs3335, %rs3331, %rs4376;
	xor.b16  	%rs3336, %rs3332, %rs4375;
	ld.local.u32 	%r7982, [%rd817+12];
	bfe.u32 	%r7983, %r7982, 0, 8;
	cvt.u16.u32 	%rs3337, %r7983;
	bfe.u32 	%r7984, %r7982, 8, 8;
	cvt.u16.u32 	%rs3338, %r7984;
	bfe.u32 	%r7985, %r7982, 16, 8;
	cvt.u16.u32 	%rs3339, %r7985;
	bfe.u32 	%r7986, %r7982, 24, 8;
	cvt.u16.u32 	%rs3340, %r7986;
	xor.b16  	%rs3341, %rs3337, %rs4374;
	xor.b16  	%rs3342, %rs3338, %rs4373;
	xor.b16  	%rs3343, %rs3339, %rs4372;
	xor.b16  	%rs3344, %rs3340, %rs4371;
	cvt.u32.u16 	%r7987, %rs3344;
	cvt.u32.u16 	%r7988, %rs3343;
	prmt.b32 	%r7989, %r7988, %r7987, 0x3340U;
	cvt.u32.u16 	%r7990, %rs3342;
	cvt.u32.u16 	%r7991, %rs3341;
	prmt.b32 	%r7992, %r7991, %r7990, 0x3340U;
	prmt.b32 	%r7993, %r7992, %r7989, 0x5410U;
	cvt.u32.u16 	%r7994, %rs3336;
	cvt.u32.u16 	%r7995, %rs3335;
	prmt.b32 	%r7996, %r7995, %r7994, 0x3340U;
	cvt.u32.u16 	%r7997, %rs3334;
	cvt.u32.u16 	%r7998, %rs3333;
	prmt.b32 	%r7999, %r7998, %r7997, 0x3340U;
	prmt.b32 	%r8000, %r7999, %r7996, 0x5410U;
	cvt.u32.u16 	%r8001, %rs3328;
	cvt.u32.u16 	%r8002, %rs3327;
	prmt.b32 	%r8003, %r8002, %r8001, 0x3340U;
	cvt.u32.u16 	%r8004, %rs3326;
	cvt.u32.u16 	%r8005, %rs3325;
	prmt.b32 	%r8006, %r8005, %r8004, 0x3340U;
	prmt.b32 	%r8007, %r8006, %r8003, 0x5410U;
	cvt.u32.u16 	%r8008, %rs3320;
	cvt.u32.u16 	%r8009, %rs3319;
	prmt.b32 	%r8010, %r8009, %r8008, 0x3340U;
	cvt.u32.u16 	%r8011, %rs3318;
	cvt.u32.u16 	%r8012, %rs3317;
	prmt.b32 	%r8013, %r8012, %r8011, 0x3340U;
	prmt.b32 	%r8014, %r8013, %r8010, 0x5410U;
	st.local.v4.b32 	[%rd1], {%r8014, %r8007, %r8000, %r7993};
	and.b32  	%r8015, %r7987, 255;
	mul.wide.u32 	%rd589, %r8015, 16;
	add.s64 	%rd590, %rd2, %rd589;
	ld.local.u32 	%r8016, [%rd590];
	bfe.u32 	%r8017, %r8016, 0, 8;
	cvt.u16.u32 	%rs3345, %r8017;
	bfe.u32 	%r8018, %r8016, 8, 8;
	bfe.u32 	%r8019, %r8016, 16, 8;
	bfe.u32 	%r8020, %r8016, 24, 8;
	ld.local.u32 	%r8021, [%rd590+4];
	bfe.u32 	%r8022, %r8021, 0, 8;
	bfe.u32 	%r8023, %r8021, 8, 8;
	bfe.u32 	%r8024, %r8021, 16, 8;
	bfe.u32 	%r8025, %r8021, 24, 8;
	ld.local.u32 	%r8026, [%rd590+8];
	bfe.u32 	%r8027, %r8026, 0, 8;
	bfe.u32 	%r8028, %r8026, 8, 8;
	bfe.u32 	%r8029, %r8026, 16, 8;
	bfe.u32 	%r8030, %r8026, 24, 8;
	ld.local.u32 	%r8031, [%rd590+12];
	bfe.u32 	%r8032, %r8031, 0, 8;
	bfe.u32 	%r8033, %r8031, 8, 8;
	bfe.u32 	%r8034, %r8031, 16, 8;
	bfe.u32 	%r8035, %r8031, 24, 8;
	mul.wide.u32 	%rd591, %r8035, 2;
	add.s64 	%rd593, %rd592, %rd591;
	ld.const.u8 	%rs3346, [%rd593];
	ld.const.u8 	%rs3347, [%rd593+1];
	xor.b16  	%rs3348, %rs3345, %rs3347;
	and.b32  	%r8036, %r7988, 255;
	mul.wide.u32 	%rd594, %r8036, 16;
	add.s64 	%rd595, %rd2, %rd594;
	ld.local.u32 	%r8037, [%rd595];
	bfe.u32 	%r8038, %r8037, 0, 8;
	cvt.u16.u32 	%rs3349, %r8038;
	bfe.u32 	%r8039, %r8037, 8, 8;
	cvt.u16.u32 	%rs3350, %r8039;
	bfe.u32 	%r8040, %r8037, 16, 8;
	bfe.u32 	%r8041, %r8037, 24, 8;
	xor.b16  	%rs3351, %rs3350, %rs3348;
	xor.b32  	%r8042, %r8040, %r8018;
	xor.b32  	%r8043, %r8041, %r8019;
	ld.local.u32 	%r8044, [%rd595+4];
	bfe.u32 	%r8045, %r8044, 0, 8;
	bfe.u32 	%r8046, %r8044, 8, 8;
	bfe.u32 	%r8047, %r8044, 16, 8;
	bfe.u32 	%r8048, %r8044, 24, 8;
	xor.b32  	%r8049, %r8045, %r8020;
	xor.b32  	%r8050, %r8046, %r8022;
	xor.b32  	%r8051, %r8047, %r8023;
	xor.b32  	%r8052, %r8048, %r8024;
	ld.local.u32 	%r8053, [%rd595+8];
	bfe.u32 	%r8054, %r8053, 0, 8;
	bfe.u32 	%r8055, %r8053, 8, 8;
	bfe.u32 	%r8056, %r8053, 16, 8;
	bfe.u32 	%r8057, %r8053, 24, 8;
	xor.b32  	%r8058, %r8054, %r8025;
	xor.b32  	%r8059, %r8055, %r8027;
	xor.b32  	%r8060, %r8056, %r8028;
	xor.b32  	%r8061, %r8057, %r8029;
	ld.local.u32 	%r8062, [%rd595+12];
	bfe.u32 	%r8063, %r8062, 0, 8;
	bfe.u32 	%r8064, %r8062, 8, 8;
	bfe.u32 	%r8065, %r8062, 16, 8;
	bfe.u32 	%r8066, %r8062, 24, 8;
	xor.b32  	%r8067, %r8063, %r8030;
	xor.b32  	%r8068, %r8064, %r8032;
	xor.b32  	%r8069, %r8065, %r8033;
	xor.b32  	%r8070, %r8066, %r8034;
	and.b32  	%r8071, %r8070, 255;
	mul.wide.u32 	%rd596, %r8071, 2;
	add.s64 	%rd597, %rd592, %rd596;
	ld.const.u8 	%rs3352, [%rd597];
	ld.const.u8 	%rs3353, [%rd597+1];
	xor.b16  	%rs3354, %rs3349, %rs3346;
	xor.b16  	%rs3355, %rs3354, %rs3353;
	and.b32  	%r8072, %r7990, 255;
	mul.wide.u32 	%rd598, %r8072, 16;
	add.s64 	%rd599, %rd2, %rd598;
	ld.local.u32 	%r8073, [%rd599];
	bfe.u32 	%r8074, %r8073, 0, 8;
	cvt.u16.u32 	%rs3356, %r8074;
	bfe.u32 	%r8075, %r8073, 8, 8;
	cvt.u16.u32 	%rs3357, %r8075;
	bfe.u32 	%r8076, %r8073, 16, 8;
	cvt.u16.u32 	%rs3358, %r8076;
	bfe.u32 	%r8077, %r8073, 24, 8;
	xor.b16  	%rs3359, %rs3357, %rs3355;
	xor.b16  	%rs3360, %rs3358, %rs3351;
	xor.b32  	%r8078, %r8077, %r8042;
	ld.local.u32 	%r8079, [%rd599+4];
	bfe.u32 	%r8080, %r8079, 0, 8;
	bfe.u32 	%r8081, %r8079, 8, 8;
	bfe.u32 	%r8082, %r8079, 16, 8;
	bfe.u32 	%r8083, %r8079, 24, 8;
	xor.b32  	%r8084, %r8080, %r8043;
	xor.b32  	%r8085, %r8081, %r8049;
	xor.b32  	%r8086, %r8082, %r8050;
	xor.b32  	%r8087, %r8083, %r8051;
	ld.local.u32 	%r8088, [%rd599+8];
	bfe.u32 	%r8089, %r8088, 0, 8;
	bfe.u32 	%r8090, %r8088, 8, 8;
	bfe.u32 	%r8091, %r8088, 16, 8;
	bfe.u32 	%r8092, %r8088, 24, 8;
	xor.b32  	%r8093, %r8089, %r8052;
	xor.b32  	%r8094, %r8090, %r8058;
	xor.b32  	%r8095, %r8091, %r8059;
	xor.b32  	%r8096, %r8092, %r8060;
	ld.local.u32 	%r8097, [%rd599+12];
	bfe.u32 	%r8098, %r8097, 0, 8;
	bfe.u32 	%r8099, %r8097, 8, 8;
	bfe.u32 	%r8100, %r8097, 16, 8;
	bfe.u32 	%r8101, %r8097, 24, 8;
	xor.b32  	%r8102, %r8098, %r8061;
	xor.b32  	%r8103, %r8099, %r8067;
	xor.b32  	%r8104, %r8100, %r8068;
	xor.b32  	%r8105, %r8101, %r8069;
	and.b32  	%r8106, %r8105, 255;
	mul.wide.u32 	%rd600, %r8106, 2;
	add.s64 	%rd601, %rd592, %rd600;
	ld.const.u8 	%rs3361, [%rd601];
	ld.const.u8 	%rs3362, [%rd601+1];
	xor.b16  	%rs3363, %rs3356, %rs3352;
	xor.b16  	%rs3364, %rs3363, %rs3362;
	and.b32  	%r8107, %r7991, 255;
	mul.wide.u32 	%rd602, %r8107, 16;
	add.s64 	%rd603, %rd2, %rd602;
	ld.local.u32 	%r8108, [%rd603];
	bfe.u32 	%r8109, %r8108, 0, 8;
	cvt.u16.u32 	%rs3365, %r8109;
	bfe.u32 	%r8110, %r8108, 8, 8;
	cvt.u16.u32 	%rs3366, %r8110;
	bfe.u32 	%r8111, %r8108, 16, 8;
	cvt.u16.u32 	%rs3367, %r8111;
	bfe.u32 	%r8112, %r8108, 24, 8;
	cvt.u16.u32 	%rs3368, %r8112;
	xor.b16  	%rs3369, %rs3366, %rs3364;
	xor.b16  	%rs3370, %rs3367, %rs3359;
	xor.b16  	%rs3371, %rs3368, %rs3360;
	ld.local.u32 	%r8113, [%rd603+4];
	bfe.u32 	%r8114, %r8113, 0, 8;
	bfe.u32 	%r8115, %r8113, 8, 8;
	bfe.u32 	%r8116, %r8113, 16, 8;
	bfe.u32 	%r8117, %r8113, 24, 8;
	xor.b32  	%r8118, %r8114, %r8078;
	xor.b32  	%r8119, %r8115, %r8084;
	xor.b32  	%r8120, %r8116, %r8085;
	xor.b32  	%r8121, %r8117, %r8086;
	ld.local.u32 	%r8122, [%rd603+8];
	bfe.u32 	%r8123, %r8122, 0, 8;
	bfe.u32 	%r8124, %r8122, 8, 8;
	bfe.u32 	%r8125, %r8122, 16, 8;
	bfe.u32 	%r8126, %r8122, 24, 8;
	xor.b32  	%r8127, %r8123, %r8087;
	xor.b32  	%r8128, %r8124, %r8093;
	xor.b32  	%r8129, %r8125, %r8094;
	xor.b32  	%r8130, %r8126, %r8095;
	ld.local.u32 	%r8131, [%rd603+12];
	bfe.u32 	%r8132, %r8131, 0, 8;
	bfe.u32 	%r8133, %r8131, 8, 8;
	bfe.u32 	%r8134, %r8131, 16, 8;
	bfe.u32 	%r8135, %r8131, 24, 8;
	xor.b32  	%r8136, %r8132, %r8096;
	xor.b32  	%r8137, %r8133, %r8102;
	xor.b32  	%r8138, %r8134, %r8103;
	xor.b32  	%r8139, %r8135, %r8104;
	and.b32  	%r8140, %r8139, 255;
	mul.wide.u32 	%rd604, %r8140, 2;
	add.s64 	%rd605, %rd592, %rd604;
	ld.const.u8 	%rs3372, [%rd605];
	ld.const.u8 	%rs3373, [%rd605+1];
	xor.b16  	%rs3374, %rs3365, %rs3361;
	xor.b16  	%rs3375, %rs3374, %rs3373;
	and.b32  	%r8141, %r7994, 255;
	mul.wide.u32 	%rd606, %r8141, 16;
	add.s64 	%rd607, %rd2, %rd606;
	ld.local.u32 	%r8142, [%rd607];
	bfe.u32 	%r8143, %r8142, 0, 8;
	cvt.u16.u32 	%rs3376, %r8143;
	bfe.u32 	%r8144, %r8142, 8, 8;
	cvt.u16.u32 	%rs3377, %r8144;
	bfe.u32 	%r8145, %r8142, 16, 8;
	cvt.u16.u32 	%rs3378, %r8145;
	bfe.u32 	%r8146, %r8142, 24, 8;
	cvt.u16.u32 	%rs3379, %r8146;
	xor.b16  	%rs3380, %rs3377, %rs3375;
	xor.b16  	%rs3381, %rs3378, %rs3369;
	xor.b16  	%rs3382, %rs3379, %rs3370;
	ld.local.u32 	%r8147, [%rd607+4];
	bfe.u32 	%r8148, %r8147, 0, 8;
	cvt.u16.u32 	%rs3383, %r8148;
	bfe.u32 	%r8149, %r8147, 8, 8;
	bfe.u32 	%r8150, %r8147, 16, 8;
	bfe.u32 	%r8151, %r8147, 24, 8;
	xor.b16  	%rs3384, %rs3383, %rs3371;
	xor.b32  	%r8152, %r8149, %r8118;
	xor.b32  	%r8153, %r8150, %r8119;
	xor.b32  	%r8154, %r8151, %r8120;
	ld.local.u32 	%r8155, [%rd607+8];
	bfe.u32 	%r8156, %r8155, 0, 8;
	bfe.u32 	%r8157, %r8155, 8, 8;
	bfe.u32 	%r8158, %r8155, 16, 8;
	bfe.u32 	%r8159, %r8155, 24, 8;
	xor.b32  	%r8160, %r8156, %r8121;
	xor.b32  	%r8161, %r8157, %r8127;
	xor.b32  	%r8162, %r8158, %r8128;
	xor.b32  	%r8163, %r8159, %r8129;
	ld.local.u32 	%r8164, [%rd607+12];
	bfe.u32 	%r8165, %r8164, 0, 8;
	bfe.u32 	%r8166, %r8164, 8, 8;
	bfe.u32 	%r8167, %r8164, 16, 8;
	bfe.u32 	%r8168, %r8164, 24, 8;
	xor.b32  	%r8169, %r8165, %r8130;
	xor.b32  	%r8170, %r8166, %r8136;
	xor.b32  	%r8171, %r8167, %r8137;
	xor.b32  	%r8172, %r8168, %r8138;
	and.b32  	%r8173, %r8172, 255;
	mul.wide.u32 	%rd608, %r8173, 2;
	add.s64 	%rd609, %rd592, %rd608;
	ld.const.u8 	%rs3385, [%rd609];
	ld.const.u8 	%rs3386, [%rd609+1];
	xor.b16  	%rs3387, %rs3376, %rs3372;
	xor.b16  	%rs3388, %rs3387, %rs3386;
	and.b32  	%r8174, %r7995, 255;
	mul.wide.u32 	%rd610, %r8174, 16;
	add.s64 	%rd611, %rd2, %rd610;
	ld.local.u32 	%r8175, [%rd611];
	bfe.u32 	%r8176, %r8175, 0, 8;
	cvt.u16.u32 	%rs3389, %r8176;
	bfe.u32 	%r8177, %r8175, 8, 8;
	cvt.u16.u32 	%rs3390, %r8177;
	bfe.u32 	%r8178, %r8175, 16, 8;
	cvt.u16.u32 	%rs3391, %r8178;
	bfe.u32 	%r8179, %r8175, 24, 8;
	cvt.u16.u32 	%rs3392, %r8179;
	xor.b16  	%rs3393, %rs3390, %rs3388;
	xor.b16  	%rs3394, %rs3391, %rs3380;
	xor.b16  	%rs3395, %rs3392, %rs3381;
	ld.local.u32 	%r8180, [%rd611+4];
	bfe.u32 	%r8181, %r8180, 0, 8;
	cvt.u16.u32 	%rs3396, %r8181;
	bfe.u32 	%r8182, %r8180, 8, 8;
	cvt.u16.u32 	%rs3397, %r8182;
	bfe.u32 	%r8183, %r8180, 16, 8;
	bfe.u32 	%r8184, %r8180, 24, 8;
	xor.b16  	%rs3398, %rs3396, %rs3382;
	xor.b16  	%rs3399, %rs3397, %rs3384;
	xor.b32  	%r8185, %r8183, %r8152;
	xor.b32  	%r8186, %r8184, %r8153;
	ld.local.u32 	%r8187, [%rd611+8];
	bfe.u32 	%r8188, %r8187, 0, 8;
	bfe.u32 	%r8189, %r8187, 8, 8;
	bfe.u32 	%r8190, %r8187, 16, 8;
	bfe.u32 	%r8191, %r8187, 24, 8;
	xor.b32  	%r8192, %r8188, %r8154;
	xor.b32  	%r8193, %r8189, %r8160;
	xor.b32  	%r8194, %r8190, %r8161;
	xor.b32  	%r8195, %r8191, %r8162;
	ld.local.u32 	%r8196, [%rd611+12];
	bfe.u32 	%r8197, %r8196, 0, 8;
	bfe.u32 	%r8198, %r8196, 8, 8;
	bfe.u32 	%r8199, %r8196, 16, 8;
	bfe.u32 	%r8200, %r8196, 24, 8;
	xor.b32  	%r8201, %r8197, %r8163;
	xor.b32  	%r8202, %r8198, %r8169;
	xor.b32  	%r8203, %r8199, %r8170;
	xor.b32  	%r8204, %r8200, %r8171;
	and.b32  	%r8205, %r8204, 255;
	mul.wide.u32 	%rd612, %r8205, 2;
	add.s64 	%rd613, %rd592, %rd612;
	ld.const.u8 	%rs3400, [%rd613];
	ld.const.u8 	%rs3401, [%rd613+1];
	xor.b16  	%rs3402, %rs3389, %rs3385;
	xor.b16  	%rs3403, %rs3402, %rs3401;
	and.b32  	%r8206, %r7997, 255;
	mul.wide.u32 	%rd614, %r8206, 16;
	add.s64 	%rd615, %rd2, %rd614;
	ld.local.u32 	%r8207, [%rd615];
	bfe.u32 	%r8208, %r8207, 0, 8;
	cvt.u16.u32 	%rs3404, %r8208;
	bfe.u32 	%r8209, %r8207, 8, 8;
	cvt.u16.u32 	%rs3405, %r8209;
	bfe.u32 	%r8210, %r8207, 16, 8;
	cvt.u16.u32 	%rs3406, %r8210;
	bfe.u32 	%r8211, %r8207, 24, 8;
	cvt.u16.u32 	%rs3407, %r8211;
	xor.b16  	%rs3408, %rs3405, %rs3403;
	xor.b16  	%rs3409, %rs3406, %rs3393;
	xor.b16  	%rs3410, %rs3407, %rs3394;
	ld.local.u32 	%r8212, [%rd615+4];
	bfe.u32 	%r8213, %r8212, 0, 8;
	cvt.u16.u32 	%rs3411, %r8213;
	bfe.u32 	%r8214, %r8212, 8, 8;
	cvt.u16.u32 	%rs3412, %r8214;
	bfe.u32 	%r8215, %r8212, 16, 8;
	cvt.u16.u32 	%rs3413, %r8215;
	bfe.u32 	%r8216, %r8212, 24, 8;
	xor.b16  	%rs3414, %rs3411, %rs3395;
	xor.b16  	%rs3415, %rs3412, %rs3398;
	xor.b16  	%rs3416, %rs3413, %rs3399;
	xor.b32  	%r8217, %r8216, %r8185;
	ld.local.u32 	%r8218, [%rd615+8];
	bfe.u32 	%r8219, %r8218, 0, 8;
	bfe.u32 	%r8220, %r8218, 8, 8;
	bfe.u32 	%r8221, %r8218, 16, 8;
	bfe.u32 	%r8222, %r8218, 24, 8;
	xor.b32  	%r8223, %r8219, %r8186;
	xor.b32  	%r8224, %r8220, %r8192;
	xor.b32  	%r8225, %r8221, %r8193;
	xor.b32  	%r8226, %r8222, %r8194;
	ld.local.u32 	%r8227, [%rd615+12];
	bfe.u32 	%r8228, %r8227, 0, 8;
	bfe.u32 	%r8229, %r8227, 8, 8;
	bfe.u32 	%r8230, %r8227, 16, 8;
	bfe.u32 	%r8231, %r8227, 24, 8;
	xor.b32  	%r8232, %r8228, %r8195;
	xor.b32  	%r8233, %r8229, %r8201;
	xor.b32  	%r8234, %r8230, %r8202;
	xor.b32  	%r8235, %r8231, %r8203;
	and.b32  	%r8236, %r8235, 255;
	mul.wide.u32 	%rd616, %r8236, 2;
	add.s64 	%rd617, %rd592, %rd616;
	ld.const.u8 	%rs3417, [%rd617];
	ld.const.u8 	%rs3418, [%rd617+1];
	xor.b16  	%rs3419, %rs3404, %rs3400;
	xor.b16  	%rs3420, %rs3419, %rs3418;
	and.b32  	%r8237, %r7998, 255;
	mul.wide.u32 	%rd618, %r8237, 16;
	add.s64 	%rd619, %rd2, %rd618;
	ld.local.u32 	%r8238, [%rd619];
	bfe.u32 	%r8239, %r8238, 0, 8;
	cvt.u16.u32 	%rs3421, %r8239;
	bfe.u32 	%r8240, %r8238, 8, 8;
	cvt.u16.u32 	%rs3422, %r8240;
	bfe.u32 	%r8241, %r8238, 16, 8;
	cvt.u16.u32 	%rs3423, %r8241;
	bfe.u32 	%r8242, %r8238, 24, 8;
	cvt.u16.u32 	%rs3424, %r8242;
	xor.b16  	%rs3425, %rs3422, %rs3420;
	xor.b16  	%rs3426, %rs3423, %rs3408;
	xor.b16  	%rs3427, %rs3424, %rs3409;
	ld.local.u32 	%r8243, [%rd619+4];
	bfe.u32 	%r8244, %r8243, 0, 8;
	cvt.u16.u32 	%rs3428, %r8244;
	bfe.u32 	%r8245, %r8243, 8, 8;
	cvt.u16.u32 	%rs3429, %r8245;
	bfe.u32 	%r8246, %r8243, 16, 8;
	cvt.u16.u32 	%rs3430, %r8246;
	bfe.u32 	%r8247, %r8243, 24, 8;
	cvt.u16.u32 	%rs3431, %r8247;
	xor.b16  	%rs3432, %rs3428, %rs3410;
	xor.b16  	%rs3433, %rs3429, %rs3414;
	xor.b16  	%rs3434, %rs3430, %rs3415;
	xor.b16  	%rs3435, %rs3431, %rs3416;
	ld.local.u32 	%r8248, [%rd619+8];
	bfe.u32 	%r8249, %r8248, 0, 8;
	bfe.u32 	%r8250, %r8248, 8, 8;
	bfe.u32 	%r8251, %r8248, 16, 8;
	bfe.u32 	%r8252, %r8248, 24, 8;
	xor.b32  	%r8253, %r8249, %r8217;
	xor.b32  	%r8254, %r8250, %r8223;
	xor.b32  	%r8255, %r8251, %r8224;
	xor.b32  	%r8256, %r8252, %r8225;
	ld.local.u32 	%r8257, [%rd619+12];
	bfe.u32 	%r8258, %r8257, 0, 8;
	bfe.u32 	%r8259, %r8257, 8, 8;
	bfe.u32 	%r8260, %r8257, 16, 8;
	bfe.u32 	%r8261, %r8257, 24, 8;
	xor.b32  	%r8262, %r8258, %r8226;
	xor.b32  	%r8263, %r8259, %r8232;
	xor.b32  	%r8264, %r8260, %r8233;
	xor.b32  	%r8265, %r8261, %r8234;
	and.b32  	%r8266, %r8265, 255;
	mul.wide.u32 	%rd620, %r8266, 2;
	add.s64 	%rd621, %rd592, %rd620;
	ld.const.u8 	%rs3436, [%rd621];
	ld.const.u8 	%rs3437, [%rd621+1];
	xor.b16  	%rs3438, %rs3421, %rs3417;
	xor.b16  	%rs3439, %rs3438, %rs3437;
	and.b32  	%r8267, %r8001, 255;
	mul.wide.u32 	%rd622, %r8267, 16;
	add.s64 	%rd623, %rd2, %rd622;
	ld.local.u32 	%r8268, [%rd623];
	bfe.u32 	%r8269, %r8268, 0, 8;
	cvt.u16.u32 	%rs3440, %r8269;
	bfe.u32 	%r8270, %r8268, 8, 8;
	cvt.u16.u32 	%rs3441, %r8270;
	bfe.u32 	%r8271, %r8268, 16, 8;
	cvt.u16.u32 	%rs3442, %r8271;
	bfe.u32 	%r8272, %r8268, 24, 8;
	cvt.u16.u32 	%rs3443, %r8272;
	xor.b16  	%rs3444, %rs3441, %rs3439;
	xor.b16  	%rs3445, %rs3442, %rs3425;
	xor.b16  	%rs3446, %rs3443, %rs3426;
	ld.local.u32 	%r8273, [%rd623+4];
	bfe.u32 	%r8274, %r8273, 0, 8;
	cvt.u16.u32 	%rs3447, %r8274;
	bfe.u32 	%r8275, %r8273, 8, 8;
	cvt.u16.u32 	%rs3448, %r8275;
	bfe.u32 	%r8276, %r8273, 16, 8;
	cvt.u16.u32 	%rs3449, %r8276;
	bfe.u32 	%r8277, %r8273, 24, 8;
	cvt.u16.u32 	%rs3450, %r8277;
	xor.b16  	%rs3451, %rs3447, %rs3427;
	xor.b16  	%rs3452, %rs3448, %rs3432;
	xor.b16  	%rs3453, %rs3449, %rs3433;
	xor.b16  	%rs3454, %rs3450, %rs3434;
	ld.local.u32 	%r8278, [%rd623+8];
	bfe.u32 	%r8279, %r8278, 0, 8;
	cvt.u16.u32 	%rs3455, %r8279;
	bfe.u32 	%r8280, %r8278, 8, 8;
	bfe.u32 	%r8281, %r8278, 16, 8;
	bfe.u32 	%r8282, %r8278, 24, 8;
	xor.b16  	%rs3456, %rs3455, %rs3435;
	xor.b32  	%r8283, %r8280, %r8253;
	xor.b32  	%r8284, %r8281, %r8254;
	xor.b32  	%r8285, %r8282, %r8255;
	ld.local.u32 	%r8286, [%rd623+12];
	bfe.u32 	%r8287, %r8286, 0, 8;
	bfe.u32 	%r8288, %r8286, 8, 8;
	bfe.u32 	%r8289, %r8286, 16, 8;
	bfe.u32 	%r8290, %r8286, 24, 8;
	xor.b32  	%r8291, %r8287, %r8256;
	xor.b32  	%r8292, %r8288, %r8262;
	xor.b32  	%r8293, %r8289, %r8263;
	xor.b32  	%r8294, %r8290, %r8264;
	and.b32  	%r8295, %r8294, 255;
	mul.wide.u32 	%rd624, %r8295, 2;
	add.s64 	%rd625, %rd592, %rd624;
	ld.const.u8 	%rs3457, [%rd625];
	ld.const.u8 	%rs3458, [%rd625+1];
	xor.b16  	%rs3459, %rs3440, %rs3436;
	xor.b16  	%rs3460, %rs3459, %rs3458;
	and.b32  	%r8296, %r8002, 255;
	mul.wide.u32 	%rd626, %r8296, 16;
	add.s64 	%rd627, %rd2, %rd626;
	ld.local.u32 	%r8297, [%rd627];
	bfe.u32 	%r8298, %r8297, 0, 8;
	cvt.u16.u32 	%rs3461, %r8298;
	bfe.u32 	%r8299, %r8297, 8, 8;
	cvt.u16.u32 	%rs3462, %r8299;
	bfe.u32 	%r8300, %r8297, 16, 8;
	cvt.u16.u32 	%rs3463, %r8300;
	bfe.u32 	%r8301, %r8297, 24, 8;
	cvt.u16.u32 	%rs3464, %r8301;
	xor.b16  	%rs3465, %rs3462, %rs3460;
	xor.b16  	%rs3466, %rs3463, %rs3444;
	xor.b16  	%rs3467, %rs3464, %rs3445;
	ld.local.u32 	%r8302, [%rd627+4];
	bfe.u32 	%r8303, %r8302, 0, 8;
	cvt.u16.u32 	%rs3468, %r8303;
	bfe.u32 	%r8304, %r8302, 8, 8;
	cvt.u16.u32 	%rs3469, %r8304;
	bfe.u32 	%r8305, %r8302, 16, 8;
	cvt.u16.u32 	%rs3470, %r8305;
	bfe.u32 	%r8306, %r8302, 24, 8;
	cvt.u16.u32 	%rs3471, %r8306;
	xor.b16  	%rs3472, %rs3468, %rs3446;
	xor.b16  	%rs3473, %rs3469, %rs3451;
	xor.b16  	%rs3474, %rs3470, %rs3452;
	xor.b16  	%rs3475, %rs3471, %rs3453;
	ld.local.u32 	%r8307, [%rd627+8];
	bfe.u32 	%r8308, %r8307, 0, 8;
	cvt.u16.u32 	%rs3476, %r8308;
	bfe.u32 	%r8309, %r8307, 8, 8;
	cvt.u16.u32 	%rs3477, %r8309;
	bfe.u32 	%r8310, %r8307, 16, 8;
	bfe.u32 	%r8311, %r8307, 24, 8;
	xor.b16  	%rs3478, %rs3476, %rs3454;
	xor.b16  	%rs3479, %rs3477, %rs3456;
	xor.b32  	%r8312, %r8310, %r8283;
	xor.b32  	%r8313, %r8311, %r8284;
	ld.local.u32 	%r8314, [%rd627+12];
	bfe.u32 	%r8315, %r8314, 0, 8;
	bfe.u32 	%r8316, %r8314, 8, 8;
	bfe.u32 	%r8317, %r8314, 16, 8;
	bfe.u32 	%r8318, %r8314, 24, 8;
	xor.b32  	%r8319, %r8315, %r8285;
	xor.b32  	%r8320, %r8316, %r8291;
	xor.b32  	%r8321, %r8317, %r8292;
	xor.b32  	%r8322, %r8318, %r8293;
	and.b32  	%r8323, %r8322, 255;
	mul.wide.u32 	%rd628, %r8323, 2;
	add.s64 	%rd629, %rd592, %rd628;
	ld.const.u8 	%rs3480, [%rd629];
	ld.const.u8 	%rs3481, [%rd629+1];
	xor.b16  	%rs3482, %rs3461, %rs3457;
	xor.b16  	%rs3483, %rs3482, %rs3481;
	and.b32  	%r8324, %r8004, 255;
	mul.wide.u32 	%rd630, %r8324, 16;
	add.s64 	%rd631, %rd2, %rd630;
	ld.local.u32 	%r8325, [%rd631];
	bfe.u32 	%r8326, %r8325, 0, 8;
	cvt.u16.u32 	%rs3484, %r8326;
	bfe.u32 	%r8327, %r8325, 8, 8;
	cvt.u16.u32 	%rs3485, %r8327;
	bfe.u32 	%r8328, %r8325, 16, 8;
	cvt.u16.u32 	%rs3486, %r8328;
	bfe.u32 	%r8329, %r8325, 24, 8;
	cvt.u16.u32 	%rs3487, %r8329;
	xor.b16  	%rs3488, %rs3485, %rs3483;
	xor.b16  	%rs3489, %rs3486, %rs3465;
	xor.b16  	%rs3490, %rs3487, %rs3466;
	ld.local.u32 	%r8330, [%rd631+4];
	bfe.u32 	%r8331, %r8330, 0, 8;
	cvt.u16.u32 	%rs3491, %r8331;
	bfe.u32 	%r8332, %r8330, 8, 8;
	cvt.u16.u32 	%rs3492, %r8332;
	bfe.u32 	%r8333, %r8330, 16, 8;
	cvt.u16.u32 	%rs3493, %r8333;
	bfe.u32 	%r8334, %r8330, 24, 8;
	cvt.u16.u32 	%rs3494, %r8334;
	xor.b16  	%rs3495, %rs3491, %rs3467;
	xor.b16  	%rs3496, %rs3492, %rs3472;
	xor.b16  	%rs3497, %rs3493, %rs3473;
	xor.b16  	%rs3498, %rs3494, %rs3474;
	ld.local.u32 	%r8335, [%rd631+8];
	bfe.u32 	%r8336, %r8335, 0, 8;
	cvt.u16.u32 	%rs3499, %r8336;
	bfe.u32 	%r8337, %r8335, 8, 8;
	cvt.u16.u32 	%rs3500, %r8337;
	bfe.u32 	%r8338, %r8335, 16, 8;
	cvt.u16.u32 	%rs3501, %r8338;
	bfe.u32 	%r8339, %r8335, 24, 8;
	xor.b16  	%rs3502, %rs3499, %rs3475;
	xor.b16  	%rs3503, %rs3500, %rs3478;
	xor.b16  	%rs3504, %rs3501, %rs3479;
	xor.b32  	%r8340, %r8339, %r8312;
	ld.local.u32 	%r8341, [%rd631+12];
	bfe.u32 	%r8342, %r8341, 0, 8;
	bfe.u32 	%r8343, %r8341, 8, 8;
	bfe.u32 	%r8344, %r8341, 16, 8;
	bfe.u32 	%r8345, %r8341, 24, 8;
	xor.b32  	%r8346, %r8342, %r8313;
	xor.b32  	%r8347, %r8343, %r8319;
	xor.b32  	%r8348, %r8344, %r8320;
	xor.b32  	%r8349, %r8345, %r8321;
	and.b32  	%r8350, %r8349, 255;
	mul.wide.u32 	%rd632, %r8350, 2;
	add.s64 	%rd633, %rd592, %rd632;
	ld.const.u8 	%rs3505, [%rd633];
	ld.const.u8 	%rs3506, [%rd633+1];
	xor.b16  	%rs3507, %rs3484, %rs3480;
	xor.b16  	%rs3508, %rs3507, %rs3506;
	and.b32  	%r8351, %r8005, 255;
	mul.wide.u32 	%rd634, %r8351, 16;
	add.s64 	%rd635, %rd2, %rd634;
	ld.local.u32 	%r8352, [%rd635];
	bfe.u32 	%r8353, %r8352, 0, 8;
	cvt.u16.u32 	%rs3509, %r8353;
	bfe.u32 	%r8354, %r8352, 8, 8;
	cvt.u16.u32 	%rs3510, %r8354;
	bfe.u32 	%r8355, %r8352, 16, 8;
	cvt.u16.u32 	%rs3511, %r8355;
	bfe.u32 	%r8356, %r8352, 24, 8;
	cvt.u16.u32 	%rs3512, %r8356;
	xor.b16  	%rs3513, %rs3510, %rs3508;
	xor.b16  	%rs3514, %rs3511, %rs3488;
	xor.b16  	%rs3515, %rs3512, %rs3489;
	ld.local.u32 	%r8357, [%rd635+4];
	bfe.u32 	%r8358, %r8357, 0, 8;
	cvt.u16.u32 	%rs3516, %r8358;
	bfe.u32 	%r8359, %r8357, 8, 8;
	cvt.u16.u32 	%rs3517, %r8359;
	bfe.u32 	%r8360, %r8357, 16, 8;
	cvt.u16.u32 	%rs3518, %r8360;
	bfe.u32 	%r8361, %r8357, 24, 8;
	cvt.u16.u32 	%rs3519, %r8361;
	xor.b16  	%rs3520, %rs3516, %rs3490;
	xor.b16  	%rs3521, %rs3517, %rs3495;
	xor.b16  	%rs3522, %rs3518, %rs3496;
	xor.b16  	%rs3523, %rs3519, %rs3497;
	ld.local.u32 	%r8362, [%rd635+8];
	bfe.u32 	%r8363, %r8362, 0, 8;
	cvt.u16.u32 	%rs3524, %r8363;
	bfe.u32 	%r8364, %r8362, 8, 8;
	cvt.u16.u32 	%rs3525, %r8364;
	bfe.u32 	%r8365, %r8362, 16, 8;
	cvt.u16.u32 	%rs3526, %r8365;
	bfe.u32 	%r8366, %r8362, 24, 8;
	cvt.u16.u32 	%rs3527, %r8366;
	xor.b16  	%rs3528, %rs3524, %rs3498;
	xor.b16  	%rs3529, %rs3525, %rs3502;
	xor.b16  	%rs3530, %rs3526, %rs3503;
	xor.b16  	%rs3531, %rs3527, %rs3504;
	ld.local.u32 	%r8367, [%rd635+12];
	bfe.u32 	%r8368, %r8367, 0, 8;
	bfe.u32 	%r8369, %r8367, 8, 8;
	bfe.u32 	%r8370, %r8367, 16, 8;
	bfe.u32 	%r8371, %r8367, 24, 8;
	xor.b32  	%r8372, %r8368, %r8340;
	xor.b32  	%r8373, %r8369, %r8346;
	xor.b32  	%r8374, %r8370, %r8347;
	xor.b32  	%r8375, %r8371, %r8348;
	and.b32  	%r8376, %r8375, 255;
	mul.wide.u32 	%rd636, %r8376, 2;
	add.s64 	%rd637, %rd592, %rd636;
	ld.const.u8 	%rs3532, [%rd637];
	ld.const.u8 	%rs3533, [%rd637+1];
	xor.b16  	%rs3534, %rs3509, %rs3505;
	xor.b16  	%rs3535, %rs3534, %rs3533;
	and.b32  	%r8377, %r8008, 255;
	mul.wide.u32 	%rd638, %r8377, 16;
	add.s64 	%rd639, %rd2, %rd638;
	ld.local.u32 	%r8378, [%rd639];
	bfe.u32 	%r8379, %r8378, 0, 8;
	cvt.u16.u32 	%rs3536, %r8379;
	bfe.u32 	%r8380, %r8378, 8, 8;
	cvt.u16.u32 	%rs3537, %r8380;
	bfe.u32 	%r8381, %r8378, 16, 8;
	cvt.u16.u32 	%rs3538, %r8381;
	bfe.u32 	%r8382, %r8378, 24, 8;
	cvt.u16.u32 	%rs3539, %r8382;
	xor.b16  	%rs3540, %rs3537, %rs3535;
	xor.b16  	%rs3541, %rs3538, %rs3513;
	xor.b16  	%rs3542, %rs3539, %rs3514;
	ld.local.u32 	%r8383, [%rd639+4];
	bfe.u32 	%r8384, %r8383, 0, 8;
	cvt.u16.u32 	%rs3543, %r8384;
	bfe.u32 	%r8385, %r8383, 8, 8;
	cvt.u16.u32 	%rs3544, %r8385;
	bfe.u32 	%r8386, %r8383, 16, 8;
	cvt.u16.u32 	%rs3545, %r8386;
	bfe.u32 	%r8387, %r8383, 24, 8;
	cvt.u16.u32 	%rs3546, %r8387;
	xor.b16  	%rs3547, %rs3543, %rs3515;
	xor.b16  	%rs3548, %rs3544, %rs3520;
	xor.b16  	%rs3549, %rs3545, %rs3521;
	xor.b16  	%rs3550, %rs3546, %rs3522;
	ld.local.u32 	%r8388, [%rd639+8];
	bfe.u32 	%r8389, %r8388, 0, 8;
	cvt.u16.u32 	%rs3551, %r8389;
	bfe.u32 	%r8390, %r8388, 8, 8;
	cvt.u16.u32 	%rs3552, %r8390;
	bfe.u32 	%r8391, %r8388, 16, 8;
	cvt.u16.u32 	%rs3553, %r8391;
	bfe.u32 	%r8392, %r8388, 24, 8;
	cvt.u16.u32 	%rs3554, %r8392;
	xor.b16  	%rs3555, %rs3551, %rs3523;
	xor.b16  	%rs3556, %rs3552, %rs3528;
	xor.b16  	%rs3557, %rs3553, %rs3529;
	xor.b16  	%rs3558, %rs3554, %rs3530;
	ld.local.u32 	%r8393, [%rd639+12];
	bfe.u32 	%r8394, %r8393, 0, 8;
	cvt.u16.u32 	%rs3559, %r8394;
	bfe.u32 	%r8395, %r8393, 8, 8;
	bfe.u32 	%r8396, %r8393, 16, 8;
	bfe.u32 	%r8397, %r8393, 24, 8;
	xor.b16  	%rs3560, %rs3559, %rs3531;
	xor.b32  	%r8398, %r8395, %r8372;
	xor.b32  	%r8399, %r8396, %r8373;
	xor.b32  	%r8400, %r8397, %r8374;
	and.b32  	%r8401, %r8400, 255;
	mul.wide.u32 	%rd640, %r8401, 2;
	add.s64 	%rd641, %rd592, %rd640;
	ld.const.u8 	%rs3561, [%rd641];
	ld.const.u8 	%rs3562, [%rd641+1];
	xor.b16  	%rs3563, %rs3536, %rs3532;
	xor.b16  	%rs3564, %rs3563, %rs3562;
	and.b32  	%r8402, %r8009, 255;
	mul.wide.u32 	%rd642, %r8402, 16;
	add.s64 	%rd643, %rd2, %rd642;
	ld.local.u32 	%r8403, [%rd643];
	bfe.u32 	%r8404, %r8403, 0, 8;
	cvt.u16.u32 	%rs3565, %r8404;
	bfe.u32 	%r8405, %r8403, 8, 8;
	cvt.u16.u32 	%rs3566, %r8405;
	bfe.u32 	%r8406, %r8403, 16, 8;
	cvt.u16.u32 	%rs3567, %r8406;
	bfe.u32 	%r8407, %r8403, 24, 8;
	cvt.u16.u32 	%rs3568, %r8407;
	xor.b16  	%rs3569, %rs3566, %rs3564;
	xor.b16  	%rs3570, %rs3567, %rs3540;
	xor.b16  	%rs3571, %rs3568, %rs3541;
	ld.local.u32 	%r8408, [%rd643+4];
	bfe.u32 	%r8409, %r8408, 0, 8;
	cvt.u16.u32 	%rs3572, %r8409;
	bfe.u32 	%r8410, %r8408, 8, 8;
	cvt.u16.u32 	%rs3573, %r8410;
	bfe.u32 	%r8411, %r8408, 16, 8;
	cvt.u16.u32 	%rs3574, %r8411;
	bfe.u32 	%r8412, %r8408, 24, 8;
	cvt.u16.u32 	%rs3575, %r8412;
	xor.b16  	%rs3576, %rs3572, %rs3542;
	xor.b16  	%rs3577, %rs3573, %rs3547;
	xor.b16  	%rs3578, %rs3574, %rs3548;
	xor.b16  	%rs3579, %rs3575, %rs3549;
	ld.local.u32 	%r8413, [%rd643+8];
	bfe.u32 	%r8414, %r8413, 0, 8;
	cvt.u16.u32 	%rs3580, %r8414;
	bfe.u32 	%r8415, %r8413, 8, 8;
	cvt.u16.u32 	%rs3581, %r8415;
	bfe.u32 	%r8416, %r8413, 16, 8;
	cvt.u16.u32 	%rs3582, %r8416;
	bfe.u32 	%r8417, %r8413, 24, 8;
	cvt.u16.u32 	%rs3583, %r8417;
	xor.b16  	%rs3584, %rs3580, %rs3550;
	xor.b16  	%rs3585, %rs3581, %rs3555;
	xor.b16  	%rs3586, %rs3582, %rs3556;
	xor.b16  	%rs3587, %rs3583, %rs3557;
	ld.local.u32 	%r8418, [%rd643+12];
	bfe.u32 	%r8419, %r8418, 0, 8;
	cvt.u16.u32 	%rs3588, %r8419;
	bfe.u32 	%r8420, %r8418, 8, 8;
	cvt.u16.u32 	%rs3589, %r8420;
	bfe.u32 	%r8421, %r8418, 16, 8;
	bfe.u32 	%r8422, %r8418, 24, 8;
	xor.b16  	%rs3590, %rs3588, %rs3558;
	xor.b16  	%rs3591, %rs3589, %rs3560;
	xor.b32  	%r8423, %r8421, %r8398;
	xor.b32  	%r8424, %r8422, %r8399;
	and.b32  	%r8425, %r8424, 255;
	mul.wide.u32 	%rd644, %r8425, 2;
	add.s64 	%rd645, %rd592, %rd644;
	ld.const.u8 	%rs3592, [%rd645];
	ld.const.u8 	%rs3593, [%rd645+1];
	xor.b16  	%rs3594, %rs3565, %rs3561;
	xor.b16  	%rs3595, %rs3594, %rs3593;
	and.b32  	%r8426, %r8011, 255;
	mul.wide.u32 	%rd646, %r8426, 16;
	add.s64 	%rd647, %rd2, %rd646;
	ld.local.u32 	%r8427, [%rd647];
	bfe.u32 	%r8428, %r8427, 0, 8;
	cvt.u16.u32 	%rs3596, %r8428;
	bfe.u32 	%r8429, %r8427, 8, 8;
	cvt.u16.u32 	%rs3597, %r8429;
	bfe.u32 	%r8430, %r8427, 16, 8;
	cvt.u16.u32 	%rs3598, %r8430;
	bfe.u32 	%r8431, %r8427, 24, 8;
	cvt.u16.u32 	%rs3599, %r8431;
	xor.b16  	%rs3600, %rs3597, %rs3595;
	xor.b16  	%rs3601, %rs3598, %rs3569;
	xor.b16  	%rs3602, %rs3599, %rs3570;
	ld.local.u32 	%r8432, [%rd647+4];
	bfe.u32 	%r8433, %r8432, 0, 8;
	cvt.u16.u32 	%rs3603, %r8433;
	bfe.u32 	%r8434, %r8432, 8, 8;
	cvt.u16.u32 	%rs3604, %r8434;
	bfe.u32 	%r8435, %r8432, 16, 8;
	cvt.u16.u32 	%rs3605, %r8435;
	bfe.u32 	%r8436, %r8432, 24, 8;
	cvt.u16.u32 	%rs3606, %r8436;
	xor.b16  	%rs3607, %rs3603, %rs3571;
	xor.b16  	%rs3608, %rs3604, %rs3576;
	xor.b16  	%rs3609, %rs3605, %rs3577;
	xor.b16  	%rs3610, %rs3606, %rs3578;
	ld.local.u32 	%r8437, [%rd647+8];
	bfe.u32 	%r8438, %r8437, 0, 8;
	cvt.u16.u32 	%rs3611, %r8438;
	bfe.u32 	%r8439, %r8437, 8, 8;
	cvt.u16.u32 	%rs3612, %r8439;
	bfe.u32 	%r8440, %r8437, 16, 8;
	cvt.u16.u32 	%rs3613, %r8440;
	bfe.u32 	%r8441, %r8437, 24, 8;
	cvt.u16.u32 	%rs3614, %r8441;
	xor.b16  	%rs3615, %rs3611, %rs3579;
	xor.b16  	%rs3616, %rs3612, %rs3584;
	xor.b16  	%rs3617, %rs3613, %rs3585;
	xor.b16  	%rs3618, %rs3614, %rs3586;
	ld.local.u32 	%r8442, [%rd647+12];
	bfe.u32 	%r8443, %r8442, 0, 8;
	cvt.u16.u32 	%rs3619, %r8443;
	bfe.u32 	%r8444, %r8442, 8, 8;
	cvt.u16.u32 	%rs3620, %r8444;
	bfe.u32 	%r8445, %r8442, 16, 8;
	cvt.u16.u32 	%rs3621, %r8445;
	bfe.u32 	%r8446, %r8442, 24, 8;
	xor.b16  	%rs3622, %rs3619, %rs3587;
	xor.b16  	%rs3623, %rs3620, %rs3590;
	xor.b16  	%rs3624, %rs3621, %rs3591;
	xor.b32  	%r8447, %r8446, %r8423;
	and.b32  	%r8448, %r8447, 255;
	mul.wide.u32 	%rd648, %r8448, 2;
	add.s64 	%rd649, %rd592, %rd648;
	ld.const.u8 	%rs3625, [%rd649];
	ld.const.u8 	%rs3626, [%rd649+1];
	xor.b16  	%rs3627, %rs3596, %rs3592;
	xor.b16  	%rs3628, %rs3627, %rs3626;
	and.b32  	%r8449, %r8012, 255;
	mul.wide.u32 	%rd650, %r8449, 16;
	add.s64 	%rd651, %rd2, %rd650;
	ld.local.u32 	%r8450, [%rd651];
	bfe.u32 	%r8451, %r8450, 0, 8;
	cvt.u16.u32 	%rs3629, %r8451;
	bfe.u32 	%r8452, %r8450, 8, 8;
	cvt.u16.u32 	%rs3630, %r8452;
	bfe.u32 	%r8453, %r8450, 16, 8;
	cvt.u16.u32 	%rs3631, %r8453;
	bfe.u32 	%r8454, %r8450, 24, 8;
	cvt.u16.u32 	%rs3632, %r8454;
	xor.b16  	%rs4386, %rs3629, %rs3625;
	xor.b16  	%rs4385, %rs3630, %rs3628;
	xor.b16  	%rs4384, %rs3631, %rs3600;
	xor.b16  	%rs4383, %rs3632, %rs3601;
	ld.local.u32 	%r8455, [%rd651+4];
	bfe.u32 	%r8456, %r8455, 0, 8;
	cvt.u16.u32 	%rs3633, %r8456;
	bfe.u32 	%r8457, %r8455, 8, 8;
	cvt.u16.u32 	%rs3634, %r8457;
	bfe.u32 	%r8458, %r8455, 16, 8;
	cvt.u16.u32 	%rs3635, %r8458;
	bfe.u32 	%r8459, %r8455, 24, 8;
	cvt.u16.u32 	%rs3636, %r8459;
	xor.b16  	%rs4382, %rs3633, %rs3602;
	xor.b16  	%rs4381, %rs3634, %rs3607;
	xor.b16  	%rs4380, %rs3635, %rs3608;
	xor.b16  	%rs4379, %rs3636, %rs3609;
	ld.local.u32 	%r8460, [%rd651+8];
	bfe.u32 	%r8461, %r8460, 0, 8;
	cvt.u16.u32 	%rs3637, %r8461;
	bfe.u32 	%r8462, %r8460, 8, 8;
	cvt.u16.u32 	%rs3638, %r8462;
	bfe.u32 	%r8463, %r8460, 16, 8;
	cvt.u16.u32 	%rs3639, %r8463;
	bfe.u32 	%r8464, %r8460, 24, 8;
	cvt.u16.u32 	%rs3640, %r8464;
	xor.b16  	%rs4378, %rs3637, %rs3610;
	xor.b16  	%rs4377, %rs3638, %rs3615;
	xor.b16  	%rs4376, %rs3639, %rs3616;
	xor.b16  	%rs4375, %rs3640, %rs3617;
	ld.local.u32 	%r8465, [%rd651+12];
	bfe.u32 	%r8466, %r8465, 0, 8;
	cvt.u16.u32 	%rs3641, %r8466;
	bfe.u32 	%r8467, %r8465, 8, 8;
	cvt.u16.u32 	%rs3642, %r8467;
	bfe.u32 	%r8468, %r8465, 16, 8;
	cvt.u16.u32 	%rs3643, %r8468;
	bfe.u32 	%r8469, %r8465, 24, 8;
	cvt.u16.u32 	%rs3644, %r8469;
	xor.b16  	%rs4374, %rs3641, %rs3618;
	xor.b16  	%rs4373, %rs3642, %rs3622;
	xor.b16  	%rs4372, %rs3643, %rs3623;
	xor.b16  	%rs4371, %rs3644, %rs3624;
	cvt.u32.u16 	%r8470, %rs4375;
	cvt.u32.u16 	%r8471, %rs4376;
	prmt.b32 	%r8472, %r8471, %r8470, 0x3340U;
	cvt.u32.u16 	%r8473, %rs4377;
	cvt.u32.u16 	%r8474, %rs4378;
	prmt.b32 	%r8475, %r8474, %r8473, 0x3340U;
	prmt.b32 	%r9992, %r8475, %r8472, 0x5410U;
	cvt.u32.u16 	%r8476, %rs4379;
	cvt.u32.u16 	%r8477, %rs4380;
	prmt.b32 	%r8478, %r8477, %r8476, 0x3340U;
	cvt.u32.u16 	%r8479, %rs4381;
	cvt.u32.u16 	%r8480, %rs4382;
	prmt.b32 	%r8481, %r8480, %r8479, 0x3340U;
	prmt.b32 	%r9991, %r8481, %r8478, 0x5410U;
	cvt.u32.u16 	%r8482, %rs4373;
	cvt.u32.u16 	%r8483, %rs4374;
	prmt.b32 	%r8484, %r8483, %r8482, 0x3340U;
	cvt.u32.u16 	%r8485, %rs4372;
	cvt.u32.u16 	%r8486, %rs4371;
	prmt.b32 	%r8487, %r8485, %r8486, 0x3340U;
	prmt.b32 	%r9993, %r8484, %r8487, 0x5410U;
	cvt.u32.u16 	%r8488, %rs4383;
	cvt.u32.u16 	%r8489, %rs4384;
	prmt.b32 	%r8490, %r8489, %r8488, 0x3340U;
	cvt.u32.u16 	%r8491, %rs4385;
	cvt.u32.u16 	%r8492, %rs4386;
	prmt.b32 	%r8493, %r8492, %r8491, 0x3340U;
	prmt.b32 	%r9990, %r8493, %r8490, 0x5410U;
	st.local.v4.b32 	[%rd1], {%r9990, %r9991, %r9992, %r9993};
	add.s32 	%r9988, %r9988, -16;
	add.s64 	%rd817, %rd817, 16;
	setp.gt.u32 	%p79, %r9988, 15;
	@%p79 bra 	$L__BB3_97;
$L__BB3_98:
	setp.eq.s32 	%p80, %r9988, 0;
	@%p80 bra 	$L__BB3_102;
	neg.s32 	%r9989, %r9988;
	mov.b64 	%rd818, 0;
$L__BB3_100:
	add.s64 	%rd653, %rd1, %rd818;
	ld.local.u8 	%rs3645, [%rd653];
	add.s64 	%rd654, %rd817, %rd818;
	ld.local.u8 	%rs3646, [%rd654];
	xor.b16  	%rs3647, %rs3646, %rs3645;
	st.local.u8 	[%rd653], %rs3647;
	add.s32 	%r9989, %r9989, 1;
	setp.ne.s32 	%p81, %r9989, 0;
	add.s64 	%rd818, %rd818, 1;
	@%p81 bra 	$L__BB3_100;
	ld.local.v4.b32 	{%r8494, %r8495, %r8496, %r8497}, [%rd1];
	bfe.u32 	%r8498, %r8497, 24, 8;
	mul.wide.u32 	%rd655, %r8498, 16;
	add.s64 	%rd656, %rd2, %rd655;
	ld.local.u32 	%r8499, [%rd656];
	bfe.u32 	%r8500, %r8499, 0, 8;
	cvt.u16.u32 	%rs3648, %r8500;
	bfe.u32 	%r8501, %r8499, 8, 8;
	bfe.u32 	%r8502, %r8499, 16, 8;
	bfe.u32 	%r8503, %r8499, 24, 8;
	ld.local.u32 	%r8504, [%rd656+4];
	bfe.u32 	%r8505, %r8504, 0, 8;
	bfe.u32 	%r8506, %r8504, 8, 8;
	bfe.u32 	%r8507, %r8504, 16, 8;
	bfe.u32 	%r8508, %r8504, 24, 8;
	ld.local.u32 	%r8509, [%rd656+8];
	bfe.u32 	%r8510, %r8509, 0, 8;
	bfe.u32 	%r8511, %r8509, 8, 8;
	bfe.u32 	%r8512, %r8509, 16, 8;
	bfe.u32 	%r8513, %r8509, 24, 8;
	ld.local.u32 	%r8514, [%rd656+12];
	bfe.u32 	%r8515, %r8514, 0, 8;
	bfe.u32 	%r8516, %r8514, 8, 8;
	bfe.u32 	%r8517, %r8514, 16, 8;
	bfe.u32 	%r8518, %r8514, 24, 8;
	mul.wide.u32 	%rd657, %r8518, 2;
	mov.u64 	%rd658, reduction_8bit;
	add.s64 	%rd659, %rd658, %rd657;
	ld.const.u8 	%rs3649, [%rd659];
	ld.const.u8 	%rs3650, [%rd659+1];
	xor.b16  	%rs3651, %rs3648, %rs3650;
	bfe.u32 	%r8519, %r8497, 16, 8;
	mul.wide.u32 	%rd660, %r8519, 16;
	add.s64 	%rd661, %rd2, %rd660;
	ld.local.u32 	%r8520, [%rd661];
	bfe.u32 	%r8521, %r8520, 0, 8;
	cvt.u16.u32 	%rs3652, %r8521;
	bfe.u32 	%r8522, %r8520, 8, 8;
	cvt.u16.u32 	%rs3653, %r8522;
	bfe.u32 	%r8523, %r8520, 16, 8;
	bfe.u32 	%r8524, %r8520, 24, 8;
	xor.b16  	%rs3654, %rs3653, %rs3651;
	xor.b32  	%r8525, %r8523, %r8501;
	xor.b32  	%r8526, %r8524, %r8502;
	ld.local.u32 	%r8527, [%rd661+4];
	bfe.u32 	%r8528, %r8527, 0, 8;
	bfe.u32 	%r8529, %r8527, 8, 8;
	bfe.u32 	%r8530, %r8527, 16, 8;
	bfe.u32 	%r8531, %r8527, 24, 8;
	xor.b32  	%r8532, %r8528, %r8503;
	xor.b32  	%r8533, %r8529, %r8505;
	xor.b32  	%r8534, %r8530, %r8506;
	xor.b32  	%r8535, %r8531, %r8507;
	ld.local.u32 	%r8536, [%rd661+8];
	bfe.u32 	%r8537, %r8536, 0, 8;
	bfe.u32 	%r8538, %r8536, 8, 8;
	bfe.u32 	%r8539, %r8536, 16, 8;
	bfe.u32 	%r8540, %r8536, 24, 8;
	xor.b32  	%r8541, %r8537, %r8508;
	xor.b32  	%r8542, %r8538, %r8510;
	xor.b32  	%r8543, %r8539, %r8511;
	xor.b32  	%r8544, %r8540, %r8512;
	ld.local.u32 	%r8545, [%rd661+12];
	bfe.u32 	%r8546, %r8545, 0, 8;
	bfe.u32 	%r8547, %r8545, 8, 8;
	bfe.u32 	%r8548, %r8545, 16, 8;
	bfe.u32 	%r8549, %r8545, 24, 8;
	xor.b32  	%r8550, %r8546, %r8513;
	xor.b32  	%r8551, %r8547, %r8515;
	xor.b32  	%r8552, %r8548, %r8516;
	xor.b32  	%r8553, %r8549, %r8517;
	and.b32  	%r8554, %r8553, 255;
	mul.wide.u32 	%rd662, %r8554, 2;
	add.s64 	%rd663, %rd658, %rd662;
	ld.const.u8 	%rs3655, [%rd663];
	ld.const.u8 	%rs3656, [%rd663+1];
	xor.b16  	%rs3657, %rs3652, %rs3649;
	xor.b16  	%rs3658, %rs3657, %rs3656;
	bfe.u32 	%r8555, %r8497, 8, 8;
	mul.wide.u32 	%rd664, %r8555, 16;
	add.s64 	%rd665, %rd2, %rd664;
	ld.local.u32 	%r8556, [%rd665];
	bfe.u32 	%r8557, %r8556, 0, 8;
	cvt.u16.u32 	%rs3659, %r8557;
	bfe.u32 	%r8558, %r8556, 8, 8;
	cvt.u16.u32 	%rs3660, %r8558;
	bfe.u32 	%r8559, %r8556, 16, 8;
	cvt.u16.u32 	%rs3661, %r8559;
	bfe.u32 	%r8560, %r8556, 24, 8;
	xor.b16  	%rs3662, %rs3660, %rs3658;
	xor.b16  	%rs3663, %rs3661, %rs3654;
	xor.b32  	%r8561, %r8560, %r8525;
	ld.local.u32 	%r8562, [%rd665+4];
	bfe.u32 	%r8563, %r8562, 0, 8;
	bfe.u32 	%r8564, %r8562, 8, 8;
	bfe.u32 	%r8565, %r8562, 16, 8;
	bfe.u32 	%r8566, %r8562, 24, 8;
	xor.b32  	%r8567, %r8563, %r8526;
	xor.b32  	%r8568, %r8564, %r8532;
	xor.b32  	%r8569, %r8565, %r8533;
	xor.b32  	%r8570, %r8566, %r8534;
	ld.local.u32 	%r8571, [%rd665+8];
	bfe.u32 	%r8572, %r8571, 0, 8;
	bfe.u32 	%r8573, %r8571, 8, 8;
	bfe.u32 	%r8574, %r8571, 16, 8;
	bfe.u32 	%r8575, %r8571, 24, 8;
	xor.b32  	%r8576, %r8572, %r8535;
	xor.b32  	%r8577, %r8573, %r8541;
	xor.b32  	%r8578, %r8574, %r8542;
	xor.b32  	%r8579, %r8575, %r8543;
	ld.local.u32 	%r8580, [%rd665+12];
	bfe.u32 	%r8581, %r8580, 0, 8;
	bfe.u32 	%r8582, %r8580, 8, 8;
	bfe.u32 	%r8583, %r8580, 16, 8;
	bfe.u32 	%r8584, %r8580, 24, 8;
	xor.b32  	%r8585, %r8581, %r8544;
	xor.b32  	%r8586, %r8582, %r8550;
	xor.b32  	%r8587, %r8583, %r8551;
	xor.b32  	%r8588, %r8584, %r8552;
	and.b32  	%r8589, %r8588, 255;
	mul.wide.u32 	%rd666, %r8589, 2;
	add.s64 	%rd667, %rd658, %rd666;
	ld.const.u8 	%rs3664, [%rd667];
	ld.const.u8 	%rs3665, [%rd667+1];
	xor.b16  	%rs3666, %rs3659, %rs3655;
	xor.b16  	%rs3667, %rs3666, %rs3665;
	bfe.u32 	%r8590, %r8497, 0, 8;
	mul.wide.u32 	%rd668, %r8590, 16;
	add.s64 	%rd669, %rd2, %rd668;
	ld.local.u32 	%r8591, [%rd669];
	bfe.u32 	%r8592, %r8591, 0, 8;
	cvt.u16.u32 	%rs3668, %r8592;
	bfe.u32 	%r8593, %r8591, 8, 8;
	cvt.u16.u32 	%rs3669, %r8593;
	bfe.u32 	%r8594, %r8591, 16, 8;
	cvt.u16.u32 	%rs3670, %r8594;
	bfe.u32 	%r8595, %r8591, 24, 8;
	cvt.u16.u32 	%rs3671, %r8595;
	xor.b16  	%rs3672, %rs3669, %rs3667;
	xor.b16  	%rs3673, %rs3670, %rs3662;
	xor.b16  	%rs3674, %rs3671, %rs3663;
	ld.local.u32 	%r8596, [%rd669+4];
	bfe.u32 	%r8597, %r8596, 0, 8;
	bfe.u32 	%r8598, %r8596, 8, 8;
	bfe.u32 	%r8599, %r8596, 16, 8;
	bfe.u32 	%r8600, %r8596, 24, 8;
	xor.b32  	%r8601, %r8597, %r8561;
	xor.b32  	%r8602, %r8598, %r8567;
	xor.b32  	%r8603, %r8599, %r8568;
	xor.b32  	%r8604, %r8600, %r8569;
	ld.local.u32 	%r8605, [%rd669+8];
	bfe.u32 	%r8606, %r8605, 0, 8;
	bfe.u32 	%r8607, %r8605, 8, 8;
	bfe.u32 	%r8608, %r8605, 16, 8;
	bfe.u32 	%r8609, %r8605, 24, 8;
	xor.b32  	%r8610, %r8606, %r8570;
	xor.b32  	%r8611, %r8607, %r8576;
	xor.b32  	%r8612, %r8608, %r8577;
	xor.b32  	%r8613, %r8609, %r8578;
	ld.local.u32 	%r8614, [%rd669+12];
	bfe.u32 	%r8615, %r8614, 0, 8;
	bfe.u32 	%r8616, %r8614, 8, 8;
	bfe.u32 	%r8617, %r8614, 16, 8;
	bfe.u32 	%r8618, %r8614, 24, 8;
	xor.b32  	%r8619, %r8615, %r8579;
	xor.b32  	%r8620, %r8616, %r8585;
	xor.b32  	%r8621, %r8617, %r8586;
	xor.b32  	%r8622, %r8618, %r8587;
	and.b32  	%r8623, %r8622, 255;
	mul.wide.u32 	%rd670, %r8623, 2;
	add.s64 	%rd671, %rd658, %rd670;
	ld.const.u8 	%rs3675, [%rd671];
	ld.const.u8 	%rs3676, [%rd671+1];
	xor.b16  	%rs3677, %rs3668, %rs3664;
	xor.b16  	%rs3678, %rs3677, %rs3676;
	bfe.u32 	%r8624, %r8496, 24, 8;
	mul.wide.u32 	%rd672, %r8624, 16;
	add.s64 	%rd673, %rd2, %rd672;
	ld.local.u32 	%r8625, [%rd673];
	bfe.u32 	%r8626, %r8625, 0, 8;
	cvt.u16.u32 	%rs3679, %r8626;
	bfe.u32 	%r8627, %r8625, 8, 8;
	cvt.u16.u32 	%rs3680, %r8627;
	bfe.u32 	%r8628, %r8625, 16, 8;
	cvt.u16.u32 	%rs3681, %r8628;
	bfe.u32 	%r8629, %r8625, 24, 8;
	cvt.u16.u32 	%rs3682, %r8629;
	xor.b16  	%rs3683, %rs3680, %rs3678;
	xor.b16  	%rs3684, %rs3681, %rs3672;
	xor.b16  	%rs3685, %rs3682, %rs3673;
	ld.local.u32 	%r8630, [%rd673+4];
	bfe.u32 	%r8631, %r8630, 0, 8;
	cvt.u16.u32 	%rs3686, %r8631;
	bfe.u32 	%r8632, %r8630, 8, 8;
	bfe.u32 	%r8633, %r8630, 16, 8;
	bfe.u32 	%r8634, %r8630, 24, 8;
	xor.b16  	%rs3687, %rs3686, %rs3674;
	xor.b32  	%r8635, %r8632, %r8601;
	xor.b32  	%r8636, %r8633, %r8602;
	xor.b32  	%r8637, %r8634, %r8603;
	ld.local.u32 	%r8638, [%rd673+8];
	bfe.u32 	%r8639, %r8638, 0, 8;
	bfe.u32 	%r8640, %r8638, 8, 8;
	bfe.u32 	%r8641, %r8638, 16, 8;
	bfe.u32 	%r8642, %r8638, 24, 8;
	xor.b32  	%r8643, %r8639, %r8604;
	xor.b32  	%r8644, %r8640, %r8610;
	xor.b32  	%r8645, %r8641, %r8611;
	xor.b32  	%r8646, %r8642, %r8612;
	ld.local.u32 	%r8647, [%rd673+12];
	bfe.u32 	%r8648, %r8647, 0, 8;
	bfe.u32 	%r8649, %r8647, 8, 8;
	bfe.u32 	%r8650, %r8647, 16, 8;
	bfe.u32 	%r8651, %r8647, 24, 8;
	xor.b32  	%r8652, %r8648, %r8613;
	xor.b32  	%r8653, %r8649, %r8619;
	xor.b32  	%r8654, %r8650, %r8620;
	xor.b32  	%r8655, %r8651, %r8621;
	and.b32  	%r8656, %r8655, 255;
	mul.wide.u32 	%rd674, %r8656, 2;
	add.s64 	%rd675, %rd658, %rd674;
	ld.const.u8 	%rs3688, [%rd675];
	ld.const.u8 	%rs3689, [%rd675+1];
	xor.b16  	%rs3690, %rs3679, %rs3675;
	xor.b16  	%rs3691, %rs3690, %rs3689;
	bfe.u32 	%r8657, %r8496, 16, 8;
	mul.wide.u32 	%rd676, %r8657, 16;
	add.s64 	%rd677, %rd2, %rd676;
	ld.local.u32 	%r8658, [%rd677];
	bfe.u32 	%r8659, %r8658, 0, 8;
	cvt.u16.u32 	%rs3692, %r8659;
	bfe.u32 	%r8660, %r8658, 8, 8;
	cvt.u16.u32 	%rs3693, %r8660;
	bfe.u32 	%r8661, %r8658, 16, 8;
	cvt.u16.u32 	%rs3694, %r8661;
	bfe.u32 	%r8662, %r8658, 24, 8;
	cvt.u16.u32 	%rs3695, %r8662;
	xor.b16  	%rs3696, %rs3693, %rs3691;
	xor.b16  	%rs3697, %rs3694, %rs3683;
	xor.b16  	%rs3698, %rs3695, %rs3684;
	ld.local.u32 	%r8663, [%rd677+4];
	bfe.u32 	%r8664, %r8663, 0, 8;
	cvt.u16.u32 	%rs3699, %r8664;
	bfe.u32 	%r8665, %r8663, 8, 8;
	cvt.u16.u32 	%rs3700, %r8665;
	bfe.u32 	%r8666, %r8663, 16, 8;
	bfe.u32 	%r8667, %r8663, 24, 8;
	xor.b16  	%rs3701, %rs3699, %rs3685;
	xor.b16  	%rs3702, %rs3700, %rs3687;
	xor.b32  	%r8668, %r8666, %r8635;
	xor.b32  	%r8669, %r8667, %r8636;
	ld.local.u32 	%r8670, [%rd677+8];
	bfe.u32 	%r8671, %r8670, 0, 8;
	bfe.u32 	%r8672, %r8670, 8, 8;
	bfe.u32 	%r8673, %r8670, 16, 8;
	bfe.u32 	%r8674, %r8670, 24, 8;
	xor.b32  	%r8675, %r8671, %r8637;
	xor.b32  	%r8676, %r8672, %r8643;
	xor.b32  	%r8677, %r8673, %r8644;
	xor.b32  	%r8678, %r8674, %r8645;
	ld.local.u32 	%r8679, [%rd677+12];
	bfe.u32 	%r8680, %r8679, 0, 8;
	bfe.u32 	%r8681, %r8679, 8, 8;
	bfe.u32 	%r8682, %r8679, 16, 8;
	bfe.u32 	%r8683, %r8679, 24, 8;
	xor.b32  	%r8684, %r8680, %r8646;
	xor.b32  	%r8685, %r8681, %r8652;
	xor.b32  	%r8686, %r8682, %r8653;
	xor.b32  	%r8687, %r8683, %r8654;
	and.b32  	%r8688, %r8687, 255;
	mul.wide.u32 	%rd678, %r8688, 2;
	add.s64 	%rd679, %rd658, %rd678;
	ld.const.u8 	%rs3703, [%rd679];
	ld.const.u8 	%rs3704, [%rd679+1];
	xor.b16  	%rs3705, %rs3692, %rs3688;
	xor.b16  	%rs3706, %rs3705, %rs3704;
	bfe.u32 	%r8689, %r8496, 8, 8;
	mul.wide.u32 	%rd680, %r8689, 16;
	add.s64 	%rd681, %rd2, %rd680;
	ld.local.u32 	%r8690, [%rd681];
	bfe.u32 	%r8691, %r8690, 0, 8;
	cvt.u16.u32 	%rs3707, %r8691;
	bfe.u32 	%r8692, %r8690, 8, 8;
	cvt.u16.u32 	%rs3708, %r8692;
	bfe.u32 	%r8693, %r8690, 16, 8;
	cvt.u16.u32 	%rs3709, %r8693;
	bfe.u32 	%r8694, %r8690, 24, 8;
	cvt.u16.u32 	%rs3710, %r8694;
	xor.b16  	%rs3711, %rs3708, %rs3706;
	xor.b16  	%rs3712, %rs3709, %rs3696;
	xor.b16  	%rs3713, %rs3710, %rs3697;
	ld.local.u32 	%r8695, [%rd681+4];
	bfe.u32 	%r8696, %r8695, 0, 8;
	cvt.u16.u32 	%rs3714, %r8696;
	bfe.u32 	%r8697, %r8695, 8, 8;
	cvt.u16.u32 	%rs3715, %r8697;
	bfe.u32 	%r8698, %r8695, 16, 8;
	cvt.u16.u32 	%rs3716, %r8698;
	bfe.u32 	%r8699, %r8695, 24, 8;
	xor.b16  	%rs3717, %rs3714, %rs3698;
	xor.b16  	%rs3718, %rs3715, %rs3701;
	xor.b16  	%rs3719, %rs3716, %rs3702;
	xor.b32  	%r8700, %r8699, %r8668;
	ld.local.u32 	%r8701, [%rd681+8];
	bfe.u32 	%r8702, %r8701, 0, 8;
	bfe.u32 	%r8703, %r8701, 8, 8;
	bfe.u32 	%r8704, %r8701, 16, 8;
	bfe.u32 	%r8705, %r8701, 24, 8;
	xor.b32  	%r8706, %r8702, %r8669;
	xor.b32  	%r8707, %r8703, %r8675;
	xor.b32  	%r8708, %r8704, %r8676;
	xor.b32  	%r8709, %r8705, %r8677;
	ld.local.u32 	%r8710, [%rd681+12];
	bfe.u32 	%r8711, %r8710, 0, 8;
	bfe.u32 	%r8712, %r8710, 8, 8;
	bfe.u32 	%r8713, %r8710, 16, 8;
	bfe.u32 	%r8714, %r8710, 24, 8;
	xor.b32  	%r8715, %r8711, %r8678;
	xor.b32  	%r8716, %r8712, %r8684;
	xor.b32  	%r8717, %r8713, %r8685;
	xor.b32  	%r8718, %r8714, %r8686;
	and.b32  	%r8719, %r8718, 255;
	mul.wide.u32 	%rd682, %r8719, 2;
	add.s64 	%rd683, %rd658, %rd682;
	ld.const.u8 	%rs3720, [%rd683];
	ld.const.u8 	%rs3721, [%rd683+1];
	xor.b16  	%rs3722, %rs3707, %rs3703;
	xor.b16  	%rs3723, %rs3722, %rs3721;
	bfe.u32 	%r8720, %r8496, 0, 8;
	mul.wide.u32 	%rd684, %r8720, 16;
	add.s64 	%rd685, %rd2, %rd684;
	ld.local.u32 	%r8721, [%rd685];
	bfe.u32 	%r8722, %r8721, 0, 8;
	cvt.u16.u32 	%rs3724, %r8722;
	bfe.u32 	%r8723, %r8721, 8, 8;
	cvt.u16.u32 	%rs3725, %r8723;
	bfe.u32 	%r8724, %r8721, 16, 8;
	cvt.u16.u32 	%rs3726, %r8724;
	bfe.u32 	%r8725, %r8721, 24, 8;
	cvt.u16.u32 	%rs3727, %r8725;
	xor.b16  	%rs3728, %rs3725, %rs3723;
	xor.b16  	%rs3729, %rs3726, %rs3711;
	xor.b16  	%rs3730, %rs3727, %rs3712;
	ld.local.u32 	%r8726, [%rd685+4];
	bfe.u32 	%r8727, %r8726, 0, 8;
	cvt.u16.u32 	%rs3731, %r8727;
	bfe.u32 	%r8728, %r8726, 8, 8;
	cvt.u16.u32 	%rs3732, %r8728;
	bfe.u32 	%r8729, %r8726, 16, 8;
	cvt.u16.u32 	%rs3733, %r8729;
	bfe.u32 	%r8730, %r8726, 24, 8;
	cvt.u16.u32 	%rs3734, %r8730;
	xor.b16  	%rs3735, %rs3731, %rs3713;
	xor.b16  	%rs3736, %rs3732, %rs3717;
	xor.b16  	%rs3737, %rs3733, %rs3718;
	xor.b16  	%rs3738, %rs3734, %rs3719;
	ld.local.u32 	%r8731, [%rd685+8];
	bfe.u32 	%r8732, %r8731, 0, 8;
	bfe.u32 	%r8733, %r8731, 8, 8;
	bfe.u32 	%r8734, %r8731, 16, 8;
	bfe.u32 	%r8735, %r8731, 24, 8;
	xor.b32  	%r8736, %r8732, %r8700;
	xor.b32  	%r8737, %r8733, %r8706;
	xor.b32  	%r8738, %r8734, %r8707;
	xor.b32  	%r8739, %r8735, %r8708;
	ld.local.u32 	%r8740, [%rd685+12];
	bfe.u32 	%r8741, %r8740, 0, 8;
	bfe.u32 	%r8742, %r8740, 8, 8;
	bfe.u32 	%r8743, %r8740, 16, 8;
	bfe.u32 	%r8744, %r8740, 24, 8;
	xor.b32  	%r8745, %r8741, %r8709;
	xor.b32  	%r8746, %r8742, %r8715;
	xor.b32  	%r8747, %r8743, %r8716;
	xor.b32  	%r8748, %r8744, %r8717;
	and.b32  	%r8749, %r8748, 255;
	mul.wide.u32 	%rd686, %r8749, 2;
	add.s64 	%rd687, %rd658, %rd686;
	ld.const.u8 	%rs3739, [%rd687];
	ld.const.u8 	%rs3740, [%rd687+1];
	xor.b16  	%rs3741, %rs3724, %rs3720;
	xor.b16  	%rs3742, %rs3741, %rs3740;
	bfe.u32 	%r8750, %r8495, 24, 8;
	mul.wide.u32 	%rd688, %r8750, 16;
	add.s64 	%rd689, %rd2, %rd688;
	ld.local.u32 	%r8751, [%rd689];
	bfe.u32 	%r8752, %r8751, 0, 8;
	cvt.u16.u32 	%rs3743, %r8752;
	bfe.u32 	%r8753, %r8751, 8, 8;
	cvt.u16.u32 	%rs3744, %r8753;
	bfe.u32 	%r8754, %r8751, 16, 8;
	cvt.u16.u32 	%rs3745, %r8754;
	bfe.u32 	%r8755, %r8751, 24, 8;
	cvt.u16.u32 	%rs3746, %r8755;
	xor.b16  	%rs3747, %rs3744, %rs3742;
	xor.b16  	%rs3748, %rs3745, %rs3728;
	xor.b16  	%rs3749, %rs3746, %rs3729;
	ld.local.u32 	%r8756, [%rd689+4];
	bfe.u32 	%r8757, %r8756, 0, 8;
	cvt.u16.u32 	%rs3750, %r8757;
	bfe.u32 	%r8758, %r8756, 8, 8;
	cvt.u16.u32 	%rs3751, %r8758;
	bfe.u32 	%r8759, %r8756, 16, 8;
	cvt.u16.u32 	%rs3752, %r8759;
	bfe.u32 	%r8760, %r8756, 24, 8;
	cvt.u16.u32 	%rs3753, %r8760;
	xor.b16  	%rs3754, %rs3750, %rs3730;
	xor.b16  	%rs3755, %rs3751, %rs3735;
	xor.b16  	%rs3756, %rs3752, %rs3736;
	xor.b16  	%rs3757, %rs3753, %rs3737;
	ld.local.u32 	%r8761, [%rd689+8];
	bfe.u32 	%r8762, %r8761, 0, 8;
	cvt.u16.u32 	%rs3758, %r8762;
	bfe.u32 	%r8763, %r8761, 8, 8;
	bfe.u32 	%r8764, %r8761, 16, 8;
	bfe.u32 	%r8765, %r8761, 24, 8;
	xor.b16  	%rs3759, %rs3758, %rs3738;
	xor.b32  	%r8766, %r8763, %r8736;
	xor.b32  	%r8767, %r8764, %r8737;
	xor.b32  	%r8768, %r8765, %r8738;
	ld.local.u32 	%r8769, [%rd689+12];
	bfe.u32 	%r8770, %r8769, 0, 8;
	bfe.u32 	%r8771, %r8769, 8, 8;
	bfe.u32 	%r8772, %r8769, 16, 8;
	bfe.u32 	%r8773, %r8769, 24, 8;
	xor.b32  	%r8774, %r8770, %r8739;
	xor.b32  	%r8775, %r8771, %r8745;
	xor.b32  	%r8776, %r8772, %r8746;
	xor.b32  	%r8777, %r8773, %r8747;
	and.b32  	%r8778, %r8777, 255;
	mul.wide.u32 	%rd690, %r8778, 2;
	add.s64 	%rd691, %rd658, %rd690;
	ld.const.u8 	%rs3760, [%rd691];
	ld.const.u8 	%rs3761, [%rd691+1];
	xor.b16  	%rs3762, %rs3743, %rs3739;
	xor.b16  	%rs3763, %rs3762, %rs3761;
	bfe.u32 	%r8779, %r8495, 16, 8;
	mul.wide.u32 	%rd692, %r8779, 16;
	add.s64 	%rd693, %rd2, %rd692;
	ld.local.u32 	%r8780, [%rd693];
	bfe.u32 	%r8781, %r8780, 0, 8;
	cvt.u16.u32 	%rs3764, %r8781;
	bfe.u32 	%r8782, %r8780, 8, 8;
	cvt.u16.u32 	%rs3765, %r8782;
	bfe.u32 	%r8783, %r8780, 16, 8;
	cvt.u16.u32 	%rs3766, %r8783;
	bfe.u32 	%r8784, %r8780, 24, 8;
	cvt.u16.u32 	%rs3767, %r8784;
	xor.b16  	%rs3768, %rs3765, %rs3763;
	xor.b16  	%rs3769, %rs3766, %rs3747;
	xor.b16  	%rs3770, %rs3767, %rs3748;
	ld.local.u32 	%r8785, [%rd693+4];
	bfe.u32 	%r8786, %r8785, 0, 8;
	cvt.u16.u32 	%rs3771, %r8786;
	bfe.u32 	%r8787, %r8785, 8, 8;
	cvt.u16.u32 	%rs3772, %r8787;
	bfe.u32 	%r8788, %r8785, 16, 8;
	cvt.u16.u32 	%rs3773, %r8788;
	bfe.u32 	%r8789, %r8785, 24, 8;
	cvt.u16.u32 	%rs3774, %r8789;
	xor.b16  	%rs3775, %rs3771, %rs3749;
	xor.b16  	%rs3776, %rs3772, %rs3754;
	xor.b16  	%rs3777, %rs3773, %rs3755;
	xor.b16  	%rs3778, %rs3774, %rs3756;
	ld.local.u32 	%r8790, [%rd693+8];
	bfe.u32 	%r8791, %r8790, 0, 8;
	cvt.u16.u32 	%rs3779, %r8791;
	bfe.u32 	%r8792, %r8790, 8, 8;
	cvt.u16.u32 	%rs3780, %r8792;
	bfe.u32 	%r8793, %r8790, 16, 8;
	bfe.u32 	%r8794, %r8790, 24, 8;
	xor.b16  	%rs3781, %rs3779, %rs3757;
	xor.b16  	%rs3782, %rs3780, %rs3759;
	xor.b32  	%r8795, %r8793, %r8766;
	xor.b32  	%r8796, %r8794, %r8767;
	ld.local.u32 	%r8797, [%rd693+12];
	bfe.u32 	%r8798, %r8797, 0, 8;
	bfe.u32 	%r8799, %r8797, 8, 8;
	bfe.u32 	%r8800, %r8797, 16, 8;
	bfe.u32 	%r8801, %r8797, 24, 8;
	xor.b32  	%r8802, %r8798, %r8768;
	xor.b32  	%r8803, %r8799, %r8774;
	xor.b32  	%r8804, %r8800, %r8775;
	xor.b32  	%r8805, %r8801, %r8776;
	and.b32  	%r8806, %r8805, 255;
	mul.wide.u32 	%rd694, %r8806, 2;
	add.s64 	%rd695, %rd658, %rd694;
	ld.const.u8 	%rs3783, [%rd695];
	ld.const.u8 	%rs3784, [%rd695+1];
	xor.b16  	%rs3785, %rs3764, %rs3760;
	xor.b16  	%rs3786, %rs3785, %rs3784;
	bfe.u32 	%r8807, %r8495, 8, 8;
	mul.wide.u32 	%rd696, %r8807, 16;
	add.s64 	%rd697, %rd2, %rd696;
	ld.local.u32 	%r8808, [%rd697];
	bfe.u32 	%r8809, %r8808, 0, 8;
	cvt.u16.u32 	%rs3787, %r8809;
	bfe.u32 	%r8810, %r8808, 8, 8;
	cvt.u16.u32 	%rs3788, %r8810;
	bfe.u32 	%r8811, %r8808, 16, 8;
	cvt.u16.u32 	%rs3789, %r8811;
	bfe.u32 	%r8812, %r8808, 24, 8;
	cvt.u16.u32 	%rs3790, %r8812;
	xor.b16  	%rs3791, %rs3788, %rs3786;
	xor.b16  	%rs3792, %rs3789, %rs3768;
	xor.b16  	%rs3793, %rs3790, %rs3769;
	ld.local.u32 	%r8813, [%rd697+4];
	bfe.u32 	%r8814, %r8813, 0, 8;
	cvt.u16.u32 	%rs3794, %r8814;
	bfe.u32 	%r8815, %r8813, 8, 8;
	cvt.u16.u32 	%rs3795, %r8815;
	bfe.u32 	%r8816, %r8813, 16, 8;
	cvt.u16.u32 	%rs3796, %r8816;
	bfe.u32 	%r8817, %r8813, 24, 8;
	cvt.u16.u32 	%rs3797, %r8817;
	xor.b16  	%rs3798, %rs3794, %rs3770;
	xor.b16  	%rs3799, %rs3795, %rs3775;
	xor.b16  	%rs3800, %rs3796, %rs3776;
	xor.b16  	%rs3801, %rs3797, %rs3777;
	ld.local.u32 	%r8818, [%rd697+8];
	bfe.u32 	%r8819, %r8818, 0, 8;
	cvt.u16.u32 	%rs3802, %r8819;
	bfe.u32 	%r8820, %r8818, 8, 8;
	cvt.u16.u32 	%rs3803, %r8820;
	bfe.u32 	%r8821, %r8818, 16, 8;
	cvt.u16.u32 	%rs3804, %r8821;
	bfe.u32 	%r8822, %r8818, 24, 8;
	xor.b16  	%rs3805, %rs3802, %rs3778;
	xor.b16  	%rs3806, %rs3803, %rs3781;
	xor.b16  	%rs3807, %rs3804, %rs3782;
	xor.b32  	%r8823, %r8822, %r8795;
	ld.local.u32 	%r8824, [%rd697+12];
	bfe.u32 	%r8825, %r8824, 0, 8;
	bfe.u32 	%r8826, %r8824, 8, 8;
	bfe.u32 	%r8827, %r8824, 16, 8;
	bfe.u32 	%r8828, %r8824, 24, 8;
	xor.b32  	%r8829, %r8825, %r8796;
	xor.b32  	%r8830, %r8826, %r8802;
	xor.b32  	%r8831, %r8827, %r8803;
	xor.b32  	%r8832, %r8828, %r8804;
	and.b32  	%r8833, %r8832, 255;
	mul.wide.u32 	%rd698, %r8833, 2;
	add.s64 	%rd699, %rd658, %rd698;
	ld.const.u8 	%rs3808, [%rd699];
	ld.const.u8 	%rs3809, [%rd699+1];
	xor.b16  	%rs3810, %rs3787, %rs3783;
	xor.b16  	%rs3811, %rs3810, %rs3809;
	bfe.u32 	%r8834, %r8495, 0, 8;
	mul.wide.u32 	%rd700, %r8834, 16;
	add.s64 	%rd701, %rd2, %rd700;
	ld.local.u32 	%r8835, [%rd701];
	bfe.u32 	%r8836, %r8835, 0, 8;
	cvt.u16.u32 	%rs3812, %r8836;
	bfe.u32 	%r8837, %r8835, 8, 8;
	cvt.u16.u32 	%rs3813, %r8837;
	bfe.u32 	%r8838, %r8835, 16, 8;
	cvt.u16.u32 	%rs3814, %r8838;
	bfe.u32 	%r8839, %r8835, 24, 8;
	cvt.u16.u32 	%rs3815, %r8839;
	xor.b16  	%rs3816, %rs3813, %rs3811;
	xor.b16  	%rs3817, %rs3814, %rs3791;
	xor.b16  	%rs3818, %rs3815, %rs3792;
	ld.local.u32 	%r8840, [%rd701+4];
	bfe.u32 	%r8841, %r8840, 0, 8;
	cvt.u16.u32 	%rs3819, %r8841;
	bfe.u32 	%r8842, %r8840, 8, 8;
	cvt.u16.u32 	%rs3820, %r8842;
	bfe.u32 	%r8843, %r8840, 16, 8;
	cvt.u16.u32 	%rs3821, %r8843;
	bfe.u32 	%r8844, %r8840, 24, 8;
	cvt.u16.u32 	%rs3822, %r8844;
	xor.b16  	%rs3823, %rs3819, %rs3793;
	xor.b16  	%rs3824, %rs3820, %rs3798;
	xor.b16  	%rs3825, %rs3821, %rs3799;
	xor.b16  	%rs3826, %rs3822, %rs3800;
	ld.local.u32 	%r8845, [%rd701+8];
	bfe.u32 	%r8846, %r8845, 0, 8;
	cvt.u16.u32 	%rs3827, %r8846;
	bfe.u32 	%r8847, %r8845, 8, 8;
	cvt.u16.u32 	%rs3828, %r8847;
	bfe.u32 	%r8848, %r8845, 16, 8;
	cvt.u16.u32 	%rs3829, %r8848;
	bfe.u32 	%r8849, %r8845, 24, 8;
	cvt.u16.u32 	%rs3830, %r8849;
	xor.b16  	%rs3831, %rs3827, %rs3801;
	xor.b16  	%rs3832, %rs3828, %rs3805;
	xor.b16  	%rs3833, %rs3829, %rs3806;
	xor.b16  	%rs3834, %rs3830, %rs3807;
	ld.local.u32 	%r8850, [%rd701+12];
	bfe.u32 	%r8851, %r8850, 0, 8;
	bfe.u32 	%r8852, %r8850, 8, 8;
	bfe.u32 	%r8853, %r8850, 16, 8;
	bfe.u32 	%r8854, %r8850, 24, 8;
	xor.b32  	%r8855, %r8851, %r8823;
	xor.b32  	%r8856, %r8852, %r8829;
	xor.b32  	%r8857, %r8853, %r8830;
	xor.b32  	%r8858, %r8854, %r8831;
	and.b32  	%r8859, %r8858, 255;
	mul.wide.u32 	%rd702, %r8859, 2;
	add.s64 	%rd703, %rd658, %rd702;
	ld.const.u8 	%rs3835, [%rd703];
	ld.const.u8 	%rs3836, [%rd703+1];
	xor.b16  	%rs3837, %rs3812, %rs3808;
	xor.b16  	%rs3838, %rs3837, %rs3836;
	bfe.u32 	%r8860, %r8494, 24, 8;
	mul.wide.u32 	%rd704, %r8860, 16;
	add.s64 	%rd705, %rd2, %rd704;
	ld.local.u32 	%r8861, [%rd705];
	bfe.u32 	%r8862, %r8861, 0, 8;
	cvt.u16.u32 	%rs3839, %r8862;
	bfe.u32 	%r8863, %r8861, 8, 8;
	cvt.u16.u32 	%rs3840, %r8863;
	bfe.u32 	%r8864, %r8861, 16, 8;
	cvt.u16.u32 	%rs3841, %r8864;
	bfe.u32 	%r8865, %r8861, 24, 8;
	cvt.u16.u32 	%rs3842, %r8865;
	xor.b16  	%rs3843, %rs3840, %rs3838;
	xor.b16  	%rs3844, %rs3841, %rs3816;
	xor.b16  	%rs3845, %rs3842, %rs3817;
	ld.local.u32 	%r8866, [%rd705+4];
	bfe.u32 	%r8867, %r8866, 0, 8;
	cvt.u16.u32 	%rs3846, %r8867;
	bfe.u32 	%r8868, %r8866, 8, 8;
	cvt.u16.u32 	%rs3847, %r8868;
	bfe.u32 	%r8869, %r8866, 16, 8;
	cvt.u16.u32 	%rs3848, %r8869;
	bfe.u32 	%r8870, %r8866, 24, 8;
	cvt.u16.u32 	%rs3849, %r8870;
	xor.b16  	%rs3850, %rs3846, %rs3818;
	xor.b16  	%rs3851, %rs3847, %rs3823;
	xor.b16  	%rs3852, %rs3848, %rs3824;
	xor.b16  	%rs3853, %rs3849, %rs3825;
	ld.local.u32 	%r8871, [%rd705+8];
	bfe.u32 	%r8872, %r8871, 0, 8;
	cvt.u16.u32 	%rs3854, %r8872;
	bfe.u32 	%r8873, %r8871, 8, 8;
	cvt.u16.u32 	%rs3855, %r8873;
	bfe.u32 	%r8874, %r8871, 16, 8;
	cvt.u16.u32 	%rs3856, %r8874;
	bfe.u32 	%r8875, %r8871, 24, 8;
	cvt.u16.u32 	%rs3857, %r8875;
	xor.b16  	%rs3858, %rs3854, %rs3826;
	xor.b16  	%rs3859, %rs3855, %rs3831;
	xor.b16  	%rs3860, %rs3856, %rs3832;
	xor.b16  	%rs3861, %rs3857, %rs3833;
	ld.local.u32 	%r8876, [%rd705+12];
	bfe.u32 	%r8877, %r8876, 0, 8;
	cvt.u16.u32 	%rs3862, %r8877;
	bfe.u32 	%r8878, %r8876, 8, 8;
	bfe.u32 	%r8879, %r8876, 16, 8;
	bfe.u32 	%r8880, %r8876, 24, 8;
	xor.b16  	%rs3863, %rs3862, %rs3834;
	xor.b32  	%r8881, %r8878, %r8855;
	xor.b32  	%r8882, %r8879, %r8856;
	xor.b32  	%r8883, %r8880, %r8857;
	and.b32  	%r8884, %r8883, 255;
	mul.wide.u32 	%rd706, %r8884, 2;
	add.s64 	%rd707, %rd658, %rd706;
	ld.const.u8 	%rs3864, [%rd707];
	ld.const.u8 	%rs3865, [%rd707+1];
	xor.b16  	%rs3866, %rs3839, %rs3835;
	xor.b16  	%rs3867, %rs3866, %rs3865;
	bfe.u32 	%r8885, %r8494, 16, 8;
	mul.wide.u32 	%rd708, %r8885, 16;
	add.s64 	%rd709, %rd2, %rd708;
	ld.local.u32 	%r8886, [%rd709];
	bfe.u32 	%r8887, %r8886, 0, 8;
	cvt.u16.u32 	%rs3868, %r8887;
	bfe.u32 	%r8888, %r8886, 8, 8;
	cvt.u16.u32 	%rs3869, %r8888;
	bfe.u32 	%r8889, %r8886, 16, 8;
	cvt.u16.u32 	%rs3870, %r8889;
	bfe.u32 	%r8890, %r8886, 24, 8;
	cvt.u16.u32 	%rs3871, %r8890;
	xor.b16  	%rs3872, %rs3869, %rs3867;
	xor.b16  	%rs3873, %rs3870, %rs3843;
	xor.b16  	%rs3874, %rs3871, %rs3844;
	ld.local.u32 	%r8891, [%rd709+4];
	bfe.u32 	%r8892, %r8891, 0, 8;
	cvt.u16.u32 	%rs3875, %r8892;
	bfe.u32 	%r8893, %r8891, 8, 8;
	cvt.u16.u32 	%rs3876, %r8893;
	bfe.u32 	%r8894, %r8891, 16, 8;
	cvt.u16.u32 	%rs3877, %r8894;
	bfe.u32 	%r8895, %r8891, 24, 8;
	cvt.u16.u32 	%rs3878, %r8895;
	xor.b16  	%rs3879, %rs3875, %rs3845;
	xor.b16  	%rs3880, %rs3876, %rs3850;
	xor.b16  	%rs3881, %rs3877, %rs3851;
	xor.b16  	%rs3882, %rs3878, %rs3852;
	ld.local.u32 	%r8896, [%rd709+8];
	bfe.u32 	%r8897, %r8896, 0, 8;
	cvt.u16.u32 	%rs3883, %r8897;
	bfe.u32 	%r8898, %r8896, 8, 8;
	cvt.u16.u32 	%rs3884, %r8898;
	bfe.u32 	%r8899, %r8896, 16, 8;
	cvt.u16.u32 	%rs3885, %r8899;
	bfe.u32 	%r8900, %r8896, 24, 8;
	cvt.u16.u32 	%rs3886, %r8900;
	xor.b16  	%rs3887, %rs3883, %rs3853;
	xor.b16  	%rs3888, %rs3884, %rs3858;
	xor.b16  	%rs3889, %rs3885, %rs3859;
	xor.b16  	%rs3890, %rs3886, %rs3860;
	ld.local.u32 	%r8901, [%rd709+12];
	bfe.u32 	%r8902, %r8901, 0, 8;
	cvt.u16.u32 	%rs3891, %r8902;
	bfe.u32 	%r8903, %r8901, 8, 8;
	cvt.u16.u32 	%rs3892, %r8903;
	bfe.u32 	%r8904, %r8901, 16, 8;
	bfe.u32 	%r8905, %r8901, 24, 8;
	xor.b16  	%rs3893, %rs3891, %rs3861;
	xor.b16  	%rs3894, %rs3892, %rs3863;
	xor.b32  	%r8906, %r8904, %r8881;
	xor.b32  	%r8907, %r8905, %r8882;
	and.b32  	%r8908, %r8907, 255;
	mul.wide.u32 	%rd710, %r8908, 2;
	add.s64 	%rd711, %rd658, %rd710;
	ld.const.u8 	%rs3895, [%rd711];
	ld.const.u8 	%rs3896, [%rd711+1];
	xor.b16  	%rs3897, %rs3868, %rs3864;
	xor.b16  	%rs3898, %rs3897, %rs3896;
	bfe.u32 	%r8909, %r8494, 8, 8;
	mul.wide.u32 	%rd712, %r8909, 16;
	add.s64 	%rd713, %rd2, %rd712;
	ld.local.u32 	%r8910, [%rd713];
	bfe.u32 	%r8911, %r8910, 0, 8;
	cvt.u16.u32 	%rs3899, %r8911;
	bfe.u32 	%r8912, %r8910, 8, 8;
	cvt.u16.u32 	%rs3900, %r8912;
	bfe.u32 	%r8913, %r8910, 16, 8;
	cvt.u16.u32 	%rs3901, %r8913;
	bfe.u32 	%r8914, %r8910, 24, 8;
	cvt.u16.u32 	%rs3902, %r8914;
	xor.b16  	%rs3903, %rs3900, %rs3898;
	xor.b16  	%rs3904, %rs3901, %rs3872;
	xor.b16  	%rs3905, %rs3902, %rs3873;
	ld.local.u32 	%r8915, [%rd713+4];
	bfe.u32 	%r8916, %r8915, 0, 8;
	cvt.u16.u32 	%rs3906, %r8916;
	bfe.u32 	%r8917, %r8915, 8, 8;
	cvt.u16.u32 	%rs3907, %r8917;
	bfe.u32 	%r8918, %r8915, 16, 8;
	cvt.u16.u32 	%rs3908, %r8918;
	bfe.u32 	%r8919, %r8915, 24, 8;
	cvt.u16.u32 	%rs3909, %r8919;
	xor.b16  	%rs3910, %rs3906, %rs3874;
	xor.b16  	%rs3911, %rs3907, %rs3879;
	xor.b16  	%rs3912, %rs3908, %rs3880;
	xor.b16  	%rs3913, %rs3909, %rs3881;
	ld.local.u32 	%r8920, [%rd713+8];
	bfe.u32 	%r8921, %r8920, 0, 8;
	cvt.u16.u32 	%rs3914, %r8921;
	bfe.u32 	%r8922, %r8920, 8, 8;
	cvt.u16.u32 	%rs3915, %r8922;
	bfe.u32 	%r8923, %r8920, 16, 8;
	cvt.u16.u32 	%rs3916, %r8923;
	bfe.u32 	%r8924, %r8920, 24, 8;
	cvt.u16.u32 	%rs3917, %r8924;
	xor.b16  	%rs3918, %rs3914, %rs3882;
	xor.b16  	%rs3919, %rs3915, %rs3887;
	xor.b16  	%rs3920, %rs3916, %rs3888;
	xor.b16  	%rs3921, %rs3917, %rs3889;
	ld.local.u32 	%r8925, [%rd713+12];
	bfe.u32 	%r8926, %r8925, 0, 8;
	cvt.u16.u32 	%rs3922, %r8926;
	bfe.u32 	%r8927, %r8925, 8, 8;
	cvt.u16.u32 	%rs3923, %r8927;
	bfe.u32 	%r8928, %r8925, 16, 8;
	cvt.u16.u32 	%rs3924, %r8928;
	bfe.u32 	%r8929, %r8925, 24, 8;
	xor.b16  	%rs3925, %rs3922, %rs3890;
	xor.b16  	%rs3926, %rs3923, %rs3893;
	xor.b16  	%rs3927, %rs3924, %rs3894;
	xor.b32  	%r8930, %r8929, %r8906;
	and.b32  	%r8931, %r8930, 255;
	mul.wide.u32 	%rd714, %r8931, 2;
	add.s64 	%rd715, %rd658, %rd714;
	ld.const.u8 	%rs3928, [%rd715];
	ld.const.u8 	%rs3929, [%rd715+1];
	xor.b16  	%rs3930, %rs3899, %rs3895;
	xor.b16  	%rs3931, %rs3930, %rs3929;
	bfe.u32 	%r8932, %r8494, 0, 8;
	mul.wide.u32 	%rd716, %r8932, 16;
	add.s64 	%rd717, %rd2, %rd716;
	ld.local.u32 	%r8933, [%rd717];
	bfe.u32 	%r8934, %r8933, 0, 8;
	cvt.u16.u32 	%rs3932, %r8934;
	bfe.u32 	%r8935, %r8933, 8, 8;
	cvt.u16.u32 	%rs3933, %r8935;
	bfe.u32 	%r8936, %r8933, 16, 8;
	cvt.u16.u32 	%rs3934, %r8936;
	bfe.u32 	%r8937, %r8933, 24, 8;
	cvt.u16.u32 	%rs3935, %r8937;
	xor.b16  	%rs3936, %rs3932, %rs3928;
	xor.b16  	%rs3937, %rs3933, %rs3931;
	xor.b16  	%rs3938, %rs3934, %rs3903;
	xor.b16  	%rs3939, %rs3935, %rs3904;
	ld.local.u32 	%r8938, [%rd717+4];
	bfe.u32 	%r8939, %r8938, 0, 8;
	cvt.u16.u32 	%rs3940, %r8939;
	bfe.u32 	%r8940, %r8938, 8, 8;
	cvt.u16.u32 	%rs3941, %r8940;
	bfe.u32 	%r8941, %r8938, 16, 8;
	cvt.u16.u32 	%rs3942, %r8941;
	bfe.u32 	%r8942, %r8938, 24, 8;
	cvt.u16.u32 	%rs3943, %r8942;
	xor.b16  	%rs3944, %rs3940, %rs3905;
	xor.b16  	%rs3945, %rs3941, %rs3910;
	xor.b16  	%rs3946, %rs3942, %rs3911;
	xor.b16  	%rs3947, %rs3943, %rs3912;
	ld.local.u32 	%r8943, [%rd717+8];
	bfe.u32 	%r8944, %r8943, 0, 8;
	cvt.u16.u32 	%rs3948, %r8944;
	bfe.u32 	%r8945, %r8943, 8, 8;
	cvt.u16.u32 	%rs3949, %r8945;
	bfe.u32 	%r8946, %r8943, 16, 8;
	cvt.u16.u32 	%rs3950, %r8946;
	bfe.u32 	%r8947, %r8943, 24, 8;
	cvt.u16.u32 	%rs3951, %r8947;
	xor.b16  	%rs3952, %rs3948, %rs3913;
	xor.b16  	%rs3953, %rs3949, %rs3918;
	xor.b16  	%rs3954, %rs3950, %rs3919;
	xor.b16  	%rs3955, %rs3951, %rs3920;
	ld.local.u32 	%r8948, [%rd717+12];
	bfe.u32 	%r8949, %r8948, 0, 8;
	cvt.u16.u32 	%rs3956, %r8949;
	bfe.u32 	%r8950, %r8948, 8, 8;
	cvt.u16.u32 	%rs3957, %r8950;
	bfe.u32 	%r8951, %r8948, 16, 8;
	cvt.u16.u32 	%rs3958, %r8951;
	bfe.u32 	%r8952, %r8948, 24, 8;
	cvt.u16.u32 	%rs3959, %r8952;
	xor.b16  	%rs3960, %rs3956, %rs3921;
	xor.b16  	%rs3961, %rs3957, %rs3925;
	xor.b16  	%rs3962, %rs3958, %rs3926;
	xor.b16  	%rs3963, %rs3959, %rs3927;
	cvt.u32.u16 	%r8953, %rs3955;
	cvt.u32.u16 	%r8954, %rs3954;
	prmt.b32 	%r8955, %r8954, %r8953, 0x3340U;
	cvt.u32.u16 	%r8956, %rs3953;
	cvt.u32.u16 	%r8957, %rs3952;
	prmt.b32 	%r8958, %r8957, %r8956, 0x3340U;
	prmt.b32 	%r9992, %r8958, %r8955, 0x5410U;
	cvt.u32.u16 	%r8959, %rs3947;
	cvt.u32.u16 	%r8960, %rs3946;
	prmt.b32 	%r8961, %r8960, %r8959, 0x3340U;
	cvt.u32.u16 	%r8962, %rs3945;
	cvt.u32.u16 	%r8963, %rs3944;
	prmt.b32 	%r8964, %r8963, %r8962, 0x3340U;
	prmt.b32 	%r9991, %r8964, %r8961, 0x5410U;
	cvt.u32.u16 	%r8965, %rs3961;
	cvt.u32.u16 	%r8966, %rs3960;
	prmt.b32 	%r8967, %r8966, %r8965, 0x3340U;
	cvt.u32.u16 	%r8968, %rs3962;
	cvt.u32.u16 	%r8969, %rs3963;
	prmt.b32 	%r8970, %r8968, %r8969, 0x3340U;
	prmt.b32 	%r9993, %r8967, %r8970, 0x5410U;
	cvt.u32.u16 	%r8971, %rs3939;
	cvt.u32.u16 	%r8972, %rs3938;
	prmt.b32 	%r8973, %r8972, %r8971, 0x3340U;
	cvt.u32.u16 	%r8974, %rs3937;
	cvt.u32.u16 	%r8975, %rs3936;
	prmt.b32 	%r8976, %r8975, %r8974, 0x3340U;
	prmt.b32 	%r9990, %r8976, %r8973, 0x5410U;
	st.local.v4.b32 	[%rd1], {%r9990, %r9991, %r9992, %r9993};
$L__BB3_102:
	st.local.u32 	[%rd2+4128], %r9990;
	st.local.u32 	[%rd2+4132], %r9991;
	st.local.u32 	[%rd2+4136], %r9992;
	st.local.u32 	[%rd2+4140], %r9993;
$L__BB3_103:
	ld.local.u32 	%r8977, [%rd2+4936];
	shl.b32 	%r8978, %r8977, 3;
	st.local.u32 	[%rd2+4936], %r8978;
	ld.local.u32 	%r8979, [%rd2+4940];
	shl.b32 	%r8980, %r8979, 3;
	st.local.u32 	[%rd2+4940], %r8980;
	shr.u32 	%r8981, %r8977, 21;
	shr.u32 	%r8982, %r8977, 13;
	cvt.u16.u32 	%rs3964, %r8977;
	shr.u16 	%rs3965, %rs3964, 5;
	shr.u32 	%r8983, %r8979, 21;
	shr.u32 	%r8984, %r8979, 13;
	cvt.u16.u32 	%rs3966, %r8979;
	shr.u16 	%rs3967, %rs3966, 5;
	add.s64 	%rd69, %rd2, 4128;
	bfe.u32 	%r8985, %r9991, 0, 8;
	bfe.u32 	%r8986, %r9991, 8, 8;
	bfe.u32 	%r8987, %r9991, 16, 8;
	cvt.u16.u32 	%rs3968, %r8987;
	bfe.u32 	%r8988, %r9991, 24, 8;
	bfe.u32 	%r8989, %r9993, 0, 8;
	bfe.u32 	%r8990, %r9993, 8, 8;
	bfe.u32 	%r8991, %r9993, 16, 8;
	cvt.u16.u32 	%rs3969, %r8991;
	bfe.u32 	%r8992, %r9993, 24, 8;
	xor.b32  	%r8993, %r8985, %r8981;
	xor.b32  	%r8994, %r8986, %r8982;
	xor.b16  	%rs3970, %rs3968, %rs3965;
	xor.b32  	%r8995, %r8988, %r8978;
	xor.b32  	%r8996, %r8989, %r8983;
	xor.b32  	%r8997, %r8990, %r8984;
	xor.b16  	%rs3971, %rs3969, %rs3967;
	xor.b32  	%r8998, %r8992, %r8980;
	and.b32  	%r8999, %r8998, 255;
	mul.wide.u32 	%rd718, %r8999, 16;
	add.s64 	%rd719, %rd2, %rd718;
	ld.local.u32 	%r9000, [%rd719];
	bfe.u32 	%r9001, %r9000, 0, 8;
	cvt.u16.u32 	%rs3972, %r9001;
	bfe.u32 	%r9002, %r9000, 8, 8;
	bfe.u32 	%r9003, %r9000, 16, 8;
	bfe.u32 	%r9004, %r9000, 24, 8;
	ld.local.u32 	%r9005, [%rd719+4];
	bfe.u32 	%r9006, %r9005, 0, 8;
	bfe.u32 	%r9007, %r9005, 8, 8;
	bfe.u32 	%r9008, %r9005, 16, 8;
	bfe.u32 	%r9009, %r9005, 24, 8;
	ld.local.u32 	%r9010, [%rd719+8];
	bfe.u32 	%r9011, %r9010, 0, 8;
	bfe.u32 	%r9012, %r9010, 8, 8;
	bfe.u32 	%r9013, %r9010, 16, 8;
	bfe.u32 	%r9014, %r9010, 24, 8;
	ld.local.u32 	%r9015, [%rd719+12];
	bfe.u32 	%r9016, %r9015, 0, 8;
	bfe.u32 	%r9017, %r9015, 8, 8;
	bfe.u32 	%r9018, %r9015, 16, 8;
	bfe.u32 	%r9019, %r9015, 24, 8;
	mul.wide.u32 	%rd720, %r9019, 2;
	mov.u64 	%rd721, reduction_8bit;
	add.s64 	%rd722, %rd721, %rd720;
	ld.const.u8 	%rs3973, [%rd722];
	ld.const.u8 	%rs3974, [%rd722+1];
	xor.b16  	%rs3975, %rs3972, %rs3974;
	cvt.u32.u16 	%r9020, %rs3971;
	and.b32  	%r9021, %r9020, 255;
	mul.wide.u32 	%rd723, %r9021, 16;
	add.s64 	%rd724, %rd2, %rd723;
	ld.local.u32 	%r9022, [%rd724];
	bfe.u32 	%r9023, %r9022, 0, 8;
	cvt.u16.u32 	%rs3976, %r9023;
	bfe.u32 	%r9024, %r9022, 8, 8;
	cvt.u16.u32 	%rs3977, %r9024;
	bfe.u32 	%r9025, %r9022, 16, 8;
	bfe.u32 	%r9026, %r9022, 24, 8;
	xor.b16  	%rs3978, %rs3977, %rs3975;
	xor.b32  	%r9027, %r9025, %r9002;
	xor.b32  	%r9028, %r9026, %r9003;
	ld.local.u32 	%r9029, [%rd724+4];
	bfe.u32 	%r9030, %r9029, 0, 8;
	bfe.u32 	%r9031, %r9029, 8, 8;
	bfe.u32 	%r9032, %r9029, 16, 8;
	bfe.u32 	%r9033, %r9029, 24, 8;
	xor.b32  	%r9034, %r9030, %r9004;
	xor.b32  	%r9035, %r9031, %r9006;
	xor.b32  	%r9036, %r9032, %r9007;
	xor.b32  	%r9037, %r9033, %r9008;
	ld.local.u32 	%r9038, [%rd724+8];
	bfe.u32 	%r9039, %r9038, 0, 8;
	bfe.u32 	%r9040, %r9038, 8, 8;
	bfe.u32 	%r9041, %r9038, 16, 8;
	bfe.u32 	%r9042, %r9038, 24, 8;
	xor.b32  	%r9043, %r9039, %r9009;
	xor.b32  	%r9044, %r9040, %r9011;
	xor.b32  	%r9045, %r9041, %r9012;
	xor.b32  	%r9046, %r9042, %r9013;
	ld.local.u32 	%r9047, [%rd724+12];
	bfe.u32 	%r9048, %r9047, 0, 8;
	bfe.u32 	%r9049, %r9047, 8, 8;
	bfe.u32 	%r9050, %r9047, 16, 8;
	bfe.u32 	%r9051, %r9047, 24, 8;
	xor.b32  	%r9052, %r9048, %r9014;
	xor.b32  	%r9053, %r9049, %r9016;
	xor.b32  	%r9054, %r9050, %r9017;
	xor.b32  	%r9055, %r9051, %r9018;
	and.b32  	%r9056, %r9055, 255;
	mul.wide.u32 	%rd725, %r9056, 2;
	add.s64 	%rd726, %rd721, %rd725;
	ld.const.u8 	%rs3979, [%rd726];
	ld.const.u8 	%rs3980, [%rd726+1];
	xor.b16  	%rs3981, %rs3976, %rs3973;
	xor.b16  	%rs3982, %rs3981, %rs3980;
	and.b32  	%r9057, %r8997, 255;
	mul.wide.u32 	%rd727, %r9057, 16;
	add.s64 	%rd728, %rd2, %rd727;
	ld.local.u32 	%r9058, [%rd728];
	bfe.u32 	%r9059, %r9058, 0, 8;
	cvt.u16.u32 	%rs3983, %r9059;
	bfe.u32 	%r9060, %r9058, 8, 8;
	cvt.u16.u32 	%rs3984, %r9060;
	bfe.u32 	%r9061, %r9058, 16, 8;
	cvt.u16.u32 	%rs3985, %r9061;
	bfe.u32 	%r9062, %r9058, 24, 8;
	xor.b16  	%rs3986, %rs3984, %rs3982;
	xor.b16  	%rs3987, %rs3985, %rs3978;
	xor.b32  	%r9063, %r9062, %r9027;
	ld.local.u32 	%r9064, [%rd728+4];
	bfe.u32 	%r9065, %r9064, 0, 8;
	bfe.u32 	%r9066, %r9064, 8, 8;
	bfe.u32 	%r9067, %r9064, 16, 8;
	bfe.u32 	%r9068, %r9064, 24, 8;
	xor.b32  	%r9069, %r9065, %r9028;
	xor.b32  	%r9070, %r9066, %r9034;
	xor.b32  	%r9071, %r9067, %r9035;
	xor.b32  	%r9072, %r9068, %r9036;
	ld.local.u32 	%r9073, [%rd728+8];
	bfe.u32 	%r9074, %r9073, 0, 8;
	bfe.u32 	%r9075, %r9073, 8, 8;
	bfe.u32 	%r9076, %r9073, 16, 8;
	bfe.u32 	%r9077, %r9073, 24, 8;
	xor.b32  	%r9078, %r9074, %r9037;
	xor.b32  	%r9079, %r9075, %r9043;
	xor.b32  	%r9080, %r9076, %r9044;
	xor.b32  	%r9081, %r9077, %r9045;
	ld.local.u32 	%r9082, [%rd728+12];
	bfe.u32 	%r9083, %r9082, 0, 8;
	bfe.u32 	%r9084, %r9082, 8, 8;
	bfe.u32 	%r9085, %r9082, 16, 8;
	bfe.u32 	%r9086, %r9082, 24, 8;
	xor.b32  	%r9087, %r9083, %r9046;
	xor.b32  	%r9088, %r9084, %r9052;
	xor.b32  	%r9089, %r9085, %r9053;
	xor.b32  	%r9090, %r9086, %r9054;
	and.b32  	%r9091, %r9090, 255;
	mul.wide.u32 	%rd729, %r9091, 2;
	add.s64 	%rd730, %rd721, %rd729;
	ld.const.u8 	%rs3988, [%rd730];
	ld.const.u8 	%rs3989, [%rd730+1];
	xor.b16  	%rs3990, %rs3983, %rs3979;
	xor.b16  	%rs3991, %rs3990, %rs3989;
	and.b32  	%r9092, %r8996, 255;
	mul.wide.u32 	%rd731, %r9092, 16;
	add.s64 	%rd732, %rd2, %rd731;
	ld.local.u32 	%r9093, [%rd732];
	bfe.u32 	%r9094, %r9093, 0, 8;
	cvt.u16.u32 	%rs3992, %r9094;
	bfe.u32 	%r9095, %r9093, 8, 8;
	cvt.u16.u32 	%rs3993, %r9095;
	bfe.u32 	%r9096, %r9093, 16, 8;
	cvt.u16.u32 	%rs3994, %r9096;
	bfe.u32 	%r9097, %r9093, 24, 8;
	cvt.u16.u32 	%rs3995, %r9097;
	xor.b16  	%rs3996, %rs3993, %rs3991;
	xor.b16  	%rs3997, %rs3994, %rs3986;
	xor.b16  	%rs3998, %rs3995, %rs3987;
	ld.local.u32 	%r9098, [%rd732+4];
	bfe.u32 	%r9099, %r9098, 0, 8;
	bfe.u32 	%r9100, %r9098, 8, 8;
	bfe.u32 	%r9101, %r9098, 16, 8;
	bfe.u32 	%r9102, %r9098, 24, 8;
	xor.b32  	%r9103, %r9099, %r9063;
	xor.b32  	%r9104, %r9100, %r9069;
	xor.b32  	%r9105, %r9101, %r9070;
	xor.b32  	%r9106, %r9102, %r9071;
	ld.local.u32 	%r9107, [%rd732+8];
	bfe.u32 	%r9108, %r9107, 0, 8;
	bfe.u32 	%r9109, %r9107, 8, 8;
	bfe.u32 	%r9110, %r9107, 16, 8;
	bfe.u32 	%r9111, %r9107, 24, 8;
	xor.b32  	%r9112, %r9108, %r9072;
	xor.b32  	%r9113, %r9109, %r9078;
	xor.b32  	%r9114, %r9110, %r9079;
	xor.b32  	%r9115, %r9111, %r9080;
	ld.local.u32 	%r9116, [%rd732+12];
	bfe.u32 	%r9117, %r9116, 0, 8;
	bfe.u32 	%r9118, %r9116, 8, 8;
	bfe.u32 	%r9119, %r9116, 16, 8;
	bfe.u32 	%r9120, %r9116, 24, 8;
	xor.b32  	%r9121, %r9117, %r9081;
	xor.b32  	%r9122, %r9118, %r9087;
	xor.b32  	%r9123, %r9119, %r9088;
	xor.b32  	%r9124, %r9120, %r9089;
	and.b32  	%r9125, %r9124, 255;
	mul.wide.u32 	%rd733, %r9125, 2;
	add.s64 	%rd734, %rd721, %rd733;
	ld.const.u8 	%rs3999, [%rd734];
	ld.const.u8 	%rs4000, [%rd734+1];
	xor.b16  	%rs4001, %rs3992, %rs3988;
	xor.b16  	%rs4002, %rs4001, %rs4000;
	bfe.u32 	%r9126, %r9992, 24, 8;
	mul.wide.u32 	%rd735, %r9126, 16;
	add.s64 	%rd736, %rd2, %rd735;
	ld.local.u32 	%r9127, [%rd736];
	bfe.u32 	%r9128, %r9127, 0, 8;
	cvt.u16.u32 	%rs4003, %r9128;
	bfe.u32 	%r9129, %r9127, 8, 8;
	cvt.u16.u32 	%rs4004, %r9129;
	bfe.u32 	%r9130, %r9127, 16, 8;
	cvt.u16.u32 	%rs4005, %r9130;
	bfe.u32 	%r9131, %r9127, 24, 8;
	cvt.u16.u32 	%rs4006, %r9131;
	xor.b16  	%rs4007, %rs4004, %rs4002;
	xor.b16  	%rs4008, %rs4005, %rs3996;
	xor.b16  	%rs4009, %rs4006, %rs3997;
	ld.local.u32 	%r9132, [%rd736+4];
	bfe.u32 	%r9133, %r9132, 0, 8;
	cvt.u16.u32 	%rs4010, %r9133;
	bfe.u32 	%r9134, %r9132, 8, 8;
	bfe.u32 	%r9135, %r9132, 16, 8;
	bfe.u32 	%r9136, %r9132, 24, 8;
	xor.b16  	%rs4011, %rs4010, %rs3998;
	xor.b32  	%r9137, %r9134, %r9103;
	xor.b32  	%r9138, %r9135, %r9104;
	xor.b32  	%r9139, %r9136, %r9105;
	ld.local.u32 	%r9140, [%rd736+8];
	bfe.u32 	%r9141, %r9140, 0, 8;
	bfe.u32 	%r9142, %r9140, 8, 8;
	bfe.u32 	%r9143, %r9140, 16, 8;
	bfe.u32 	%r9144, %r9140, 24, 8;
	xor.b32  	%r9145, %r9141, %r9106;
	xor.b32  	%r9146, %r9142, %r9112;
	xor.b32  	%r9147, %r9143, %r9113;
	xor.b32  	%r9148, %r9144, %r9114;
	ld.local.u32 	%r9149, [%rd736+12];
	bfe.u32 	%r9150, %r9149, 0, 8;
	bfe.u32 	%r9151, %r9149, 8, 8;
	bfe.u32 	%r9152, %r9149, 16, 8;
	bfe.u32 	%r9153, %r9149, 24, 8;
	xor.b32  	%r9154, %r9150, %r9115;
	xor.b32  	%r9155, %r9151, %r9121;
	xor.b32  	%r9156, %r9152, %r9122;
	xor.b32  	%r9157, %r9153, %r9123;
	and.b32  	%r9158, %r9157, 255;
	mul.wide.u32 	%rd737, %r9158, 2;
	add.s64 	%rd738, %rd721, %rd737;
	ld.const.u8 	%rs4012, [%rd738];
	ld.const.u8 	%rs4013, [%rd738+1];
	xor.b16  	%rs4014, %rs4003, %rs3999;
	xor.b16  	%rs4015, %rs4014, %rs4013;
	bfe.u32 	%r9159, %r9992, 16, 8;
	mul.wide.u32 	%rd739, %r9159, 16;
	add.s64 	%rd740, %rd2, %rd739;
	ld.local.u32 	%r9160, [%rd740];
	bfe.u32 	%r9161, %r9160, 0, 8;
	cvt.u16.u32 	%rs4016, %r9161;
	bfe.u32 	%r9162, %r9160, 8, 8;
	cvt.u16.u32 	%rs4017, %r9162;
	bfe.u32 	%r9163, %r9160, 16, 8;
	cvt.u16.u32 	%rs4018, %r9163;
	bfe.u32 	%r9164, %r9160, 24, 8;
	cvt.u16.u32 	%rs4019, %r9164;
	xor.b16  	%rs4020, %rs4017, %rs4015;
	xor.b16  	%rs4021, %rs4018, %rs4007;
	xor.b16  	%rs4022, %rs4019, %rs4008;
	ld.local.u32 	%r9165, [%rd740+4];
	bfe.u32 	%r9166, %r9165, 0, 8;
	cvt.u16.u32 	%rs4023, %r9166;
	bfe.u32 	%r9167, %r9165, 8, 8;
	cvt.u16.u32 	%rs4024, %r9167;
	bfe.u32 	%r9168, %r9165, 16, 8;
	bfe.u32 	%r9169, %r9165, 24, 8;
	xor.b16  	%rs4025, %rs4023, %rs4009;
	xor.b16  	%rs4026, %rs4024, %rs4011;
	xor.b32  	%r9170, %r9168, %r9137;
	xor.b32  	%r9171, %r9169, %r9138;
	ld.local.u32 	%r9172, [%rd740+8];
	bfe.u32 	%r9173, %r9172, 0, 8;
	bfe.u32 	%r9174, %r9172, 8, 8;
	bfe.u32 	%r9175, %r9172, 16, 8;
	bfe.u32 	%r9176, %r9172, 24, 8;
	xor.b32  	%r9177, %r9173, %r9139;
	xor.b32  	%r9178, %r9174, %r9145;
	xor.b32  	%r9179, %r9175, %r9146;
	xor.b32  	%r9180, %r9176, %r9147;
	ld.local.u32 	%r9181, [%rd740+12];
	bfe.u32 	%r9182, %r9181, 0, 8;
	bfe.u32 	%r9183, %r9181, 8, 8;
	bfe.u32 	%r9184, %r9181, 16, 8;
	bfe.u32 	%r9185, %r9181, 24, 8;
	xor.b32  	%r9186, %r9182, %r9148;
	xor.b32  	%r9187, %r9183, %r9154;
	xor.b32  	%r9188, %r9184, %r9155;
	xor.b32  	%r9189, %r9185, %r9156;
	and.b32  	%r9190, %r9189, 255;
	mul.wide.u32 	%rd741, %r9190, 2;
	add.s64 	%rd742, %rd721, %rd741;
	ld.const.u8 	%rs4027, [%rd742];
	ld.const.u8 	%rs4028, [%rd742+1];
	xor.b16  	%rs4029, %rs4016, %rs4012;
	xor.b16  	%rs4030, %rs4029, %rs4028;
	bfe.u32 	%r9191, %r9992, 8, 8;
	mul.wide.u32 	%rd743, %r9191, 16;
	add.s64 	%rd744, %rd2, %rd743;
	ld.local.u32 	%r9192, [%rd744];
	bfe.u32 	%r9193, %r9192, 0, 8;
	cvt.u16.u32 	%rs4031, %r9193;
	bfe.u32 	%r9194, %r9192, 8, 8;
	cvt.u16.u32 	%rs4032, %r9194;
	bfe.u32 	%r9195, %r9192, 16, 8;
	cvt.u16.u32 	%rs4033, %r9195;
	bfe.u32 	%r9196, %r9192, 24, 8;
	cvt.u16.u32 	%rs4034, %r9196;
	xor.b16  	%rs4035, %rs4032, %rs4030;
	xor.b16  	%rs4036, %rs4033, %rs4020;
	xor.b16  	%rs4037, %rs4034, %rs4021;
	ld.local.u32 	%r9197, [%rd744+4];
	bfe.u32 	%r9198, %r9197, 0, 8;
	cvt.u16.u32 	%rs4038, %r9198;
	bfe.u32 	%r9199, %r9197, 8, 8;
	cvt.u16.u32 	%rs4039, %r9199;
	bfe.u32 	%r9200, %r9197, 16, 8;
	cvt.u16.u32 	%rs4040, %r9200;
	bfe.u32 	%r9201, %r9197, 24, 8;
	xor.b16  	%rs4041, %rs4038, %rs4022;
	xor.b16  	%rs4042, %rs4039, %rs4025;
	xor.b16  	%rs4043, %rs4040, %rs4026;
	xor.b32  	%r9202, %r9201, %r9170;
	ld.local.u32 	%r9203, [%rd744+8];
	bfe.u32 	%r9204, %r9203, 0, 8;
	bfe.u32 	%r9205, %r9203, 8, 8;
	bfe.u32 	%r9206, %r9203, 16, 8;
	bfe.u32 	%r9207, %r9203, 24, 8;
	xor.b32  	%r9208, %r9204, %r9171;
	xor.b32  	%r9209, %r9205, %r9177;
	xor.b32  	%r9210, %r9206, %r9178;
	xor.b32  	%r9211, %r9207, %r9179;
	ld.local.u32 	%r9212, [%rd744+12];
	bfe.u32 	%r9213, %r9212, 0, 8;
	bfe.u32 	%r9214, %r9212, 8, 8;
	bfe.u32 	%r9215, %r9212, 16, 8;
	bfe.u32 	%r9216, %r9212, 24, 8;
	xor.b32  	%r9217, %r9213, %r9180;
	xor.b32  	%r9218, %r9214, %r9186;
	xor.b32  	%r9219, %r9215, %r9187;
	xor.b32  	%r9220, %r9216, %r9188;
	and.b32  	%r9221, %r9220, 255;
	mul.wide.u32 	%rd745, %r9221, 2;
	add.s64 	%rd746, %rd721, %rd745;
	ld.const.u8 	%rs4044, [%rd746];
	ld.const.u8 	%rs4045, [%rd746+1];
	xor.b16  	%rs4046, %rs4031, %rs4027;
	xor.b16  	%rs4047, %rs4046, %rs4045;
	bfe.u32 	%r9222, %r9992, 0, 8;
	mul.wide.u32 	%rd747, %r9222, 16;
	add.s64 	%rd748, %rd2, %rd747;
	ld.local.u32 	%r9223, [%rd748];
	bfe.u32 	%r9224, %r9223, 0, 8;
	cvt.u16.u32 	%rs4048, %r9224;
	bfe.u32 	%r9225, %r9223, 8, 8;
	cvt.u16.u32 	%rs4049, %r9225;
	bfe.u32 	%r9226, %r9223, 16, 8;
	cvt.u16.u32 	%rs4050, %r9226;
	bfe.u32 	%r9227, %r9223, 24, 8;
	cvt.u16.u32 	%rs4051, %r9227;
	xor.b16  	%rs4052, %rs4049, %rs4047;
	xor.b16  	%rs4053, %rs4050, %rs4035;
	xor.b16  	%rs4054, %rs4051, %rs4036;
	ld.local.u32 	%r9228, [%rd748+4];
	bfe.u32 	%r9229, %r9228, 0, 8;
	cvt.u16.u32 	%rs4055, %r9229;
	bfe.u32 	%r9230, %r9228, 8, 8;
	cvt.u16.u32 	%rs4056, %r9230;
	bfe.u32 	%r9231, %r9228, 16, 8;
	cvt.u16.u32 	%rs4057, %r9231;
	bfe.u32 	%r9232, %r9228, 24, 8;
	cvt.u16.u32 	%rs4058, %r9232;
	xor.b16  	%rs4059, %rs4055, %rs4037;
	xor.b16  	%rs4060, %rs4056, %rs4041;
	xor.b16  	%rs4061, %rs4057, %rs4042;
	xor.b16  	%rs4062, %rs4058, %rs4043;
	ld.local.u32 	%r9233, [%rd748+8];
	bfe.u32 	%r9234, %r9233, 0, 8;
	bfe.u32 	%r9235, %r9233, 8, 8;
	bfe.u32 	%r9236, %r9233, 16, 8;
	bfe.u32 	%r9237, %r9233, 24, 8;
	xor.b32  	%r9238, %r9234, %r9202;
	xor.b32  	%r9239, %r9235, %r9208;
	xor.b32  	%r9240, %r9236, %r9209;
	xor.b32  	%r9241, %r9237, %r9210;
	ld.local.u32 	%r9242, [%rd748+12];
	bfe.u32 	%r9243, %r9242, 0, 8;
	bfe.u32 	%r9244, %r9242, 8, 8;
	bfe.u32 	%r9245, %r9242, 16, 8;
	bfe.u32 	%r9246, %r9242, 24, 8;
	xor.b32  	%r9247, %r9243, %r9211;
	xor.b32  	%r9248, %r9244, %r9217;
	xor.b32  	%r9249, %r9245, %r9218;
	xor.b32  	%r9250, %r9246, %r9219;
	and.b32  	%r9251, %r9250, 255;
	mul.wide.u32 	%rd749, %r9251, 2;
	add.s64 	%rd750, %rd721, %rd749;
	ld.const.u8 	%rs4063, [%rd750];
	ld.const.u8 	%rs4064, [%rd750+1];
	xor.b16  	%rs4065, %rs4048, %rs4044;
	xor.b16  	%rs4066, %rs4065, %rs4064;
	and.b32  	%r9252, %r8995, 255;
	mul.wide.u32 	%rd751, %r9252, 16;
	add.s64 	%rd752, %rd2, %rd751;
	ld.local.u32 	%r9253, [%rd752];
	bfe.u32 	%r9254, %r9253, 0, 8;
	cvt.u16.u32 	%rs4067, %r9254;
	bfe.u32 	%r9255, %r9253, 8, 8;
	cvt.u16.u32 	%rs4068, %r9255;
	bfe.u32 	%r9256, %r9253, 16, 8;
	cvt.u16.u32 	%rs4069, %r9256;
	bfe.u32 	%r9257, %r9253, 24, 8;
	cvt.u16.u32 	%rs4070, %r9257;
	xor.b16  	%rs4071, %rs4068, %rs4066;
	xor.b16  	%rs4072, %rs4069, %rs4052;
	xor.b16  	%rs4073, %rs4070, %rs4053;
	ld.local.u32 	%r9258, [%rd752+4];
	bfe.u32 	%r9259, %r9258, 0, 8;
	cvt.u16.u32 	%rs4074, %r9259;
	bfe.u32 	%r9260, %r9258, 8, 8;
	cvt.u16.u32 	%rs4075, %r9260;
	bfe.u32 	%r9261, %r9258, 16, 8;
	cvt.u16.u32 	%rs4076, %r9261;
	bfe.u32 	%r9262, %r9258, 24, 8;
	cvt.u16.u32 	%rs4077, %r9262;
	xor.b16  	%rs4078, %rs4074, %rs4054;
	xor.b16  	%rs4079, %rs4075, %rs4059;
	xor.b16  	%rs4080, %rs4076, %rs4060;
	xor.b16  	%rs4081, %rs4077, %rs4061;
	ld.local.u32 	%r9263, [%rd752+8];
	bfe.u32 	%r9264, %r9263, 0, 8;
	cvt.u16.u32 	%rs4082, %r9264;
	bfe.u32 	%r9265, %r9263, 8, 8;
	bfe.u32 	%r9266, %r9263, 16, 8;
	bfe.u32 	%r9267, %r9263, 24, 8;
	xor.b16  	%rs4083, %rs4082, %rs4062;
	xor.b32  	%r9268, %r9265, %r9238;
	xor.b32  	%r9269, %r9266, %r9239;
	xor.b32  	%r9270, %r9267, %r9240;
	ld.local.u32 	%r9271, [%rd752+12];
	bfe.u32 	%r9272, %r9271, 0, 8;
	bfe.u32 	%r9273, %r9271, 8, 8;
	bfe.u32 	%r9274, %r9271, 16, 8;
	bfe.u32 	%r9275, %r9271, 24, 8;
	xor.b32  	%r9276, %r9272, %r9241;
	xor.b32  	%r9277, %r9273, %r9247;
	xor.b32  	%r9278, %r9274, %r9248;
	xor.b32  	%r9279, %r9275, %r9249;
	and.b32  	%r9280, %r9279, 255;
	mul.wide.u32 	%rd753, %r9280, 2;
	add.s64 	%rd754, %rd721, %rd753;
	ld.const.u8 	%rs4084, [%rd754];
	ld.const.u8 	%rs4085, [%rd754+1];
	xor.b16  	%rs4086, %rs4067, %rs4063;
	xor.b16  	%rs4087, %rs4086, %rs4085;
	cvt.u32.u16 	%r9281, %rs3970;
	and.b32  	%r9282, %r9281, 255;
	mul.wide.u32 	%rd755, %r9282, 16;
	add.s64 	%rd756, %rd2, %rd755;
	ld.local.u32 	%r9283, [%rd756];
	bfe.u32 	%r9284, %r9283, 0, 8;
	cvt.u16.u32 	%rs4088, %r9284;
	bfe.u32 	%r9285, %r9283, 8, 8;
	cvt.u16.u32 	%rs4089, %r9285;
	bfe.u32 	%r9286, %r9283, 16, 8;
	cvt.u16.u32 	%rs4090, %r9286;
	bfe.u32 	%r9287, %r9283, 24, 8;
	cvt.u16.u32 	%rs4091, %r9287;
	xor.b16  	%rs4092, %rs4089, %rs4087;
	xor.b16  	%rs4093, %rs4090, %rs4071;
	xor.b16  	%rs4094, %rs4091, %rs4072;
	ld.local.u32 	%r9288, [%rd756+4];
	bfe.u32 	%r9289, %r9288, 0, 8;
	cvt.u16.u32 	%rs4095, %r9289;
	bfe.u32 	%r9290, %r9288, 8, 8;
	cvt.u16.u32 	%rs4096, %r9290;
	bfe.u32 	%r9291, %r9288, 16, 8;
	cvt.u16.u32 	%rs4097, %r9291;
	bfe.u32 	%r9292, %r9288, 24, 8;
	cvt.u16.u32 	%rs4098, %r9292;
	xor.b16  	%rs4099, %rs4095, %rs4073;
	xor.b16  	%rs4100, %rs4096, %rs4078;
	xor.b16  	%rs4101, %rs4097, %rs4079;
	xor.b16  	%rs4102, %rs4098, %rs4080;
	ld.local.u32 	%r9293, [%rd756+8];
	bfe.u32 	%r9294, %r9293, 0, 8;
	cvt.u16.u32 	%rs4103, %r9294;
	bfe.u32 	%r9295, %r9293, 8, 8;
	cvt.u16.u32 	%rs4104, %r9295;
	bfe.u32 	%r9296, %r9293, 16, 8;
	bfe.u32 	%r9297, %r9293, 24, 8;
	xor.b16  	%rs4105, %rs4103, %rs4081;
	xor.b16  	%rs4106, %rs4104, %rs4083;
	xor.b32  	%r9298, %r9296, %r9268;
	xor.b32  	%r9299, %r9297, %r9269;
	ld.local.u32 	%r9300, [%rd756+12];
	bfe.u32 	%r9301, %r9300, 0, 8;
	bfe.u32 	%r9302, %r9300, 8, 8;
	bfe.u32 	%r9303, %r9300, 16, 8;
	bfe.u32 	%r9304, %r9300, 24, 8;
	xor.b32  	%r9305, %r9301, %r9270;
	xor.b32  	%r9306, %r9302, %r9276;
	xor.b32  	%r9307, %r9303, %r9277;
	xor.b32  	%r9308, %r9304, %r9278;
	and.b32  	%r9309, %r9308, 255;
	mul.wide.u32 	%rd757, %r9309, 2;
	add.s64 	%rd758, %rd721, %rd757;
	ld.const.u8 	%rs4107, [%rd758];
	ld.const.u8 	%rs4108, [%rd758+1];
	xor.b16  	%rs4109, %rs4088, %rs4084;
	xor.b16  	%rs4110, %rs4109, %rs4108;
	and.b32  	%r9310, %r8994, 255;
	mul.wide.u32 	%rd759, %r9310, 16;
	add.s64 	%rd760, %rd2, %rd759;
	ld.local.u32 	%r9311, [%rd760];
	bfe.u32 	%r9312, %r9311, 0, 8;
	cvt.u16.u32 	%rs4111, %r9312;
	bfe.u32 	%r9313, %r9311, 8, 8;
	cvt.u16.u32 	%rs4112, %r9313;
	bfe.u32 	%r9314, %r9311, 16, 8;
	cvt.u16.u32 	%rs4113, %r9314;
	bfe.u32 	%r9315, %r9311, 24, 8;
	cvt.u16.u32 	%rs4114, %r9315;
	xor.b16  	%rs4115, %rs4112, %rs4110;
	xor.b16  	%rs4116, %rs4113, %rs4092;
	xor.b16  	%rs4117, %rs4114, %rs4093;
	ld.local.u32 	%r9316, [%rd760+4];
	bfe.u32 	%r9317, %r9316, 0, 8;
	cvt.u16.u32 	%rs4118, %r9317;
	bfe.u32 	%r9318, %r9316, 8, 8;
	cvt.u16.u32 	%rs4119, %r9318;
	bfe.u32 	%r9319, %r9316, 16, 8;
	cvt.u16.u32 	%rs4120, %r9319;
	bfe.u32 	%r9320, %r9316, 24, 8;
	cvt.u16.u32 	%rs4121, %r9320;
	xor.b16  	%rs4122, %rs4118, %rs4094;
	xor.b16  	%rs4123, %rs4119, %rs4099;
	xor.b16  	%rs4124, %rs4120, %rs4100;
	xor.b16  	%rs4125, %rs4121, %rs4101;
	ld.local.u32 	%r9321, [%rd760+8];
	bfe.u32 	%r9322, %r9321, 0, 8;
	cvt.u16.u32 	%rs4126, %r9322;
	bfe.u32 	%r9323, %r9321, 8, 8;
	cvt.u16.u32 	%rs4127, %r9323;
	bfe.u32 	%r9324, %r9321, 16, 8;
	cvt.u16.u32 	%rs4128, %r9324;
	bfe.u32 	%r9325, %r9321, 24, 8;
	xor.b16  	%rs4129, %rs4126, %rs4102;
	xor.b16  	%rs4130, %rs4127, %rs4105;
	xor.b16  	%rs4131, %rs4128, %rs4106;
	xor.b32  	%r9326, %r9325, %r9298;
	ld.local.u32 	%r9327, [%rd760+12];
	bfe.u32 	%r9328, %r9327, 0, 8;
	bfe.u32 	%r9329, %r9327, 8, 8;
	bfe.u32 	%r9330, %r9327, 16, 8;
	bfe.u32 	%r9331, %r9327, 24, 8;
	xor.b32  	%r9332, %r9328, %r9299;
	xor.b32  	%r9333, %r9329, %r9305;
	xor.b32  	%r9334, %r9330, %r9306;
	xor.b32  	%r9335, %r9331, %r9307;
	and.b32  	%r9336, %r9335, 255;
	mul.wide.u32 	%rd761, %r9336, 2;
	add.s64 	%rd762, %rd721, %rd761;
	ld.const.u8 	%rs4132, [%rd762];
	ld.const.u8 	%rs4133, [%rd762+1];
	xor.b16  	%rs4134, %rs4111, %rs4107;
	xor.b16  	%rs4135, %rs4134, %rs4133;
	and.b32  	%r9337, %r8993, 255;
	mul.wide.u32 	%rd763, %r9337, 16;
	add.s64 	%rd764, %rd2, %rd763;
	ld.local.u32 	%r9338, [%rd764];
	bfe.u32 	%r9339, %r9338, 0, 8;
	cvt.u16.u32 	%rs4136, %r9339;
	bfe.u32 	%r9340, %r9338, 8, 8;
	cvt.u16.u32 	%rs4137, %r9340;
	bfe.u32 	%r9341, %r9338, 16, 8;
	cvt.u16.u32 	%rs4138, %r9341;
	bfe.u32 	%r9342, %r9338, 24, 8;
	cvt.u16.u32 	%rs4139, %r9342;
	xor.b16  	%rs4140, %rs4137, %rs4135;
	xor.b16  	%rs4141, %rs4138, %rs4115;
	xor.b16  	%rs4142, %rs4139, %rs4116;
	ld.local.u32 	%r9343, [%rd764+4];
	bfe.u32 	%r9344, %r9343, 0, 8;
	cvt.u16.u32 	%rs4143, %r9344;
	bfe.u32 	%r9345, %r9343, 8, 8;
	cvt.u16.u32 	%rs4144, %r9345;
	bfe.u32 	%r9346, %r9343, 16, 8;
	cvt.u16.u32 	%rs4145, %r9346;
	bfe.u32 	%r9347, %r9343, 24, 8;
	cvt.u16.u32 	%rs4146, %r9347;
	xor.b16  	%rs4147, %rs4143, %rs4117;
	xor.b16  	%rs4148, %rs4144, %rs4122;
	xor.b16  	%rs4149, %rs4145, %rs4123;
	xor.b16  	%rs4150, %rs4146, %rs4124;
	ld.local.u32 	%r9348, [%rd764+8];
	bfe.u32 	%r9349, %r9348, 0, 8;
	cvt.u16.u32 	%rs4151, %r9349;
	bfe.u32 	%r9350, %r9348, 8, 8;
	cvt.u16.u32 	%rs4152, %r9350;
	bfe.u32 	%r9351, %r9348, 16, 8;
	cvt.u16.u32 	%rs4153, %r9351;
	bfe.u32 	%r9352, %r9348, 24, 8;
	cvt.u16.u32 	%rs4154, %r9352;
	xor.b16  	%rs4155, %rs4151, %rs4125;
	xor.b16  	%rs4156, %rs4152, %rs4129;
	xor.b16  	%rs4157, %rs4153, %rs4130;
	xor.b16  	%rs4158, %rs4154, %rs4131;
	ld.local.u32 	%r9353, [%rd764+12];
	bfe.u32 	%r9354, %r9353, 0, 8;
	bfe.u32 	%r9355, %r9353, 8, 8;
	bfe.u32 	%r9356, %r9353, 16, 8;
	bfe.u32 	%r9357, %r9353, 24, 8;
	xor.b32  	%r9358, %r9354, %r9326;
	xor.b32  	%r9359, %r9355, %r9332;
	xor.b32  	%r9360, %r9356, %r9333;
	xor.b32  	%r9361, %r9357, %r9334;
	and.b32  	%r9362, %r9361, 255;
	mul.wide.u32 	%rd765, %r9362, 2;
	add.s64 	%rd766, %rd721, %rd765;
	ld.const.u8 	%rs4159, [%rd766];
	ld.const.u8 	%rs4160, [%rd766+1];
	xor.b16  	%rs4161, %rs4136, %rs4132;
	xor.b16  	%rs4162, %rs4161, %rs4160;
	bfe.u32 	%r9363, %r9990, 24, 8;
	mul.wide.u32 	%rd767, %r9363, 16;
	add.s64 	%rd768, %rd2, %rd767;
	ld.local.u32 	%r9364, [%rd768];
	bfe.u32 	%r9365, %r9364, 0, 8;
	cvt.u16.u32 	%rs4163, %r9365;
	bfe.u32 	%r9366, %r9364, 8, 8;
	cvt.u16.u32 	%rs4164, %r9366;
	bfe.u32 	%r9367, %r9364, 16, 8;
	cvt.u16.u32 	%rs4165, %r9367;
	bfe.u32 	%r9368, %r9364, 24, 8;
	cvt.u16.u32 	%rs4166, %r9368;
	xor.b16  	%rs4167, %rs4164, %rs4162;
	xor.b16  	%rs4168, %rs4165, %rs4140;
	xor.b16  	%rs4169, %rs4166, %rs4141;
	ld.local.u32 	%r9369, [%rd768+4];
	bfe.u32 	%r9370, %r9369, 0, 8;
	cvt.u16.u32 	%rs4170, %r9370;
	bfe.u32 	%r9371, %r9369, 8, 8;
	cvt.u16.u32 	%rs4171, %r9371;
	bfe.u32 	%r9372, %r9369, 16, 8;
	cvt.u16.u32 	%rs4172, %r9372;
	bfe.u32 	%r9373, %r9369, 24, 8;
	cvt.u16.u32 	%rs4173, %r9373;
	xor.b16  	%rs4174, %rs4170, %rs4142;
	xor.b16  	%rs4175, %rs4171, %rs4147;
	xor.b16  	%rs4176, %rs4172, %rs4148;
	xor.b16  	%rs4177, %rs4173, %rs4149;
	ld.local.u32 	%r9374, [%rd768+8];
	bfe.u32 	%r9375, %r9374, 0, 8;
	cvt.u16.u32 	%rs4178, %r9375;
	bfe.u32 	%r9376, %r9374, 8, 8;
	cvt.u16.u32 	%rs4179, %r9376;
	bfe.u32 	%r9377, %r9374, 16, 8;
	cvt.u16.u32 	%rs4180, %r9377;
	bfe.u32 	%r9378, %r9374, 24, 8;
	cvt.u16.u32 	%rs4181, %r9378;
	xor.b16  	%rs4182, %rs4178, %rs4150;
	xor.b16  	%rs4183, %rs4179, %rs4155;
	xor.b16  	%rs4184, %rs4180, %rs4156;
	xor.b16  	%rs4185, %rs4181, %rs4157;
	ld.local.u32 	%r9379, [%rd768+12];
	bfe.u32 	%r9380, %r9379, 0, 8;
	cvt.u16.u32 	%rs4186, %r9380;
	bfe.u32 	%r9381, %r9379, 8, 8;
	bfe.u32 	%r9382, %r9379, 16, 8;
	bfe.u32 	%r9383, %r9379, 24, 8;
	xor.b16  	%rs4187, %rs4186, %rs4158;
	xor.b32  	%r9384, %r9381, %r9358;
	xor.b32  	%r9385, %r9382, %r9359;
	xor.b32  	%r9386, %r9383, %r9360;
	and.b32  	%r9387, %r9386, 255;
	mul.wide.u32 	%rd769, %r9387, 2;
	add.s64 	%rd770, %rd721, %rd769;
	ld.const.u8 	%rs4188, [%rd770];
	ld.const.u8 	%rs4189, [%rd770+1];
	xor.b16  	%rs4190, %rs4163, %rs4159;
	xor.b16  	%rs4191, %rs4190, %rs4189;
	bfe.u32 	%r9388, %r9990, 16, 8;
	mul.wide.u32 	%rd771, %r9388, 16;
	add.s64 	%rd772, %rd2, %rd771;
	ld.local.u32 	%r9389, [%rd772];
	bfe.u32 	%r9390, %r9389, 0, 8;
	cvt.u16.u32 	%rs4192, %r9390;
	bfe.u32 	%r9391, %r9389, 8, 8;
	cvt.u16.u32 	%rs4193, %r9391;
	bfe.u32 	%r9392, %r9389, 16, 8;
	cvt.u16.u32 	%rs4194, %r9392;
	bfe.u32 	%r9393, %r9389, 24, 8;
	cvt.u16.u32 	%rs4195, %r9393;
	xor.b16  	%rs4196, %rs4193, %rs4191;
	xor.b16  	%rs4197, %rs4194, %rs4167;
	xor.b16  	%rs4198, %rs4195, %rs4168;
	ld.local.u32 	%r9394, [%rd772+4];
	bfe.u32 	%r9395, %r9394, 0, 8;
	cvt.u16.u32 	%rs4199, %r9395;
	bfe.u32 	%r9396, %r9394, 8, 8;
	cvt.u16.u32 	%rs4200, %r9396;
	bfe.u32 	%r9397, %r9394, 16, 8;
	cvt.u16.u32 	%rs4201, %r9397;
	bfe.u32 	%r9398, %r9394, 24, 8;
	cvt.u16.u32 	%rs4202, %r9398;
	xor.b16  	%rs4203, %rs4199, %rs4169;
	xor.b16  	%rs4204, %rs4200, %rs4174;
	xor.b16  	%rs4205, %rs4201, %rs4175;
	xor.b16  	%rs4206, %rs4202, %rs4176;
	ld.local.u32 	%r9399, [%rd772+8];
	bfe.u32 	%r9400, %r9399, 0, 8;
	cvt.u16.u32 	%rs4207, %r9400;
	bfe.u32 	%r9401, %r9399, 8, 8;
	cvt.u16.u32 	%rs4208, %r9401;
	bfe.u32 	%r9402, %r9399, 16, 8;
	cvt.u16.u32 	%rs4209, %r9402;
	bfe.u32 	%r9403, %r9399, 24, 8;
	cvt.u16.u32 	%rs4210, %r9403;
	xor.b16  	%rs4211, %rs4207, %rs4177;
	xor.b16  	%rs4212, %rs4208, %rs4182;
	xor.b16  	%rs4213, %rs4209, %rs4183;
	xor.b16  	%rs4214, %rs4210, %rs4184;
	ld.local.u32 	%r9404, [%rd772+12];
	bfe.u32 	%r9405, %r9404, 0, 8;
	cvt.u16.u32 	%rs4215, %r9405;
	bfe.u32 	%r9406, %r9404, 8, 8;
	cvt.u16.u32 	%rs4216, %r9406;
	bfe.u32 	%r9407, %r9404, 16, 8;
	bfe.u32 	%r9408, %r9404, 24, 8;
	xor.b16  	%rs4217, %rs4215, %rs4185;
	xor.b16  	%rs4218, %rs4216, %rs4187;
	xor.b32  	%r9409, %r9407, %r9384;
	xor.b32  	%r9410, %r9408, %r9385;
	and.b32  	%r9411, %r9410, 255;
	mul.wide.u32 	%rd773, %r9411, 2;
	add.s64 	%rd774, %rd721, %rd773;
	ld.const.u8 	%rs4219, [%rd774];
	ld.const.u8 	%rs4220, [%rd774+1];
	xor.b16  	%rs4221, %rs4192, %rs4188;
	xor.b16  	%rs4222, %rs4221, %rs4220;
	bfe.u32 	%r9412, %r9990, 8, 8;
	mul.wide.u32 	%rd775, %r9412, 16;
	add.s64 	%rd776, %rd2, %rd775;
	ld.local.u32 	%r9413, [%rd776];
	bfe.u32 	%r9414, %r9413, 0, 8;
	cvt.u16.u32 	%rs4223, %r9414;
	bfe.u32 	%r9415, %r9413, 8, 8;
	cvt.u16.u32 	%rs4224, %r9415;
	bfe.u32 	%r9416, %r9413, 16, 8;
	cvt.u16.u32 	%rs4225, %r9416;
	bfe.u32 	%r9417, %r9413, 24, 8;
	cvt.u16.u32 	%rs4226, %r9417;
	xor.b16  	%rs4227, %rs4224, %rs4222;
	xor.b16  	%rs4228, %rs4225, %rs4196;
	xor.b16  	%rs4229, %rs4226, %rs4197;
	ld.local.u32 	%r9418, [%rd776+4];
	bfe.u32 	%r9419, %r9418, 0, 8;
	cvt.u16.u32 	%rs4230, %r9419;
	bfe.u32 	%r9420, %r9418, 8, 8;
	cvt.u16.u32 	%rs4231, %r9420;
	bfe.u32 	%r9421, %r9418, 16, 8;
	cvt.u16.u32 	%rs4232, %r9421;
	bfe.u32 	%r9422, %r9418, 24, 8;
	cvt.u16.u32 	%rs4233, %r9422;
	xor.b16  	%rs4234, %rs4230, %rs4198;
	xor.b16  	%rs4235, %rs4231, %rs4203;
	xor.b16  	%rs4236, %rs4232, %rs4204;
	xor.b16  	%rs4237, %rs4233, %rs4205;
	ld.local.u32 	%r9423, [%rd776+8];
	bfe.u32 	%r9424, %r9423, 0, 8;
	cvt.u16.u32 	%rs4238, %r9424;
	bfe.u32 	%r9425, %r9423, 8, 8;
	cvt.u16.u32 	%rs4239, %r9425;
	bfe.u32 	%r9426, %r9423, 16, 8;
	cvt.u16.u32 	%rs4240, %r9426;
	bfe.u32 	%r9427, %r9423, 24, 8;
	cvt.u16.u32 	%rs4241, %r9427;
	xor.b16  	%rs4242, %rs4238, %rs4206;
	xor.b16  	%rs4243, %rs4239, %rs4211;
	xor.b16  	%rs4244, %rs4240, %rs4212;
	xor.b16  	%rs4245, %rs4241, %rs4213;
	ld.local.u32 	%r9428, [%rd776+12];
	bfe.u32 	%r9429, %r9428, 0, 8;
	cvt.u16.u32 	%rs4246, %r9429;
	bfe.u32 	%r9430, %r9428, 8, 8;
	cvt.u16.u32 	%rs4247, %r9430;
	bfe.u32 	%r9431, %r9428, 16, 8;
	cvt.u16.u32 	%rs4248, %r9431;
	bfe.u32 	%r9432, %r9428, 24, 8;
	xor.b16  	%rs4249, %rs4246, %rs4214;
	xor.b16  	%rs4250, %rs4247, %rs4217;
	xor.b16  	%rs4251, %rs4248, %rs4218;
	xor.b32  	%r9433, %r9432, %r9409;
	and.b32  	%r9434, %r9433, 255;
	mul.wide.u32 	%rd777, %r9434, 2;
	add.s64 	%rd778, %rd721, %rd777;
	ld.const.u8 	%rs4252, [%rd778];
	ld.const.u8 	%rs4253, [%rd778+1];
	xor.b16  	%rs4254, %rs4223, %rs4219;
	xor.b16  	%rs4255, %rs4254, %rs4253;
	bfe.u32 	%r9435, %r9990, 0, 8;
	mul.wide.u32 	%rd779, %r9435, 16;
	add.s64 	%rd780, %rd2, %rd779;
	ld.local.u32 	%r9436, [%rd780];
	bfe.u32 	%r9437, %r9436, 0, 8;
	cvt.u16.u32 	%rs4256, %r9437;
	bfe.u32 	%r9438, %r9436, 8, 8;
	cvt.u16.u32 	%rs4257, %r9438;
	bfe.u32 	%r9439, %r9436, 16, 8;
	cvt.u16.u32 	%rs4258, %r9439;
	bfe.u32 	%r9440, %r9436, 24, 8;
	cvt.u16.u32 	%rs4259, %r9440;
	xor.b16  	%rs4260, %rs4256, %rs4252;
	xor.b16  	%rs4261, %rs4257, %rs4255;
	xor.b16  	%rs4262, %rs4258, %rs4227;
	xor.b16  	%rs4263, %rs4259, %rs4228;
	ld.local.u32 	%r9441, [%rd780+4];
	bfe.u32 	%r9442, %r9441, 0, 8;
	cvt.u16.u32 	%rs4264, %r9442;
	bfe.u32 	%r9443, %r9441, 8, 8;
	cvt.u16.u32 	%rs4265, %r9443;
	bfe.u32 	%r9444, %r9441, 16, 8;
	cvt.u16.u32 	%rs4266, %r9444;
	bfe.u32 	%r9445, %r9441, 24, 8;
	cvt.u16.u32 	%rs4267, %r9445;
	xor.b16  	%rs4268, %rs4264, %rs4229;
	xor.b16  	%rs4269, %rs4265, %rs4234;
	xor.b16  	%rs4270, %rs4266, %rs4235;
	xor.b16  	%rs4271, %rs4267, %rs4236;
	ld.local.u32 	%r9446, [%rd780+8];
	bfe.u32 	%r9447, %r9446, 0, 8;
	cvt.u16.u32 	%rs4272, %r9447;
	bfe.u32 	%r9448, %r9446, 8, 8;
	cvt.u16.u32 	%rs4273, %r9448;
	bfe.u32 	%r9449, %r9446, 16, 8;
	cvt.u16.u32 	%rs4274, %r9449;
	bfe.u32 	%r9450, %r9446, 24, 8;
	cvt.u16.u32 	%rs4275, %r9450;
	xor.b16  	%rs4276, %rs4272, %rs4237;
	xor.b16  	%rs4277, %rs4273, %rs4242;
	xor.b16  	%rs4278, %rs4274, %rs4243;
	xor.b16  	%rs4279, %rs4275, %rs4244;
	ld.local.u32 	%r9451, [%rd780+12];
	bfe.u32 	%r9452, %r9451, 0, 8;
	cvt.u16.u32 	%rs4280, %r9452;
	bfe.u32 	%r9453, %r9451, 8, 8;
	cvt.u16.u32 	%rs4281, %r9453;
	bfe.u32 	%r9454, %r9451, 16, 8;
	cvt.u16.u32 	%rs4282, %r9454;
	bfe.u32 	%r9455, %r9451, 24, 8;
	cvt.u16.u32 	%rs4283, %r9455;
	xor.b16  	%rs4284, %rs4280, %rs4245;
	xor.b16  	%rs4285, %rs4281, %rs4249;
	xor.b16  	%rs4286, %rs4282, %rs4250;
	xor.b16  	%rs4287, %rs4283, %rs4251;
	ld.local.u32 	%r9456, [%rd2+4112];
	bfe.u32 	%r9457, %r9456, 0, 8;
	cvt.u16.u32 	%rs4288, %r9457;
	bfe.u32 	%r9458, %r9456, 8, 8;
	cvt.u16.u32 	%rs4289, %r9458;
	bfe.u32 	%r9459, %r9456, 16, 8;
	cvt.u16.u32 	%rs4290, %r9459;
	bfe.u32 	%r9460, %r9456, 24, 8;
	cvt.u16.u32 	%rs4291, %r9460;
	xor.b16  	%rs4292, %rs4288, %rs4260;
	xor.b16  	%rs4293, %rs4289, %rs4261;
	xor.b16  	%rs4294, %rs4290, %rs4262;
	xor.b16  	%rs4295, %rs4291, %rs4263;
	cvt.u32.u16 	%r9461, %rs4295;
	cvt.u32.u16 	%r9462, %rs4294;
	prmt.b32 	%r9463, %r9462, %r9461, 0x3340U;
	cvt.u32.u16 	%r9464, %rs4293;
	cvt.u32.u16 	%r9465, %rs4292;
	prmt.b32 	%r9466, %r9465, %r9464, 0x3340U;
	prmt.b32 	%r9467, %r9466, %r9463, 0x5410U;
	st.local.u32 	[%rd2+4128], %r9467;
	ld.local.u32 	%r9468, [%rd2+4116];
	bfe.u32 	%r9469, %r9468, 0, 8;
	cvt.u16.u32 	%rs4296, %r9469;
	bfe.u32 	%r9470, %r9468, 8, 8;
	cvt.u16.u32 	%rs4297, %r9470;
	bfe.u32 	%r9471, %r9468, 16, 8;
	cvt.u16.u32 	%rs4298, %r9471;
	bfe.u32 	%r9472, %r9468, 24, 8;
	cvt.u16.u32 	%rs4299, %r9472;
	xor.b16  	%rs4300, %rs4296, %rs4268;
	xor.b16  	%rs4301, %rs4297, %rs4269;
	xor.b16  	%rs4302, %rs4298, %rs4270;
	xor.b16  	%rs4303, %rs4299, %rs4271;
	cvt.u32.u16 	%r9473, %rs4303;
	cvt.u32.u16 	%r9474, %rs4302;
	prmt.b32 	%r9475, %r9474, %r9473, 0x3340U;
	cvt.u32.u16 	%r9476, %rs4301;
	cvt.u32.u16 	%r9477, %rs4300;
	prmt.b32 	%r9478, %r9477, %r9476, 0x3340U;
	prmt.b32 	%r9479, %r9478, %r9475, 0x5410U;
	st.local.u32 	[%rd2+4132], %r9479;
	ld.local.u32 	%r9480, [%rd2+4120];
	bfe.u32 	%r9481, %r9480, 0, 8;
	cvt.u16.u32 	%rs4304, %r9481;
	bfe.u32 	%r9482, %r9480, 8, 8;
	cvt.u16.u32 	%rs4305, %r9482;
	bfe.u32 	%r9483, %r9480, 16, 8;
	cvt.u16.u32 	%rs4306, %r9483;
	bfe.u32 	%r9484, %r9480, 24, 8;
	cvt.u16.u32 	%rs4307, %r9484;
	xor.b16  	%rs4308, %rs4304, %rs4276;
	xor.b16  	%rs4309, %rs4305, %rs4277;
	xor.b16  	%rs4310, %rs4306, %rs4278;
	xor.b16  	%rs4311, %rs4307, %rs4279;
	cvt.u32.u16 	%r9485, %rs4311;
	cvt.u32.u16 	%r9486, %rs4310;
	prmt.b32 	%r9487, %r9486, %r9485, 0x3340U;
	cvt.u32.u16 	%r9488, %rs4309;
	cvt.u32.u16 	%r9489, %rs4308;
	prmt.b32 	%r9490, %r9489, %r9488, 0x3340U;
	prmt.b32 	%r9491, %r9490, %r9487, 0x5410U;
	st.local.u32 	[%rd2+4136], %r9491;
	ld.local.u32 	%r9492, [%rd2+4124];
	bfe.u32 	%r9493, %r9492, 0, 8;
	cvt.u16.u32 	%rs4312, %r9493;
	bfe.u32 	%r9494, %r9492, 8, 8;
	cvt.u16.u32 	%rs4313, %r9494;
	bfe.u32 	%r9495, %r9492, 16, 8;
	cvt.u16.u32 	%rs4314, %r9495;
	bfe.u32 	%r9496, %r9492, 24, 8;
	cvt.u16.u32 	%rs4315, %r9496;
	xor.b16  	%rs4316, %rs4312, %rs4284;
	xor.b16  	%rs4317, %rs4313, %rs4285;
	xor.b16  	%rs4318, %rs4314, %rs4286;
	xor.b16  	%rs4319, %rs4315, %rs4287;
	cvt.u32.u16 	%r9497, %rs4317;
	cvt.u32.u16 	%r9498, %rs4316;
	prmt.b32 	%r9499, %r9498, %r9497, 0x3340U;
	cvt.u32.u16 	%r9500, %rs4318;
	cvt.u32.u16 	%r9501, %rs4319;
	prmt.b32 	%r9502, %r9500, %r9501, 0x3340U;
	prmt.b32 	%r9503, %r9499, %r9502, 0x5410U;
	st.local.u32 	[%rd2+4140], %r9503;
	ld.local.u32 	%r9504, [%rd2+4948];
	setp.ne.s32 	%p82, %r9504, 0;
	@%p82 bra 	$L__BB3_107;
	ld.param.u32 	%r9998, [_Z14GCM_8bit_tablePhiS_iS_iS_S_iS_i_param_10];
$L__BB3_105:
	setp.lt.s32 	%p85, %r9998, 1;
	@%p85 bra 	$L__BB3_110;
	add.s32 	%r1071, %r9998, -1;
	cvt.u64.u32 	%rd784, %r9998;
	add.s64 	%rd785, %rd2, %rd784;
	ld.local.u8 	%rs4321, [%rd785+4127];
	cvt.u64.u32 	%rd786, %r1071;
	add.s64 	%rd787, %rd62, %rd786;
	ld.global.u8 	%rs4322, [%rd787];
	setp.eq.s16 	%p86, %rs4321, %rs4322;
	mov.u32 	%r9998, %r1071;
	@%p86 bra 	$L__BB3_105;
	bra.uni 	$L__BB3_110;
$L__BB3_107:
	ld.param.u32 	%r9523, [_Z14GCM_8bit_tablePhiS_iS_iS_S_iS_i_param_10];
	setp.eq.s32 	%p83, %r9523, 0;
	@%p83 bra 	$L__BB3_110;
	ld.param.u32 	%r9524, [_Z14GCM_8bit_tablePhiS_iS_iS_S_iS_i_param_10];
	cvt.u64.u32 	%rd70, %r9524;
	mov.b64 	%rd819, 0;
$L__BB3_109:
	add.s64 	%rd782, %rd69, %rd819;
	ld.local.u8 	%rs4320, [%rd782];
	add.s64 	%rd783, %rd62, %rd819;
	st.global.u8 	[%rd783], %rs4320;
	add.s64 	%rd819, %rd819, 1;
	setp.lt.u64 	%p84, %rd819, %rd70;
	@%p84 bra 	$L__BB3_109;
$L__BB3_110:
	ret;
$L__BB3_111:
	ld.global.u8 	%r4138, [%rd799+3];
	ld.global.u8 	%r4139, [%rd799+2];
	prmt.b32 	%r4140, %r4139, %r4138, 0x3340U;
	ld.global.u8 	%r4141, [%rd799+1];
	ld.global.u8 	%r4142, [%rd799];
	prmt.b32 	%r4143, %r4142, %r4141, 0x3340U;
	prmt.b32 	%r9936, %r4143, %r4140, 0x5410U;
	ld.global.u8 	%r4144, [%rd799+5];
	ld.global.u8 	%r4145, [%rd799+4];
	ld.global.u8 	%r4146, [%rd799+7];
	ld.global.u8 	%r4147, [%rd799+6];
	ld.global.u8 	%r4148, [%rd799+9];
	ld.global.u8 	%r4149, [%rd799+8];
	ld.global.u8 	%r4150, [%rd799+11];
	ld.global.u8 	%r4151, [%rd799+10];
	st.local.u32 	[%rd2+4096], %r9936;
	prmt.b32 	%r4152, %r4147, %r4146, 0x3340U;
	prmt.b32 	%r4153, %r4145, %r4144, 0x3340U;
	prmt.b32 	%r9935, %r4153, %r4152, 0x5410U;
	st.local.u32 	[%rd2+4100], %r9935;
	prmt.b32 	%r4154, %r4151, %r4150, 0x3340U;
	prmt.b32 	%r4155, %r4149, %r4148, 0x3340U;
	prmt.b32 	%r9934, %r4155, %r4154, 0x5410U;
	st.local.u32 	[%rd2+4104], %r9934;
	mov.b16 	%rs1937, 1;
	st.local.u8 	[%rd2+4111], %rs1937;
	ld.local.u32 	%r9933, [%rd2+4108];
	bra.uni 	$L__BB3_39;

}


// ===== COMPILED SASS (sm_100) =====

	.target	sm_100

	.elftype	@"ET_EXEC"


//--------------------- .note.nv.tkinfo           --------------------------
	.section	.note.nv.tkinfo,"",@"SHT_NOTE"
	.sectionflags	@"SHF_NOTE_NV_TKINFO"
	.tkinfo
        /*0018*/ 	.word	0x00000002
        /*0030*/ 	.string	""
        /*0030*/ 	.string	"ptxas"
        /*0030*/ 	.string	"Cuda compilation tools, release 13.0, V13.0.88"
        /*0030*/ 	.string	"Build cuda_13.0.r13.0/compiler.36424714_0"
        /*0030*/ 	.string	"-arch sm_100 -m 64 "



//--------------------- .note.nv.cuinfo           --------------------------
	.section	.note.nv.cuinfo,"",@"SHT_NOTE"
	.sectionflags	@"SHF_NOTE_NV_CUINFO"
        /*0018*/ 	.short	0x0002
        /*001a*/ 	.short	0x0064
        /*001c*/ 	.short	0x0082
	.zero		2


//--------------------- .nv.info                  --------------------------
	.section	.nv.info,"",@"SHT_CUDA_INFO"
	.align	4


	//----- nvinfo : EIATTR_REGCOUNT
	.align		4
        /*0000*/ 	.byte	0x04, 0x2f
        /*0002*/ 	.short	(.L_5 - .L_4)
	.align		4
.L_4:
        /*0004*/ 	.word	index@(_Z18parallel_enc_GHASHPhS_S_S_S_P10lea_key_stS_)
        /*0008*/ 	.word	0x00000038


	//----- nvinfo : EIATTR_FRAME_SIZE
	.align		4
.L_5:
        /*000c*/ 	.byte	0x04, 0x11
        /*000e*/ 	.short	(.L_7 - .L_6)
	.align		4
.L_6:
        /*0010*/ 	.word	index@(_Z18parallel_enc_GHASHPhS_S_S_S_P10lea_key_stS_)
        /*0014*/ 	.word	0x00000000


	//----- nvinfo : EIATTR_REGCOUNT
	.align		4
.L_7:
        /*0018*/ 	.byte	0x04, 0x2f
        /*001a*/ 	.short	(.L_9 - .L_8)
	.align		4
.L_8:
        /*001c*/ 	.word	index@(_Z7GCM_REFPhiS_iS_iS_S_iS_i)
        /*0020*/ 	.word	0x000000ff


	//----- nvinfo : EIATTR_FRAME_SIZE
	.align		4
.L_9:
        /*0024*/ 	.byte	0x04, 0x11
        /*0026*/ 	.short	(.L_11 - .L_10)
	.align		4
.L_10:
        /*0028*/ 	.word	index@(_Z7GCM_REFPhiS_iS_iS_S_iS_i)
        /*002c*/ 	.word	0x00001370


	//----- nvinfo : EIATTR_REGCOUNT
	.align		4
.L_11:
        /*0030*/ 	.byte	0x04, 0x2f
        /*0032*/ 	.short	(.L_13 - .L_12)
	.align		4
.L_12:
        /*0034*/ 	.word	index@(_Z14GCM_4bit_tablePhiS_iS_iS_S_iS_i)
        /*0038*/ 	.word	0x000000ff


	//----- nvinfo : EIATTR_FRAME_SIZE
	.align		4
.L_13:
        /*003c*/ 	.byte	0x04, 0x11
        /*003e*/ 	.short	(.L_15 - .L_14)
	.align		4
.L_14:
        /*0040*/ 	.word	index@(_Z14GCM_4bit_tablePhiS_iS_iS_S_iS_i)
        /*0044*/ 	.word	0x00001390


	//----- nvinfo : EIATTR_REGCOUNT
	.align		4
.L_15:
        /*0048*/ 	.byte	0x04, 0x2f
        /*004a*/ 	.short	(.L_17 - .L_16)
	.align		4
.L_16:
        /*004c*/ 	.word	index@(_Z14GCM_8bit_tablePhiS_iS_iS_S_iS_i)
        /*0050*/ 	.word	0x000000ff


	//----- nvinfo : EIATTR_FRAME_SIZE
	.align		4
.L_17:
        /*0054*/ 	.byte	0x04, 0x11
        /*0056*/ 	.short	(.L_19 - .L_18)
	.align		4
.L_18:
        /*0058*/ 	.word	index@(_Z14GCM_8bit_tablePhiS_iS_iS_S_iS_i)
        /*005c*/ 	.word	0x00001370


	//----- nvinfo : EIATTR_MIN_STACK_SIZE
	.align		4
.L_19:
        /*0060*/ 	.byte	0x04, 0x12
        /*0062*/ 	.short	(.L_21 - .L_20)
	.align		4
.L_20:
        /*0064*/ 	.word	index@(_Z14GCM_8bit_tablePhiS_iS_iS_S_iS_i)
        /*0068*/ 	.word	0x00001370


	//----- nvinfo : EIATTR_MIN_STACK_SIZE
	.align		4
.L_21:
        /*006c*/ 	.byte	0x04, 0x12
        /*006e*/ 	.short	(.L_23 - .L_22)
	.align		4
.L_22:
        /*0070*/ 	.word	index@(_Z14GCM_4bit_tablePhiS_iS_iS_S_iS_i)
        /*0074*/ 	.word	0x00001390


	//----- nvinfo : EIATTR_MIN_STACK_SIZE
	.align		4
.L_23:
        /*0078*/ 	.byte	0x04, 0x12
        /*007a*/ 	.short	(.L_25 - .L_24)
	.align		4
.L_24:
        /*007c*/ 	.word	index@(_Z7GCM_REFPhiS_iS_iS_S_iS_i)
        /*0080*/ 	.word	0x00001370


	//----- nvinfo : EIATTR_MIN_STACK_SIZE
	.align		4
.L_25:
        /*0084*/ 	.byte	0x04, 0x12
        /*0086*/ 	.short	(.L_27 - .L_26)
	.align		4
.L_26:
        /*0088*/ 	.word	index@(_Z18parallel_enc_GHASHPhS_S_S_S_P10lea_key_stS_)
        /*008c*/ 	.word	0x00000000
.L_27:


//--------------------- .nv.compat                --------------------------
	.section	.nv.compat,"",@"SHT_CUDA_COMPAT_INFO"
	.align	4
        /*0000*/ 	.byte	0x02, 0x09, 0x00, 0x00, 0x02, 0x02, 0x01, 0x00, 0x02, 0x05, 0x05, 0x00, 0x03, 0x07, 0x01, 0x01
        /*0010*/ 	.byte	0x02, 0x03, 0x00, 0x00, 0x02, 0x06, 0x01, 0x00, 0x04, 0x0b, 0x08, 0x00, 0x09, 0x00, 0x00, 0x00
        /*0020*/ 	.byte	0x00, 0x00, 0x00, 0x00


//--------------------- .nv.info._Z14GCM_8bit_tablePhiS_iS_iS_S_iS_i --------------------------
	.section	.nv.info._Z14GCM_8bit_tablePhiS_iS_iS_S_iS_i,"",@"SHT_CUDA_INFO"
	.sectionflags	@""
	.align	4


	//----- nvinfo : EIATTR_CUDA_API_VERSION
	.align		4
        /*0000*/ 	.byte	0x04, 0x37
        /*0002*/ 	.short	(.L_29 - .L_28)
.L_28:
        /*0004*/ 	.word	0x00000082


	//----- nvinfo : EIATTR_KPARAM_INFO
	.align		4
.L_29:
        /*0008*/ 	.byte	0x04, 0x17
        /*000a*/ 	.short	(.L_31 - .L_30)
.L_30:
        /*000c*/ 	.word	0x00000000
        /*0010*/ 	.short	0x000a
        /*0012*/ 	.short	0x0050
        /*0014*/ 	.byte	0x00, 0xf0, 0x11, 0x00


	//----- nvinfo : EIATTR_KPARAM_INFO
	.align		4
.L_31:
        /*0018*/ 	.byte	0x04, 0x17
        /*001a*/ 	.short	(.L_33 - .L_32)
.L_32:
        /*001c*/ 	.word	0x00000000
        /*0020*/ 	.short	0x0009
        /*0022*/ 	.short	0x0048
        /*0024*/ 	.byte	0x00, 0xf5, 0x21, 0x00


	//----- nvinfo : EIATTR_KPARAM_INFO
	.align		4
.L_33:
        /*0028*/ 	.byte	0x04, 0x17
        /*002a*/ 	.short	(.L_35 - .L_34)
.L_34:
        /*002c*/ 	.word	0x00000000
        /*0030*/ 	.short	0x0008
        /*0032*/ 	.short	0x0040
        /*0034*/ 	.byte	0x00, 0xf0, 0x11, 0x00


	//----- nvinfo : EIATTR_KPARAM_INFO
	.align		4
.L_35:
        /*0038*/ 	.byte	0x04, 0x17
        /*003a*/ 	.short	(.L_37 - .L_36)
.L_36:
        /*003c*/ 	.word	0x00000000
        /*0040*/ 	.short	0x0007
        /*0042*/ 	.short	0x0038
        /*0044*/ 	.byte	0x00, 0xf5, 0x21, 0x00


	//----- nvinfo : EIATTR_KPARAM_INFO
	.align		4
.L_37:
        /*0048*/ 	.byte	0x04, 0x17
        /*004a*/ 	.short	(.L_39 - .L_38)
.L_38:
        /*004c*/ 	.word	0x00000000
        /*0050*/ 	.short	0x0006
        /*0052*/ 	.short	0x0030
        /*0054*/ 	.byte	0x00, 0xf5, 0x21, 0x00


	//----- nvinfo : EIATTR_KPARAM_INFO
	.align		4
.L_39:
        /*0058*/ 	.byte	0x04, 0x17
        /*005a*/ 	.short	(.L_41 - .L_40)
.L_40:
        /*005c*/ 	.word	0x00000000
        /*0060*/ 	.short	0x0005
        /*0062*/ 	.short	0x0028
        /*0064*/ 	.byte	0x00, 0xf0, 0x11, 0x00


	//----- nvinfo : EIATTR_KPARAM_INFO
	.align		4
.L_41:
        /*0068*/ 	.byte	0x04, 0x17
        /*006a*/ 	.short	(.L_43 - .L_42)
.L_42:
        /*006c*/ 	.word	0x00000000
        /*0070*/ 	.short	0x0004
        /*0072*/ 	.short	0x0020
        /*0074*/ 	.byte	0x00, 0xf5, 0x21, 0x00


	//----- nvinfo : EIATTR_KPARAM_INFO
	.align		4
.L_43:
        /*0078*/ 	.byte	0x04, 0x17
        /*007a*/ 	.short	(.L_45 - .L_44)
.L_44:
        /*007c*/ 	.word	0x00000000
        /*0080*/ 	.short	0x0003
        /*0082*/ 	.short	0x0018
        /*0084*/ 	.byte	0x00, 0xf0, 0x11, 0x00


	//----- nvinfo : EIATTR_KPARAM_INFO
	.align		4
.L_45:
        /*0088*/ 	.byte	0x04, 0x17
        /*008a*/ 	.short	(.L_47 - .L_46)
.L_46:
        /*008c*/ 	.word	0x00000000
        /*0090*/ 	.short	0x0002
        /*0092*/ 	.short	0x0010
        /*0094*/ 	.byte	0x00, 0xf5, 0x21, 0x00


	//----- nvinfo : EIATTR_KPARAM_INFO
	.align		4
.L_47:
        /*0098*/ 	.byte	0x04, 0x17
        /*009a*/ 	.short	(.L_49 - .L_48)
.L_48:
        /*009c*/ 	.word	0x00000000
        /*00a0*/ 	.short	0x0001
        /*00a2*/ 	.short	0x0008
        /*00a4*/ 	.byte	0x00, 0xf0, 0x11, 0x00


	//----- nvinfo : EIATTR_KPARAM_INFO
	.align		4
.L_49:
        /*00a8*/ 	.byte	0x04, 0x17
        /*00aa*/ 	.short	(.L_51 - .L_50)
.L_50:
        /*00ac*/ 	.word	0x00000000
        /*00b0*/ 	.short	0x0000
        /*00b2*/ 	.short	0x0000
        /*00b4*/ 	.byte	0x00, 0xf5, 0x21, 0x00


	//----- nvinfo : EIATTR_SPARSE_MMA_MASK
	.align		4
.L_51:
        /*00b8*/ 	.byte	0x03, 0x50
        /*00ba*/ 	.short	0x0000


	//----- nvinfo : EIATTR_MAXREG_COUNT
	.align		4
        /*00bc*/ 	.byte	0x03, 0x1b
        /*00be*/ 	.short	0x00ff


	//----- nvinfo : EIATTR_EXTERNS
	.align		4
        /*00c0*/ 	.byte	0x04, 0x0f
        /*00c2*/ 	.short	(.L_53 - .L_52)


	//   ....[0]....
	.align		4
.L_52:
        /*00c4*/ 	.word	index@(vprintf)


	//----- nvinfo : EIATTR_MERCURY_ISA_VERSION
	.align		4
.L_53:
        /*00c8*/ 	.byte	0x03, 0x5f
        /*00ca*/ 	.short	0x0101


	//----- nvinfo : EIATTR_VRC_CTA_INIT_COUNT
	.align		4
        /*00cc*/ 	.byte	0x02, 0x4a
	.zero		1
	.zero		1


	//----- nvinfo : EIATTR_SYSCALL_OFFSETS
	.align		4
        /*00d0*/ 	.byte	0x04, 0x46
        /*00d2*/ 	.short	(.L_55 - .L_54)


	//   ....[0]....
.L_54:
        /*00d4*/ 	.word	0x0001c120


	//----- nvinfo : EIATTR_EXIT_INSTR_OFFSETS
	.align		4
.L_55:
        /*00d8*/ 	.byte	0x04, 0x1c
        /*00da*/ 	.short	(.L_57 - .L_56)


	//   ....[0]....
.L_56:
        /*00dc*/ 	.word	0x00026030


	//   ....[1]....
        /*00e0*/ 	.word	0x0002cce0


	//   ....[2]....
        /*00e4*/ 	.word	0x0002cd80


	//   ....[3]....
        /*00e8*/ 	.word	0x0002cda0


	//   ....[4]....
        /*00ec*/ 	.word	0x0002d0f0


	//   ....[5]....
        /*00f0*/ 	.word	0x0002d150


	//----- nvinfo : EIATTR_CRS_STACK_SIZE
	.align		4
.L_57:
        /*00f4*/ 	.byte	0x04, 0x1e
        /*00f6*/ 	.short	(.L_59 - .L_58)
.L_58:
        /*00f8*/ 	.word	0x00000000


	//----- nvinfo : EIATTR_CBANK_PARAM_SIZE
	.align		4
.L_59:
        /*00fc*/ 	.byte	0x03, 0x19
        /*00fe*/ 	.short	0x0054


	//----- nvinfo : EIATTR_PARAM_CBANK
	.align		4
        /*0100*/ 	.byte	0x04, 0x0a
        /*0102*/ 	.short	(.L_61 - .L_60)
	.align		4
.L_60:
        /*0104*/ 	.word	index@(.nv.constant0._Z14GCM_8bit_tablePhiS_iS_iS_S_iS_i)
        /*0108*/ 	.short	0x0380
        /*010a*/ 	.short	0x0054


	//----- nvinfo : EIATTR_SW_WAR
	.align		4
.L_61:
        /*010c*/ 	.byte	0x04, 0x36
        /*010e*/ 	.short	(.L_63 - .L_62)
.L_62:
        /*0110*/ 	.word	0x00000008
.L_63:


//--------------------- .nv.info._Z14GCM_4bit_tablePhiS_iS_iS_S_iS_i --------------------------
	.section	.nv.info._Z14GCM_4bit_tablePhiS_iS_iS_S_iS_i,"",@"SHT_CUDA_INFO"
	.sectionflags	@""
	.align	4


	//----- nvinfo : EIATTR_CUDA_API_VERSION
	.align		4
        /*0000*/ 	.byte	0x04, 0x37
        /*0002*/ 	.short	(.L_65 - .L_64)
.L_64:
        /*0004*/ 	.word	0x00000082


	//----- nvinfo : EIATTR_KPARAM_INFO
	.align		4
.L_65:
        /*0008*/ 	.byte	0x04, 0x17
        /*000a*/ 	.short	(.L_67 - .L_66)
.L_66:
        /*000c*/ 	.word	0x00000000
        /*0010*/ 	.short	0x000a
        /*0012*/ 	.short	0x0050
        /*0014*/ 	.byte	0x00, 0xf0, 0x11, 0x00


	//----- nvinfo : EIATTR_KPARAM_INFO
	.align		4
.L_67:
        /*0018*/ 	.byte	0x04, 0x17
        /*001a*/ 	.short	(.L_69 - .L_68)
.L_68:
        /*001c*/ 	.word	0x00000000
        /*0020*/ 	.short	0x0009
        /*0022*/ 	.short	0x0048
        /*0024*/ 	.byte	0x00, 0xf5, 0x21, 0x00


	//----- nvinfo : EIATTR_KPARAM_INFO
	.align		4
.L_69:
        /*0028*/ 	.byte	0x04, 0x17
        /*002a*/ 	.short	(.L_71 - .L_70)
.L_70:
        /*002c*/ 	.word	0x00000000
        /*0030*/ 	.short	0x0008
        /*0032*/ 	.short	0x0040
        /*0034*/ 	.byte	0x00, 0xf0, 0x11, 0x00


	//----- nvinfo : EIATTR_KPARAM_INFO
	.align		4
.L_71:
        /*0038*/ 	.byte	0x04, 0x17
        /*003a*/ 	.short	(.L_73 - .L_72)
.L_72:
        /*003c*/ 	.word	0x00000000
        /*0040*/ 	.short	0x0007
        /*0042*/ 	.short	0x0038
        /*0044*/ 	.byte	0x00, 0xf5, 0x21, 0x00


	//----- nvinfo : EIATTR_KPARAM_INFO
	.align		4
.L_73:
        /*0048*/ 	.byte	0x04, 0x17
        /*004a*/ 	.short	(.L_75 - .L_74)
.L_74:
        /*004c*/ 	.word	0x00000000
        /*0050*/ 	.short	0x0006
        /*0052*/ 	.short	0x0030
        /*0054*/ 	.byte	0x00, 0xf5, 0x21, 0x00


	//----- nvinfo : EIATTR_KPARAM_INFO
	.align		4
.L_75:
        /*0058*/ 	.byte	0x04, 0x17
        /*005a*/ 	.short	(.L_77 - .L_76)
.L_76:
        /*005c*/ 	.word	0x00000000
        /*0060*/ 	.short	0x0005
        /*0062*/ 	.short	0x0028
        /*0064*/ 	.byte	0x00, 0xf0, 0x11, 0x00


	//----- nvinfo : EIATTR_KPARAM_INFO
	.align		4
.L_77:
        /*0068*/ 	.byte	0x04, 0x17
        /*006a*/ 	.short	(.L_79 - .L_78)
.L_78:
        /*006c*/ 	.word	0x00000000
        /*0070*/ 	.short	0x0004
        /*0072*/ 	.short	0x0020
        /*0074*/ 	.byte	0x00, 0xf5, 0x21, 0x00


	//----- nvinfo : EIATTR_KPARAM_INFO
	.align		4
.L_79:
        /*0078*/ 	.byte	0x04, 0x17
        /*007a*/ 	.short	(.L_81 - .L_80)
.L_80:
        /*007c*/ 	.word	0x00000000
        /*0080*/ 	.short	0x0003
        /*0082*/ 	.short	0x0018
        /*0084*/ 	.byte	0x00, 0xf0, 0x11, 0x00


	//----- nvinfo : EIATTR_KPARAM_INFO
	.align		4
.L_81:
        /*0088*/ 	.byte	0x04, 0x17
        /*008a*/ 	.short	(.L_83 - .L_82)
.L_82:
        /*008c*/ 	.word	0x00000000
        /*0090*/ 	.short	0x0002
        /*0092*/ 	.short	0x0010
        /*0094*/ 	.byte	0x00, 0xf5, 0x21, 0x00


	//----- nvinfo : EIATTR_KPARAM_INFO
	.align		4
.L_83:
        /*0098*/ 	.byte	0x04, 0x17
        /*009a*/ 	.short	(.L_85 - .L_84)
.L_84:
        /*009c*/ 	.word	0x00000000
        /*00a0*/ 	.short	0x0001
        /*00a2*/ 	.short	0x0008
        /*00a4*/ 	.byte	0x00, 0xf0, 0x11, 0x00


	//----- nvinfo : EIATTR_KPARAM_INFO
	.align		4
.L_85:
        /*00a8*/ 	.byte	0x04, 0x17
        /*00aa*/ 	.short	(.L_87 - .L_86)
.L_86:
        /*00ac*/ 	.word	0x00000000
        /*00b0*/ 	.short	0x0000
        /*00b2*/ 	.short	0x0000
        /*00b4*/ 	.byte	0x00, 0xf5, 0x21, 0x00


	//----- nvinfo : EIATTR_SPARSE_MMA_MASK
	.align		4
.L_87:
        /*00b8*/ 	.byte	0x03, 0x50
        /*00ba*/ 	.short	0x0000


	//----- nvinfo : EIATTR_MAXREG_COUNT
	.align		4
        /*00bc*/ 	.byte	0x03, 0x1b
        /*00be*/ 	.short	0x00ff


	//----- nvinfo : EIATTR_ANNOTATIONS
	.align		4
        /*00c0*/ 	.byte	0x04, 0x55
        /*00c2*/ 	.short	(.L_89 - .L_88)


	//   ....[0]....
.L_88:
        /*00c4*/ 	.word	0x00000001
        /*00c8*/ 	.byte	0x50, 0x98, 0x00, 0x00, 0x01, 0x00, 0x00, 0x00, 0x90, 0x98, 0x00, 0x00, 0x01, 0x00, 0x00, 0x00
        /*00d8*/ 	.byte	0xd0, 0x98, 0x00, 0x00, 0x01, 0x00, 0x00, 0x00, 0x00, 0x99, 0x00, 0x00, 0x01, 0x00, 0x00, 0x00
        /*00e8*/ 	.byte	0x30, 0x99, 0x00, 0x00, 0x01, 0x00, 0x00, 0x00, 0xe0, 0xb0, 0x00, 0x00, 0x01, 0x00, 0x00, 0x00
        /*00f8*/ 	.byte	0x20, 0xb1, 0x00, 0x00, 0x01, 0x00, 0x00, 0x00, 0x80, 0xba, 0x00, 0x00, 0x01, 0x00, 0x00, 0x00
        /*0108*/ 	.byte	0x90, 0xbd, 0x00, 0x00, 0x01, 0x00, 0x00, 0x00, 0xb0, 0xc1, 0x00, 0x00


	//----- nvinfo : EIATTR_MERCURY_ISA_VERSION
	.align		4
.L_89:
        /*0114*/ 	.byte	0x03, 0x5f
        /*0116*/ 	.short	0x0101


	//----- nvinfo : EIATTR_VRC_CTA_INIT_COUNT
	.align		4
        /*0118*/ 	.byte	0x02, 0x4a
	.zero		1
	.zero		1


	//----- nvinfo : EIATTR_EXIT_INSTR_OFFSETS
	.align		4
        /*011c*/ 	.byte	0x04, 0x1c
        /*011e*/ 	.short	(.L_91 - .L_90)


	//   ....[0]....
.L_90:
        /*0120*/ 	.word	0x00021410


	//   ....[1]....
        /*0124*/ 	.word	0x00027580


	//   ....[2]....
        /*0128*/ 	.word	0x00027620


	//   ....[3]....
        /*012c*/ 	.word	0x00027650


	//   ....[4]....
        /*0130*/ 	.word	0x00027980


	//   ....[5]....
        /*0134*/ 	.word	0x000279e0


	//----- nvinfo : EIATTR_CRS_STACK_SIZE
	.align		4
.L_91:
        /*0138*/ 	.byte	0x04, 0x1e
        /*013a*/ 	.short	(.L_93 - .L_92)
.L_92:
        /*013c*/ 	.word	0x00000000


	//----- nvinfo : EIATTR_CBANK_PARAM_SIZE
	.align		4
.L_93:
        /*0140*/ 	.byte	0x03, 0x19
        /*0142*/ 	.short	0x0054


	//----- nvinfo : EIATTR_PARAM_CBANK
	.align		4
        /*0144*/ 	.byte	0x04, 0x0a
        /*0146*/ 	.short	(.L_95 - .L_94)
	.align		4
.L_94:
        /*0148*/ 	.word	index@(.nv.constant0._Z14GCM_4bit_tablePhiS_iS_iS_S_iS_i)
        /*014c*/ 	.short	0x0380
        /*014e*/ 	.short	0x0054


	//----- nvinfo : EIATTR_SW_WAR
	.align		4
.L_95:
        /*0150*/ 	.byte	0x04, 0x36
        /*0152*/ 	.short	(.L_97 - .L_96)
.L_96:
        /*0154*/ 	.word	0x00000008
.L_97:


//--------------------- .nv.info._Z7GCM_REFPhiS_iS_iS_S_iS_i --------------------------
	.section	.nv.info._Z7GCM_REFPhiS_iS_iS_S_iS_i,"",@"SHT_CUDA_INFO"
	.sectionflags	@""
	.align	4


	//----- nvinfo : EIATTR_CUDA_API_VERSION
	.align		4
        /*0000*/ 	.byte	0x04, 0x37
        /*0002*/ 	.short	(.L_99 - .L_98)
.L_98:
        /*0004*/ 	.word	0x00000082


	//----- nvinfo : EIATTR_KPARAM_INFO
	.align		4
.L_99:
        /*0008*/ 	.byte	0x04, 0x17
        /*000a*/ 	.short	(.L_101 - .L_100)
.L_100:
        /*000c*/ 	.word	0x00000000
        /*0010*/ 	.short	0x000a
        /*0012*/ 	.short	0x0050
        /*0014*/ 	.byte	0x00, 0xf0, 0x11, 0x00


	//----- nvinfo : EIATTR_KPARAM_INFO
	.align		4
.L_101:
        /*0018*/ 	.byte	0x04, 0x17
        /*001a*/ 	.short	(.L_103 - .L_102)
.L_102:
        /*001c*/ 	.word	0x00000000
        /*0020*/ 	.short	0x0009
        /*0022*/ 	.short	0x0048
        /*0024*/ 	.byte	0x00, 0xf5, 0x21, 0x00


	//----- nvinfo : EIATTR_KPARAM_INFO
	.align		4
.L_103:
        /*0028*/ 	.byte	0x04, 0x17
        /*002a*/ 	.short	(.L_105 - .L_104)
.L_104:
        /*002c*/ 	.word	0x00000000
        /*0030*/ 	.short	0x0008
        /*0032*/ 	.short	0x0040
        /*0034*/ 	.byte	0x00, 0xf0, 0x11, 0x00


	//----- nvinfo : EIATTR_KPARAM_INFO
	.align		4
.L_105:
        /*0038*/ 	.byte	0x04, 0x17
        /*003a*/ 	.short	(.L_107 - .L_106)
.L_106:
        /*003c*/ 	.word	0x00000000
        /*0040*/ 	.short	0x0007
        /*0042*/ 	.short	0x0038
        /*0044*/ 	.byte	0x00, 0xf5, 0x21, 0x00


	//----- nvinfo : EIATTR_KPARAM_INFO
	.align		4
.L_107:
        /*0048*/ 	.byte	0x04, 0x17
        /*004a*/ 	.short	(.L_109 - .L_108)
.L_108:
        /*004c*/ 	.word	0x00000000
        /*0050*/ 	.short	0x0006
        /*0052*/ 	.short	0x0030
        /*0054*/ 	.byte	0x00, 0xf5, 0x21, 0x00


	//----- nvinfo : EIATTR_KPARAM_INFO
	.align		4
.L_109:
        /*0058*/ 	.byte	0x04, 0x17
        /*005a*/ 	.short	(.L_111 - .L_110)
.L_110:
        /*005c*/ 	.word	0x00000000
        /*0060*/ 	.short	0x0005
        /*0062*/ 	.short	0x0028
        /*0064*/ 	.byte	0x00, 0xf0, 0x11, 0x00


	//----- nvinfo : EIATTR_KPARAM_INFO
	.align		4
.L_111:
        /*0068*/ 	.byte	0x04, 0x17
        /*006a*/ 	.short	(.L_113 - .L_112)
.L_112:
        /*006c*/ 	.word	0x00000000
        /*0070*/ 	.short	0x0004
        /*0072*/ 	.short	0x0020
        /*0074*/ 	.byte	0x00, 0xf5, 0x21, 0x00


	//----- nvinfo : EIATTR_KPARAM_INFO
	.align		4
.L_113:
        /*0078*/ 	.byte	0x04, 0x17
        /*007a*/ 	.short	(.L_115 - .L_114)
.L_114:
        /*007c*/ 	.word	0x00000000
        /*0080*/ 	.short	0x0003
        /*0082*/ 	.short	0x0018
        /*0084*/ 	.byte	0x00, 0xf0, 0x11, 0x00


	//----- nvinfo : EIATTR_KPARAM_INFO
	.align		4
.L_115:
        /*0088*/ 	.byte	0x04, 0x17
        /*008a*/ 	.short	(.L_117 - .L_116)
.L_116:
        /*008c*/ 	.word	0x00000000
        /*0090*/ 	.short	0x0002
        /*0092*/ 	.short	0x0010
        /*0094*/ 	.byte	0x00, 0xf5, 0x21, 0x00


	//----- nvinfo : EIATTR_KPARAM_INFO
	.align		4
.L_117:
        /*0098*/ 	.byte	0x04, 0x17
        /*009a*/ 	.short	(.L_119 - .L_118)
.L_118:
        /*009c*/ 	.word	0x00000000
        /*00a0*/ 	.short	0x0001
        /*00a2*/ 	.short	0x0008
        /*00a4*/ 	.byte	0x00, 0xf0, 0x11, 0x00


	//----- nvinfo : EIATTR_KPARAM_INFO
	.align		4
.L_119:
        /*00a8*/ 	.byte	0x04, 0x17
        /*00aa*/ 	.short	(.L_121 - .L_120)
.L_120:
        /*00ac*/ 	.word	0x00000000
        /*00b0*/ 	.short	0x0000
        /*00b2*/ 	.short	0x0000
        /*00b4*/ 	.byte	0x00, 0xf5, 0x21, 0x00


	//----- nvinfo : EIATTR_SPARSE_MMA_MASK
	.align		4
.L_121:
        /*00b8*/ 	.byte	0x03, 0x50
        /*00ba*/ 	.short	0x0000


	//----- nvinfo : EIATTR_MAXREG_COUNT
	.align		4
        /*00bc*/ 	.byte	0x03, 0x1b
        /*00be*/ 	.short	0x00ff


	//----- nvinfo : EIATTR_MERCURY_ISA_VERSION
	.align		4
        /*00c0*/ 	.byte	0x03, 0x5f
        /*00c2*/ 	.short	0x0101


	//----- nvinfo : EIATTR_VRC_CTA_INIT_COUNT
	.align		4
        /*00c4*/ 	.byte	0x02, 0x4a
	.zero		1
	.zero		1


	//----- nvinfo : EIATTR_EXIT_INSTR_OFFSETS
	.align		4
        /*00c8*/ 	.byte	0x04, 0x1c
        /*00ca*/ 	.short	(.L_123 - .L_122)


	//   ....[0]....
.L_122:
        /*00cc*/ 	.word	0x0001b770


	//   ....[1]....
        /*00d0*/ 	.word	0x0001ff50


	//   ....[2]....
        /*00d4*/ 	.word	0x0001fff0


	//   ....[3]....
        /*00d8*/ 	.word	0x00020020


	//   ....[4]....
        /*00dc*/ 	.word	0x00020350


	//   ....[5]....
        /*00e0*/ 	.word	0x000203b0


	//----- nvinfo : EIATTR_CRS_STACK_SIZE
	.align		4
.L_123:
        /*00e4*/ 	.byte	0x04, 0x1e
        /*00e6*/ 	.short	(.L_125 - .L_124)
.L_124:
        /*00e8*/ 	.word	0x00000000


	//----- nvinfo : EIATTR_CBANK_PARAM_SIZE
	.align		4
.L_125:
        /*00ec*/ 	.byte	0x03, 0x19
        /*00ee*/ 	.short	0x0054


	//----- nvinfo : EIATTR_PARAM_CBANK
	.align		4
        /*00f0*/ 	.byte	0x04, 0x0a
        /*00f2*/ 	.short	(.L_127 - .L_126)
	.align		4
.L_126:
        /*00f4*/ 	.word	index@(.nv.constant0._Z7GCM_REFPhiS_iS_iS_S_iS_i)
        /*00f8*/ 	.short	0x0380
        /*00fa*/ 	.short	0x0054


	//----- nvinfo : EIATTR_SW_WAR
	.align		4
.L_127:
        /*00fc*/ 	.byte	0x04, 0x36
        /*00fe*/ 	.short	(.L_129 - .L_128)
.L_128:
        /*0100*/ 	.word	0x00000008
.L_129:


//--------------------- .nv.info._Z18parallel_enc_GHASHPhS_S_S_S_P10lea_key_stS_ --------------------------
	.section	.nv.info._Z18parallel_enc_GHASHPhS_S_S_S_P10lea_key_stS_,"",@"SHT_CUDA_INFO"
	.sectionflags	@""
	.align	4


	//----- nvinfo : EIATTR_CUDA_API_VERSION
	.align		4
        /*0000*/ 	.byte	0x04, 0x37
        /*0002*/ 	.short	(.L_131 - .L_130)
.L_130:
        /*0004*/ 	.word	0x00000082


	//----- nvinfo : EIATTR_KPARAM_INFO
	.align		4
.L_131:
        /*0008*/ 	.byte	0x04, 0x17
        /*000a*/ 	.short	(.L_133 - .L_132)
.L_132:
        /*000c*/ 	.word	0x00000000
        /*0010*/ 	.short	0x0006
        /*0012*/ 	.short	0x0030
        /*0014*/ 	.byte	0x00, 0xf5, 0x21, 0x00


	//----- nvinfo : EIATTR_KPARAM_INFO
	.align		4
.L_133:
        /*0018*/ 	.byte	0x04, 0x17
        /*001a*/ 	.short	(.L_135 - .L_134)
.L_134:
        /*001c*/ 	.word	0x00000000
        /*0020*/ 	.short	0x0005
        /*0022*/ 	.short	0x0028
        /*0024*/ 	.byte	0x00, 0xf5, 0x21, 0x00


	//----- nvinfo : EIATTR_KPARAM_INFO
	.align		4
.L_135:
        /*0028*/ 	.byte	0x04, 0x17
        /*002a*/ 	.short	(.L_137 - .L_136)
.L_136:
        /*002c*/ 	.word	0x00000000
        /*0030*/ 	.short	0x0004
        /*0032*/ 	.short	0x0020
        /*0034*/ 	.byte	0x00, 0xf5, 0x21, 0x00


	//----- nvinfo : EIATTR_KPARAM_INFO
	.align		4
.L_137:
        /*0038*/ 	.byte	0x04, 0x17
        /*003a*/ 	.short	(.L_139 - .L_138)
.L_138:
        /*003c*/ 	.word	0x00000000
        /*0040*/ 	.short	0x0003
        /*0042*/ 	.short	0x0018
        /*0044*/ 	.byte	0x00, 0xf5, 0x21, 0x00


	//----- nvinfo : EIATTR_KPARAM_INFO
	.align		4
.L_139:
        /*0048*/ 	.byte	0x04, 0x17
        /*004a*/ 	.short	(.L_141 - .L_140)
.L_140:
        /*004c*/ 	.word	0x00000000
        /*0050*/ 	.short	0x0002
        /*0052*/ 	.short	0x0010
        /*0054*/ 	.byte	0x00, 0xf5, 0x21, 0x00


	//----- nvinfo : EIATTR_KPARAM_INFO
	.align		4
.L_141:
        /*0058*/ 	.byte	0x04, 0x17
        /*005a*/ 	.short	(.L_143 - .L_142)
.L_142:
        /*005c*/ 	.word	0x00000000
        /*0060*/ 	.short	0x0001
        /*0062*/ 	.short	0x0008
        /*0064*/ 	.byte	0x00, 0xf5, 0x21, 0x00


	//----- nvinfo : EIATTR_KPARAM_INFO
	.align		4
.L_143:
        /*0068*/ 	.byte	0x04, 0x17
        /*006a*/ 	.short	(.L_145 - .L_144)
.L_144:
        /*006c*/ 	.word	0x00000000
        /*0070*/ 	.short	0x0000
        /*0072*/ 	.short	0x0000
        /*0074*/ 	.byte	0x00, 0xf5, 0x21, 0x00


	//----- nvinfo : EIATTR_SPARSE_MMA_MASK
	.align		4
.L_145:
        /*0078*/ 	.byte	0x03, 0x50
        /*007a*/ 	.short	0x0000


	//----- nvinfo : EIATTR_MAXREG_COUNT
	.align		4
        /*007c*/ 	.byte	0x03, 0x1b
        /*007e*/ 	.short	0x00ff


	//----- nvinfo : EIATTR_MERCURY_ISA_VERSION
	.align		4
        /*0080*/ 	.byte	0x03, 0x5f
        /*0082*/ 	.short	0x0101


	//----- nvinfo : EIATTR_VRC_CTA_INIT_COUNT
	.align		4
        /*0084*/ 	.byte	0x02, 0x4a
	.zero		1
	.zero		1


	//----- nvinfo : EIATTR_EXIT_INSTR_OFFSETS
	.align		4
        /*0088*/ 	.byte	0x04, 0x1c
        /*008a*/ 	.short	(.L_147 - .L_146)


	//   ....[0]....
.L_146:
        /*008c*/ 	.word	0x00007ea0


	//----- nvinfo : EIATTR_CRS_STACK_SIZE
	.align		4
.L_147:
        /*0090*/ 	.byte	0x04, 0x1e
        /*0092*/ 	.short	(.L_149 - .L_148)
.L_148:
        /*0094*/ 	.word	0x00000000


	//----- nvinfo : EIATTR_CBANK_PARAM_SIZE
	.align		4
.L_149:
        /*0098*/ 	.byte	0x03, 0x19
        /*009a*/ 	.short	0x0038


	//----- nvinfo : EIATTR_PARAM_CBANK
	.align		4
        /*009c*/ 	.byte	0x04, 0x0a
        /*009e*/ 	.short	(.L_151 - .L_150)
	.align		4
.L_150:
        /*00a0*/ 	.word	index@(.nv.constant0._Z18parallel_enc_GHASHPhS_S_S_S_P10lea_key_stS_)
        /*00a4*/ 	.short	0x0380
        /*00a6*/ 	.short	0x0038


	//----- nvinfo : EIATTR_SW_WAR
	.align		4
.L_151:
        /*00a8*/ 	.byte	0x04, 0x36
        /*00aa*/ 	.short	(.L_153 - .L_152)
.L_152:
        /*00ac*/ 	.word	0x00000008
.L_153:


//--------------------- .nv.callgraph             --------------------------
	.section	.nv.callgraph,"",@"SHT_CUDA_CALLGRAPH"
	.align	4
	.sectionentsize	8
	.align		4
        /*0000*/ 	.word	0x00000000
	.align		4
        /*0004*/ 	.word	0xffffffff
	.align		4
        /*0008*/ 	.word	index@(_Z14GCM_8bit_tablePhiS_iS_iS_S_iS_i)
	.align		4
        /*000c*/ 	.word	index@(vprintf)
	.align		4
        /*0010*/ 	.word	0x00000000
	.align		4
        /*0014*/ 	.word	0xfffffffe
	.align		4
        /*0018*/ 	.word	0x00000000
	.align		4
        /*001c*/ 	.word	0xfffffffd
	.align		4
        /*0020*/ 	.word	0x00000000
	.align		4
        /*0024*/ 	.word	0xfffffffc


//--------------------- .nv.constant4             --------------------------
	.section	.nv.constant4,"a",@progbits
	.align	8
	.align		8
.nv.constant4:
        /*0000*/ 	.dword	vprintf
	.align		8
        /*0008*/ 	.dword	$str


//--------------------- .nv.constant3             --------------------------
	.section	.nv.constant3,"a",@progbits
	.align	4
.nv.constant3:
	.type		delta,@object
	.size		delta,(reduction_4bit - delta)
delta:
        /*0000*/ 	.byte	0xdb, 0xe9, 0xef, 0xc3, 0xb7, 0xd3, 0xdf, 0x87, 0x6f, 0xa7, 0xbf, 0x0f, 0xde, 0x4e, 0x7f, 0x1f
        /* <DEDUP_REMOVED lines=71> */
	.type		reduction_4bit,@object
	.size		reduction_4bit,(reduction_8bit - reduction_4bit)
reduction_4bit:
        /*0480*/ 	.byte	0x00, 0x00, 0x1c, 0x20, 0x38, 0x40, 0x24, 0x60, 0x70, 0x80, 0x6c, 0xa0, 0x48, 0xc0, 0x54, 0xe0
        /*0490*/ 	.byte	0xe1, 0x00, 0xfd, 0x20, 0xd9, 0x40, 0xc5, 0x60, 0x91, 0x80, 0x8d, 0xa0, 0xa9, 0xc0, 0xb5, 0xe0
	.type		reduction_8bit,@object
	.size		reduction_8bit,(.L_2 - reduction_8bit)
reduction_8bit:
        /* <DEDUP_REMOVED lines=32> */
.L_2:


//--------------------- .text._Z14GCM_8bit_tablePhiS_iS_iS_S_iS_i --------------------------
	.section	.text._Z14GCM_8bit_tablePhiS_iS_iS_S_iS_i,"ax",@progbits
	.align	128
        .global         _Z14GCM_8bit_tablePhiS_iS_iS_S_iS_i
        .type           _Z14GCM_8bit_tablePhiS_iS_iS_S_iS_i,@function
        .size           _Z14GCM_8bit_tablePhiS_iS_iS_S_iS_i,(.L_x_382 - _Z14GCM_8bit_tablePhiS_iS_iS_S_iS_i)
        .other          _Z14GCM_8bit_tablePhiS_iS_iS_S_iS_i,@"STO_CUDA_ENTRY STV_DEFAULT"
_Z14GCM_8bit_tablePhiS_iS_iS_S_iS_i:
.text._Z14GCM_8bit_tablePhiS_iS_iS_S_iS_i:
[----:B------:R-:W0:Y:S01]  /*0000*/  LDC R1, c[0x0][0x37c] ;  /* 0x0000df00ff017b82 */ /* 0x000e220000000800 */
[----:B------:R-:W1:Y:S07]  /*0010*/  S2R R0, SR_TID.X ;  /* 0x0000000000007919 */ /* 0x000e6e0000002100 */
[----:B------:R-:W1:Y:S01]  /*0020*/  S2UR UR4, SR_CTAID.X ;  /* 0x00000000000479c3 */ /* 0x000e620000002500 */
[----:B0-----:R-:W-:Y:S01]  /*0030*/  VIADD R1, R1, 0xffffec90 ;  /* 0xffffec9001017836 */ /* 0x001fe20000000000 */
[----:B------:R-:W-:-:S02]  /*0040*/  CS2R R4, SRZ ;  /* 0x0000000000047805 */ /* 0x000fc4000001ff00 */
[----:B------:R-:W-:Y:S02]  /*0050*/  CS2R R6, SRZ ;  /* 0x0000000000067805 */ /* 0x000fe4000001ff00 */
[----:B------:R-:W-:Y:S01]  /*0060*/  CS2R R8, SRZ ;  /* 0x0000000000087805 */ /* 0x000fe2000001ff00 */
[----:B------:R-:W-:Y:S01]  /*0070*/  VIADD R2, R1, 0x10 ;  /* 0x0000001001027836 */ /* 0x000fe20000000000 */
[----:B------:R0:W-:Y:S01]  /*0080*/  STL.128 [R1+0x10], RZ ;  /* 0x000010ff01007387 */ /* 0x0001e20000100c00 */
[----:B------:R-:W-:Y:S01]  /*0090*/  CS2R R10, SRZ ;  /* 0x00000000000a7805 */ /* 0x000fe2000001ff00 */
[----:B------:R-:W1:Y:S01]  /*00a0*/  LDC R139, c[0x0][0x360] ;  /* 0x0000d800ff8b7b82 */ /* 0x000e620000000800 */
[----:B------:R-:W-:Y:S01]  /*00b0*/  CS2R R12, SRZ ;  /* 0x00000000000c7805 */ /* 0x000fe2000001ff00 */
[----:B------:R0:W-:Y:S01]  /*00c0*/  STL.128 [R1+0x20], RZ ;  /* 0x000020ff01007387 */ /* 0x0001e20000100c00 */
[----:B------:R-:W-:Y:S02]  /*00d0*/  CS2R R14, SRZ ;  /* 0x00000000000e7805 */ /* 0x000fe4000001ff00 */
[----:B------:R-:W-:-:S02]  /*00e0*/  CS2R R16, SRZ ;  /* 0x0000000000107805 */ /* 0x000fc4000001ff00 */
[----:B------:R-:W-:Y:S01]  /*00f0*/  CS2R R18, SRZ ;  /* 0x0000000000127805 */ /* 0x000fe2000001ff00 */
[----:B------:R0:W-:Y:S01]  /*0100*/  STL.128 [R1+0x30], RZ ;  /* 0x000030ff01007387 */ /* 0x0001e20000100c00 */
[----:B------:R-:W-:Y:S02]  /*0110*/  CS2R R20, SRZ ;  /* 0x0000000000147805 */ /* 0x000fe4000001ff00 */
[----:B------:R-:W-:Y:S02]  /*0120*/  CS2R R22, SRZ ;  /* 0x0000000000167805 */ /* 0x000fe4000001ff00 */
[----:B------:R-:W-:Y:S01]  /*0130*/  CS2R R24, SRZ ;  /* 0x0000000000187805 */ /* 0x000fe2000001ff00 */
[----:B------:R0:W-:Y:S01]  /*0140*/  STL.128 [R1+0x40], RZ ;  /* 0x000040ff01007387 */ /* 0x0001e20000100c00 */
[----:B------:R-:W-:Y:S02]  /*0150*/  CS2R R26, SRZ ;  /* 0x00000000001a7805 */ /* 0x000fe4000001ff00 */
[----:B------:R-:W-:-:S02]  /*0160*/  CS2R R28, SRZ ;  /* 0x00000000001c7805 */ /* 0x000fc4000001ff00 */
[----:B------:R-:W-:Y:S01]  /*0170*/  CS2R R30, SRZ ;  /* 0x00000000001e7805 */ /* 0x000fe2000001ff00 */
[----:B------:R0:W-:Y:S01]  /*0180*/  STL.128 [R1+0x50], RZ ;  /* 0x000050ff01007387 */ /* 0x0001e20000100c00 */
[----:B------:R-:W-:Y:S01]  /*0190*/  CS2R R32, SRZ ;  /* 0x0000000000207805 */ /* 0x000fe2000001ff00 */
[----:B------:R-:W-:Y:S01]  /*01a0*/  IMAD.MOV.U32 R3, RZ, RZ, RZ ;  /* 0x000000ffff037224 */ /* 0x000fe200078e00ff */
[----:B------:R-:W-:Y:S01]  /*01b0*/  CS2R R34, SRZ ;  /* 0x0000000000227805 */ /* 0x000fe2000001ff00 */
[----:B------:R0:W-:Y:S01]  /*01c0*/  STL.128 [R1+0x60], RZ ;  /* 0x000060ff01007387 */ /* 0x0001e20000100c00 */
[----:B------:R-:W-:Y:S02]  /*01d0*/  CS2R R36, SRZ ;  /* 0x0000000000247805 */ /* 0x000fe4000001ff00 */
[----:B------:R-:W-:Y:S02]  /*01e0*/  CS2R R38, SRZ ;  /* 0x0000000000267805 */ /* 0x000fe4000001ff00 */
[----:B------:R-:W-:Y:S01]  /*01f0*/  CS2R R40, SRZ ;  /* 0x0000000000287805 */ /* 0x000fe2000001ff00 */
[----:B------:R0:W-:Y:S01]  /*0200*/  STL.128 [R1+0x70], RZ ;  /* 0x000070ff01007387 */ /* 0x0001e20000100c00 */
[----:B------:R-:W-:Y:S01]  /*0210*/  CS2R R42, SRZ ;  /* 0x00000000002a7805 */ /* 0x000fe2000001ff00 */
[----:B-1----:R-:W-:Y:S01]  /*0220*/  IMAD R139, R139, UR4, R0 ;  /* 0x000000048b8b7c24 */ /* 0x002fe2000f8e0200 */
[----:B------:R-:W1:Y:S01]  /*0230*/  LDCU.64 UR4, c[0x0][0x380] ;  /* 0x00007000ff0477ac */ /* 0x000e620008000a00 */
[----:B------:R0:W-:Y:S01]  /*0240*/  STL.128 [R1+0x80], RZ ;  /* 0x000080ff01007387 */ /* 0x0001e20000100c00 */
[----:B------:R-:W-:Y:S01]  /*0250*/  IMAD.MOV.U32 R0, RZ, RZ, RZ ;  /* 0x000000ffff007224 */ /* 0x000fe200078e00ff */
        /* <DEDUP_REMOVED lines=15> */
[----:B-1----:R-:W-:Y:S01]  /*0350*/  UISETP.NE.U32.AND UP0, UPT, UR4, URZ, UPT ;  /* 0x000000ff0400728c */ /* 0x002fe2000bf05070 */
[----:B------:R-:W-:Y:S02]  /*0360*/  CS2R R66, SRZ ;  /* 0x0000000000427805 */ /* 0x000fe4000001ff00 */
[----:B------:R-:W-:Y:S01]  /*0370*/  CS2R R68, SRZ ;  /* 0x0000000000447805 */ /* 0x000fe2000001ff00 */
[----:B------:R0:W-:Y:S01]  /*0380*/  STL.128 [R1+0xd0], RZ ;  /* 0x0000d0ff01007387 */ /* 0x0001e20000100c00 */
[----:B------:R-:W-:Y:S01]  /*0390*/  UISETP.NE.AND.EX UP0, UPT, UR5, URZ, UPT, UP0 ;  /* 0x000000ff0500728c */ /* 0x000fe2000bf05300 */
        /* <DEDUP_REMOVED lines=44> */
[----:B------:R-:W-:Y:S01]  /*0660*/  CS2R R96, SRZ ;  /* 0x0000000000607805 */ /* 0x000fe2000001ff00 */
[----:B------:R-:W-:Y:S01]  /*0670*/  IMAD.MOV.U32 R248, RZ, RZ, RZ ;  /* 0x000000fffff87224 */ /* 0x000fe200078e00ff */
[----:B------:R0:W-:Y:S01]  /*0680*/  STL.128 [R1+0x190], RZ ;  /* 0x000190ff01007387 */ /* 0x0001e20000100c00 */
[----:B------:R-:W-:Y:S01]  /*0690*/  IMAD.MOV.U32 R252, RZ, RZ, RZ ;  /* 0x000000fffffc7224 */ /* 0x000fe200078e00ff */
[----:B------:R-:W1:Y:S01]  /*06a0*/  LDCU.64 UR36, c[0x0][0x358] ;  /* 0x00006b00ff2477ac */ /* 0x000e620008000a00 */
[----:B------:R-:W-:Y:S01]  /*06b0*/  IMAD.MOV.U32 R250, RZ, RZ, RZ ;  /* 0x000000fffffa7224 */ /* 0x000fe200078e00ff */
[----:B------:R0:W-:Y:S01]  /*06c0*/  STL.128 [R1+0x1a0], RZ ;  /* 0x0001a0ff01007387 */ /* 0x0001e20000100c00 */
[----:B------:R-:W-:-:S02]  /*06d0*/  IMAD.MOV.U32 R242, RZ, RZ, RZ ;  /* 0x000000fffff27224 */ /* 0x000fc400078e00ff */
[----:B------:R-:W-:Y:S01]  /*06e0*/  IMAD.MOV.U32 R234, RZ, RZ, RZ ;  /* 0x000000ffffea7224 */ /* 0x000fe200078e00ff */
[----:B------:R0:W-:Y:S01]  /*06f0*/  STL.128 [R1+0x1b0], RZ ;  /* 0x0001b0ff01007387 */ /* 0x0001e20000100c00 */
[----:B------:R-:W-:Y:S02]  /*0700*/  IMAD.MOV.U32 R244, RZ, RZ, RZ ;  /* 0x000000fffff47224 */ /* 0x000fe400078e00ff */
[----:B------:R-:W-:Y:S01]  /*0710*/  IMAD.MOV.U32 R238, RZ, RZ, RZ ;  /* 0x000000ffffee7224 */ /* 0x000fe200078e00ff */
[----:B------:R0:W-:Y:S01]  /*0720*/  STL.128 [R1+0x1c0], RZ ;  /* 0x0001c0ff01007387 */ /* 0x0001e20000100c00 */
[----:B------:R-:W-:Y:S02]  /*0730*/  IMAD.MOV.U32 R236, RZ, RZ, RZ ;  /* 0x000000ffffec7224 */ /* 0x000fe400078e00ff */
        /* <DEDUP_REMOVED lines=73> */
[----:B------:R0:W-:Y:S04]  /*0bd0*/  STL.128 [R1+0x350], RZ ;  /* 0x000350ff01007387 */ /* 0x0001e80000100c00 */
        /* <DEDUP_REMOVED lines=256> */
[----:B------:R0:W-:Y:S01]  /*1be0*/  STL.64 [R1+0x1360], RZ ;  /* 0x001360ff01007387 */ /* 0x0001e20000100a00 */
[----:B-1----:R-:W-:Y:S05]  /*1bf0*/  BRA.U !UP0, `(.L_x_0) ;  /* 0x00000069085c7547 */ /* 0x002fea000b800000 */
[----:B------:R-:W1:Y:S01]  /*1c00*/  LDC R141, c[0x0][0x388] ;  /* 0x0000e200ff8d7b82 */ /* 0x000e620000000800 */
[----:B------:R-:W-:-:S05]  /*1c10*/  IMAD.SHL.U32 R139, R139, 0x10, RZ ;  /* 0x000000108b8b7824 */ /* 0x000fca00078e00ff */
[----:B------:R-:W-:-:S04]  /*1c20*/  IADD3 R240, P1, PT, R139, UR4, RZ ;  /* 0x000000048bf07c10 */ /* 0x000fc8000ff3e0ff */
[----:B------:R-:W-:Y:S02]  /*1c30*/  LEA.HI.X.SX32 R241, R139, UR5, 0x1, P1 ;  /* 0x000000058bf17c11 */ /* 0x000fe400088f0eff */
[----:B-1----:R-:W-:-:S13]  /*1c40*/  ISETP.NE.AND P0, PT, R141, 0x20, PT ;  /* 0x000000208d00780c */ /* 0x002fda0003f05270 */
[----:B------:R-:W-:Y:S05]  /*1c50*/  @!P0 BRA `(.L_x_1) ;  /* 0x00000044001c8947 */ /* 0x000fea0003800000 */
[----:B------:R-:W-:-:S13]  /*1c60*/  ISETP.NE.AND P0, PT, R141, 0x18, PT ;  /* 0x000000188d00780c */ /* 0x000fda0003f05270 */
[----:B------:R-:W-:Y:S05]  /*1c70*/  @!P0 BRA `(.L_x_2) ;  /* 0x0000002000c48947 */ /* 0x000fea0003800000 */
[----:B------:R-:W-:Y:S02]  /*1c80*/  ISETP.NE.AND P0, PT, R141, 0x10, PT ;  /* 0x000000108d00780c */ /* 0x000fe40003f05270 */
[----:B------:R-:W-:Y:S02]  /*1c90*/  CS2R R4, SRZ ;  /* 0x0000000000047805 */ /* 0x000fe4000001ff00 */
[----:B------:R-:W-:Y:S02]  /*1ca0*/  CS2R R6, SRZ ;  /* 0x0000000000067805 */ /* 0x000fe4000001ff00 */
[----:B------:R-:W-:Y:S02]  /*1cb0*/  CS2R R8, SRZ ;  /* 0x0000000000087805 */ /* 0x000fe4000001ff00 */
[----:B------:R-:W-:Y:S02]  /*1cc0*/  CS2R R10, SRZ ;  /* 0x00000000000a7805 */ /* 0x000fe4000001ff00 */
[----:B------:R-:W-:-:S02]  /*1cd0*/  CS2R R12, SRZ ;  /* 0x00000000000c7805 */ /* 0x000fc4000001ff00 */
[----:B------:R-:W-:Y:S02]  /*1ce0*/  CS2R R14, SRZ ;  /* 0x00000000000e7805 */ /* 0x000fe4000001ff00 */
        /* <DEDUP_REMOVED lines=8> */
[----:B------:R-:W-:Y:S01]  /*1d70*/  CS2R R32, SRZ ;  /* 0x0000000000207805 */ /* 0x000fe2000001ff00 */
[----:B------:R-:W-:Y:S01]  /*1d80*/  IMAD.MOV.U32 R3, RZ, RZ, RZ ;  /* 0x000000ffff037224 */ /* 0x000fe200078e00ff */
        /* <DEDUP_REMOVED lines=51> */
[----:B------:R-:W-:Y:S01]  /*20c0*/  CS2R R96, SRZ ;  /* 0x0000000000607805 */ /* 0x000fe2000001ff00 */
[----:B------:R-:W-:Y:S02]  /*20d0*/  IMAD.MOV.U32 R248, RZ, RZ, RZ ;  /* 0x000000fffff87224 */ /* 0x000fe400078e00ff */
[----:B------:R-:W-:Y:S02]  /*20e0*/  IMAD.MOV.U32 R252, RZ, RZ, RZ ;  /* 0x000000fffffc7224 */ /* 0x000fe400078e00ff */
[----:B------:R-:W-:Y:S02]  /*20f0*/  IMAD.MOV.U32 R250, RZ, RZ, RZ ;  /* 0x000000fffffa7224 */ /* 0x000fe400078e00ff */
[----:B------:R-:W-:Y:S02]  /*2100*/  IMAD.MOV.U32 R242, RZ, RZ, RZ ;  /* 0x000000fffff27224 */ /* 0x000fe400078e00ff */
[----:B------:R-:W-:-:S02]  /*2110*/  IMAD.MOV.U32 R234, RZ, RZ, RZ ;  /* 0x000000ffffea7224 */ /* 0x000fc400078e00ff */
[----:B------:R-:W-:Y:S02]  /*2120*/  IMAD.MOV.U32 R244, RZ, RZ, RZ ;  /* 0x000000fffff47224 */ /* 0x000fe400078e00ff */
        /* <DEDUP_REMOVED lines=50> */
[----:B------:R-:W-:Y:S01]  /*2450*/  IMAD.MOV.U32 R142, RZ, RZ, RZ ;  /* 0x000000ffff8e7224 */ /* 0x000fe200078e00ff */
[----:B------:R-:W-:Y:S06]  /*2460*/  @P0 BRA `(.L_x_0) ;  /* 0x0000006000400947 */ /* 0x000fec0003800000 */
[----:B------:R-:W2:Y:S04]  /*2470*/  LDG.E R11, desc[UR36][R240.64] ;  /* 0x00000024f00b7981 */ /* 0x000ea8000c1e1900 */
[----:B------:R-:W3:Y:S04]  /*2480*/  LDG.E R13, desc[UR36][R240.64+0x4] ;  /* 0x00000424f00d7981 */ /* 0x000ee8000c1e1900 */
[----:B------:R-:W4:Y:S04]  /*2490*/  LDG.E R15, desc[UR36][R240.64+0x8] ;  /* 0x00000824f00f7981 */ /* 0x000f28000c1e1900 */
[----:B------:R-:W5:Y:S01]  /*24a0*/  LDG.E R17, desc[UR36][R240.64+0xc] ;  /* 0x00000c24f0117981 */ /* 0x000f62000c1e1900 */
[----:B------:R-:W-:Y:S01]  /*24b0*/  IMAD.MOV.U32 R0, RZ, RZ, RZ ;  /* 0x000000ffff007224 */ /* 0x000fe200078e00ff */
        /* <DEDUP_REMOVED lines=44> */
[----:B--2---:R-:W-:Y:S02]  /*2780*/  VIADD R11, R11, 0xc3efe9db ;  /* 0xc3efe9db0b0b7836 */ /* 0x004fe40000000000 */
[----:B---3--:R-:W-:-:S03]  /*2790*/  VIADD R13, R13, 0x87dfd3b7 ;  /* 0x87dfd3b70d0d7836 */ /* 0x008fc60000000000 */
[----:B------:R-:W-:Y:S01]  /*27a0*/  SHF.L.W.U32.HI R96, R11, 0x1, R11 ;  /* 0x000000010b607819 */ /* 0x000fe20000010e0b */
[----:B----4-:R-:W-:Y:S01]  /*27b0*/  VIADD R15, R15, 0xfbfa76f ;  /* 0x0fbfa76f0f0f7836 */ /* 0x010fe20000000000 */
[----:B------:R-:W-:-:S03]  /*27c0*/  SHF.L.W.U32.HI R94, R13, 0x3, R13 ;  /* 0x000000030d5e7819 */ /* 0x000fc60000010e0d */
[----:B------:R-:W-:Y:S01]  /*27d0*/  VIADD R102, R96, 0x88c4d604 ;  /* 0x88c4d60460667836 */ /* 0x000fe20000000000 */
[----:B------:R1:W-:Y:S01]  /*27e0*/  STL [R1+0x1050], R96 ;  /* 0x0010506001007387 */ /* 0x0003e20000100800 */
[----:B-----5:R-:W-:Y:S01]  /*27f0*/  VIADD R17, R17, 0x1f7f4ede ;  /* 0x1f7f4ede11117836 */ /* 0x020fe20000000000 */
[----:B------:R-:W-:Y:S01]  /*2800*/  SHF.L.W.U32.HI R92, R15, 0x6, R15 ;  /* 0x000000060f5c7819 */ /* 0x000fe20000010e0f */
[----:B------:R-:W-:Y:S01]  /*2810*/  VIADD R104, R94, 0x1189ac09 ;  /* 0x1189ac095e687836 */ /* 0x000fe20000000000 */
[----:B------:R-:W-:Y:S01]  /*2820*/  SHF.L.W.U32.HI R102, R102, 0x1, R102 ;  /* 0x0000000166667819 */ /* 0x000fe20000010e66 */
[----:B------:R1:W-:Y:S01]  /*2830*/  STL [R1+0x1064], R94 ;  /* 0x0010645e01007387 */ /* 0x0003e20000100800 */
[----:B------:R-:W-:Y:S01]  /*2840*/  SHF.L.W.U32.HI R90, R17, 0xb, R17 ;  /* 0x0000000b115a7819 */ /* 0x000fe20000010e11 */
[----:B------:R-:W-:Y:S01]  /*2850*/  VIADD R108, R92, 0x23135812 ;  /* 0x231358125c6c7836 */ /* 0x000fe20000000000 */
[----:B------:R-:W-:Y:S01]  /*2860*/  SHF.L.W.U32.HI R104, R104, 0x3, R104 ;  /* 0x0000000368687819 */ /* 0x000fe20000010e68 */
[----:B------:R-:W-:Y:S01]  /*2870*/  VIADD R114, R102, 0xe789f229 ;  /* 0xe789f22966727836 */ /* 0x000fe20000000000 */
[----:B------:R1:W-:Y:S01]  /*2880*/  STL [R1+0x105c], R94 ;  /* 0x00105c5e01007387 */ /* 0x0003e20000100800 */
[----:B------:R-:W-:Y:S01]  /*2890*/  VIADD R106, R90, 0x4626b024 ;  /* 0x4626b0245a6a7836 */ /* 0x000fe20000000000 */
        /* <DEDUP_REMOVED lines=217> */
[----:B------:R1:W-:Y:S01]  /*3630*/  STL [R1+0x1100], R178 ;  /* 0x001100b201007387 */ /* 0x0003e20000100800 */
[----:B------:R-:W-:-:S02]  /*3640*/  IMAD.MOV.U32 R100, RZ, RZ, R94 ;  /* 0x000000ffff647224 */ /* 0x000fc400078e005e */
[----:B------:R-:W-:Y:S01]  /*3650*/  VIADD R135, R121, 0xb1e37cc3 ;  /* 0xb1e37cc379877836 */ /* 0x000fe20000000000 */
[----:B------:R-:W-:Y:S01]  /*3660*/  SHF.L.W.U32.HI R129, R129, 0x6, R129 ;  /* 0x0000000681817819 */ /* 0x000fe20000010e81 */
[----:B------:R1:W-:Y:S01]  /*3670*/  STL [R1+0x1108], R180 ;  /* 0x001108b401007387 */ /* 0x0003e20000100800 */
[----:B------:R-:W-:Y:S02]  /*3680*/  IMAD.MOV.U32 R98, RZ, RZ, R94 ;  /* 0x000000ffff627224 */ /* 0x000fe400078e005e */
[----:B------:R-:W-:Y:S01]  /*3690*/  SHF.L.W.U32.HI R135, R135, 0xb, R135 ;  /* 0x0000000b87877819 */ /* 0x000fe20000010e87 */
[----:B------:R1:W-:Y:S01]  /*36a0*/  STL [R1+0x1110], R186 ;  /* 0x001110ba01007387 */ /* 0x0003e20000100800 */
[--C-:B------:R-:W-:Y:S02]  /*36b0*/  IMAD.MOV.U32 R112, RZ, RZ, R104.reuse ;  /* 0x000000ffff707224 */ /* 0x100fe400078e0068 */
[----:B------:R-:W-:Y:S01]  /*36c0*/  IMAD.MOV.U32 R110, RZ, RZ, R104 ;  /* 0x000000ffff6e7224 */ /* 0x000fe200078e0068 */
[----:B------:R1:W-:Y:S01]  /*36d0*/  STL [R1+0x1124], R188 ;  /* 0x001124bc01007387 */ /* 0x0003e20000100800 */
[----:B------:R-:W-:-:S02]  /*36e0*/  IMAD.MOV.U32 R118, RZ, RZ, R116 ;  /* 0x000000ffff767224 */ /* 0x000fc400078e0074 */
[----:B------:R-:W-:Y:S01]  /*36f0*/  IMAD.MOV.U32 R124, RZ, RZ, R116 ;  /* 0x000000ffff7c7224 */ /* 0x000fe200078e0074 */
[----:B------:R1:W-:Y:S01]  /*3700*/  STL [R1+0x111c], R188 ;  /* 0x00111cbc01007387 */ /* 0x0003e20000100800 */
[--C-:B------:R-:W-:Y:S02]  /*3710*/  IMAD.MOV.U32 R132, RZ, RZ, R128.reuse ;  /* 0x000000ffff847224 */ /* 0x100fe400078e0080 */
[----:B------:R-:W-:Y:S01]  /*3720*/  IMAD.MOV.U32 R134, RZ, RZ, R128 ;  /* 0x000000ffff867224 */ /* 0x000fe200078e0080 */
        /* <DEDUP_REMOVED lines=60> */
[----:B------:R1:W-:Y:S04]  /*3af0*/  STL [R1+0x1168], R228 ;  /* 0x001168e401007387 */ /* 0x0003e80000100800 */
        /* <DEDUP_REMOVED lines=71> */
[----:B------:R1:W-:Y:S01]  /*3f70*/  STL [R1+0x1288], R135 ;  /* 0x0012888701007387 */ /* 0x0003e20000100800 */
[----:B------:R-:W-:Y:S05]  /*3f80*/  BRA `(.L_x_3) ;  /* 0x0000004400707947 */ /* 0x000fea0003800000 */
.L_x_2:
[----:B------:R-:W2:Y:S04]  /*3f90*/  LDG.E R7, desc[UR36][R240.64] ;  /* 0x00000024f0077981 */ /* 0x000ea8000c1e1900 */
[----:B------:R-:W3:Y:S04]  /*3fa0*/  LDG.E R9, desc[UR36][R240.64+0x4] ;  /* 0x00000424f0097981 */ /* 0x000ee8000c1e1900 */
[----:B------:R-:W4:Y:S04]  /*3fb0*/  LDG.E R11, desc[UR36][R240.64+0x8] ;  /* 0x00000824f00b7981 */ /* 0x000f28000c1e1900 */
[----:B------:R-:W5:Y:S04]  /*3fc0*/  LDG.E R13, desc[UR36][R240.64+0xc] ;  /* 0x00000c24f00d7981 */ /* 0x000f68000c1e1900 */
[----:B------:R-:W5:Y:S04]  /*3fd0*/  LDG.E R3, desc[UR36][R240.64+0x10] ;  /* 0x00001024f0037981 */ /* 0x000f68000c1e1900 */
[----:B------:R-:W5:Y:S01]  /*3fe0*/  LDG.E R5, desc[UR36][R240.64+0x14] ;  /* 0x00001424f0057981 */ /* 0x000f62000c1e1900 */
        /* <DEDUP_REMOVED lines=17> */
[----:B--2---:R-:W-:Y:S02]  /*4100*/  VIADD R7, R7, 0xc3efe9db ;  /* 0xc3efe9db07077836 */ /* 0x004fe40000000000 */
[----:B---3--:R-:W-:-:S03]  /*4110*/  VIADD R9, R9, 0x87dfd3b7 ;  /* 0x87dfd3b709097836 */ /* 0x008fc60000000000 */
[----:B------:R-:W-:Y:S02]  /*4120*/  SHF.L.W.U32.HI R96, R7, 0x1, R7 ;  /* 0x0000000107607819 */ /* 0x000fe40000010e07 */
[----:B------:R-:W-:Y:S01]  /*4130*/  CS2R R6, SRZ ;  /* 0x0000000000067805 */ /* 0x000fe2000001ff00 */
[----:B----4-:R-:W-:Y:S01]  /*4140*/  VIADD R11, R11, 0xfbfa76f ;  /* 0x0fbfa76f0b0b7836 */ /* 0x010fe20000000000 */
[----:B------:R-:W-:Y:S01]  /*4150*/  SHF.L.W.U32.HI R100, R9, 0x3, R9 ;  /* 0x0000000309647819 */ /* 0x000fe20000010e09 */
[----:B------:R-:W-:Y:S01]  /*4160*/  VIADD R102, R96, 0x88c4d604 ;  /* 0x88c4d60460667836 */ /* 0x000fe20000000000 */
[----:B------:R2:W-:Y:S01]  /*4170*/  STL [R1+0x1050], R96 ;  /* 0x0010506001007387 */ /* 0x0005e20000100800 */
[----:B-----5:R-:W-:Y:S01]  /*4180*/  VIADD R13, R13, 0x1f7f4ede ;  /* 0x1f7f4ede0d0d7836 */ /* 0x020fe20000000000 */
[----:B------:R-:W-:Y:S01]  /*4190*/  SHF.L.W.U32.HI R92, R11, 0x6, R11 ;  /* 0x000000060b5c7819 */ /* 0x000fe20000010e0b */
[----:B------:R-:W-:Y:S01]  /*41a0*/  VIADD R112, R100, 0x1189ac09 ;  /* 0x1189ac0964707836 */ /* 0x000fe20000000000 */
        /* <DEDUP_REMOVED lines=325> */
[----:B------:R2:W-:Y:S01]  /*5600*/  STL [R1+0x1054], R100 ;  /* 0x0010546401007387 */ /* 0x0005e20000100800 */
[----:B------:R-:W-:Y:S01]  /*5610*/  SHF.L.W.U32.HI R52, R52, 0xd, R52 ;  /* 0x0000000d34347819 */ /* 0x000fe20000010e34 */
[----:B------:R-:W-:Y:S01]  /*5620*/  IMAD.MOV.U32 R3, RZ, RZ, RZ ;  /* 0x000000ffff037224 */ /* 0x000fe200078e00ff */
[----:B------:R-:W-:Y:S01]  /*5630*/  SHF.L.W.U32.HI R50, R50, 0x11, R50 ;  /* 0x0000001132327819 */ /* 0x000fe20000010e32 */
[----:B------:R2:W-:Y:S01]  /*5640*/  STL [R1+0x1058], R92 ;  /* 0x0010585c01007387 */ /* 0x0005e20000100800 */
[----:B------:R-:W-:-:S02]  /*5650*/  CS2R R4, SRZ ;  /* 0x0000000000047805 */ /* 0x000fc4000001ff00 */
[----:B------:R-:W-:Y:S01]  /*5660*/  CS2R R8, SRZ ;  /* 0x0000000000087805 */ /* 0x000fe2000001ff00 */
        /* <DEDUP_REMOVED lines=166> */
.L_x_1:
[----:B------:R-:W2:Y:S04]  /*60d0*/  LDG.E R4, desc[UR36][R240.64] ;  /* 0x00000024f0047981 */ /* 0x000ea8000c1e1900 */
[----:B------:R-:W3:Y:S04]  /*60e0*/  LDG.E R5, desc[UR36][R240.64+0x4] ;  /* 0x00000424f0057981 */ /* 0x000ee8000c1e1900 */
[----:B------:R-:W4:Y:S04]  /*60f0*/  LDG.E R6, desc[UR36][R240.64+0x8] ;  /* 0x00000824f0067981 */ /* 0x000f28000c1e1900 */
[----:B------:R-:W5:Y:S04]  /*6100*/  LDG.E R7, desc[UR36][R240.64+0xc] ;  /* 0x00000c24f0077981 */ /* 0x000f68000c1e1900 */
[----:B------:R-:W5:Y:S04]  /*6110*/  LDG.E R8, desc[UR36][R240.64+0x10] ;  /* 0x00001024f0087981 */ /* 0x000f68000c1e1900 */
[----:B------:R-:W5:Y:S04]  /*6120*/  LDG.E R9, desc[UR36][R240.64+0x14] ;  /* 0x00001424f0097981 */ /* 0x000f68000c1e1900 */
[----:B------:R-:W5:Y:S04]  /*6130*/  LDG.E R0, desc[UR36][R240.64+0x18] ;  /* 0x00001824f0007981 */ /* 0x000f68000c1e1900 */
[----:B------:R-:W5:Y:S01]  /*6140*/  LDG.E R3, desc[UR36][R240.64+0x1c] ;  /* 0x00001c24f0037981 */ /* 0x000f62000c1e1900 */
[----:B--2---:R-:W-:-:S02]  /*6150*/  VIADD R4, R4, 0xc3efe9db ;  /* 0xc3efe9db04047836 */ /* 0x004fc40000000000 */
        /* <DEDUP_REMOVED lines=383> */
[----:B------:R-:W-:-:S02]  /*7950*/  SHF.L.W.U32.HI R12, R12, 0xd, R12 ;  /* 0x0000000d0c0c7819 */ /* 0x000fc40000010e0c */
[----:B------:R-:W-:Y:S01]  /*7960*/  SHF.L.W.U32.HI R10, R10, 0x11, R10 ;  /* 0x000000110a0a7819 */ /* 0x000fe20000010e0a */
        /* <DEDUP_REMOVED lines=189> */
[----:B------:R3:W-:Y:S02]  /*8540*/  STL [R1+0x134c], R10 ;  /* 0x00134c0a01007387 */ /* 0x0007e40000100800 */
.L_x_3:
[----:B------:R-:W-:-:S05]  /*8550*/  LEA.HI R137, R141, 0x10, RZ, 0x1f ;  /* 0x000000108d897811 */ /* 0x000fca00078ff8ff */
[----:B------:R4:W-:Y:S02]  /*8560*/  STL [R1+0x1350], R137 ;  /* 0x0013508901007387 */ /* 0x0009e40000100800 */
.L_x_0:
[----:B-123--:R-:W-:Y:S01]  /*8570*/  IMAD.IADD R90, R90, 0x1, R94 ;  /* 0x000000015a5a7824 */ /* 0x00efe200078e025e */
[C---:B------:R-:W-:Y:S01]  /*8580*/  ISETP.GE.U32.AND P0, PT, R137.reuse, 0x19, PT ;  /* 0x000000198900780c */ /* 0x040fe20003f06070 */
[----:B------:R-:W-:Y:S01]  /*8590*/  IMAD.IADD R92, R92, 0x1, R98 ;  /* 0x000000015c5c7824 */ /* 0x000fe200078e0262 */
[----:B------:R-:W-:Y:S01]  /*85a0*/  ISETP.GE.U32.AND P1, PT, R137, 0x1d, PT ;  /* 0x0000001d8900780c */ /* 0x000fe20003f26070 */
[----:B------:R-:W-:Y:S01]  /*85b0*/  IMAD.IADD R96, R96, 0x1, R100 ;  /* 0x0000000160607824 */ /* 0x000fe200078e0264 */
[----:B------:R-:W-:Y:S02]  /*85c0*/  SHF.L.W.U32.HI R139, R90, 0x1d, R90 ;  /* 0x0000001d5a8b7819 */ /* 0x000fe40000010e5a */
[----:B------:R-:W-:Y:S02]  /*85d0*/  SHF.L.W.U32.HI R141, R92, 0x1b, R92 ;  /* 0x0000001b5c8d7819 */ /* 0x000fe40000010e5c */
[----:B------:R-:W-:Y:S02]  /*85e0*/  SHF.L.W.U32.HI R143, R96, 0x9, R96 ;  /* 0x00000009608f7819 */ /* 0x000fe40000010e60 */
[----:B------:R-:W-:-:S02]  /*85f0*/  LOP3.LUT R145, R106, R139, RZ, 0x3c, !PT ;  /* 0x0000008b6a917212 */ /* 0x000fc400078e3cff */
[----:B------:R-:W-:Y:S02]  /*8600*/  LOP3.LUT R139, R110, R139, RZ, 0x3c, !PT ;  /* 0x0000008b6e8b7212 */ /* 0x000fe400078e3cff */
[-C--:B------:R-:W-:Y:S01]  /*8610*/  LOP3.LUT R108, R108, R141.reuse, RZ, 0x3c, !PT ;  /* 0x0000008d6c6c7212 */ /* 0x080fe200078e3cff */
[----:B------:R-:W-:Y:S01]  /*8620*/  IMAD.IADD R145, R145, 0x1, R104 ;  /* 0x0000000191917824 */ /* 0x000fe200078e0268 */
[----:B------:R-:W-:Y:S02]  /*8630*/  LOP3.LUT R141, R112, R141, RZ, 0x3c, !PT ;  /* 0x0000008d708d7212 */ /* 0x000fe400078e3cff */
[-C--:B------:R-:W-:Y:S01]  /*8640*/  LOP3.LUT R102, R102, R143.reuse, RZ, 0x3c, !PT ;  /* 0x0000008f66667212 */ /* 0x080fe200078e3cff */
[----:B------:R-:W-:Y:S01]  /*8650*/  IMAD.IADD R108, R108, 0x1, R139 ;  /* 0x000000016c6c7824 */ /* 0x000fe200078e028b */
[----:B------:R-:W-:Y:S02]  /*8660*/  SHF.L.W.U32.HI R145, R145, 0x1d, R145 ;  /* 0x0000001d91917819 */ /* 0x000fe40000010e91 */
[----:B------:R-:W-:Y:S01]  /*8670*/  LOP3.LUT R143, R116, R143, RZ, 0x3c, !PT ;  /* 0x0000008f748f7212 */ /* 0x000fe200078e3cff */
[----:B------:R-:W-:Y:S01]  /*8680*/  IMAD.IADD R102, R102, 0x1, R141 ;  /* 0x0000000166667824 */ /* 0x000fe200078e028d */
[----:B------:R-:W-:-:S02]  /*8690*/  SHF.L.W.U32.HI R139, R108, 0x1b, R108 ;  /* 0x0000001b6c8b7819 */ /* 0x000fc40000010e6c */
[----:B------:R-:W-:Y:S02]  /*86a0*/  LOP3.LUT R120, R120, R145, RZ, 0x3c, !PT ;  /* 0x0000009178787212 */ /* 0x000fe400078e3cff */
[----:B------:R-:W-:Y:S02]  /*86b0*/  SHF.L.W.U32.HI R141, R102, 0x9, R102 ;  /* 0x00000009668d7819 */ /* 0x000fe40000010e66 */
[----:B------:R-:W-:Y:S01]  /*86c0*/  LOP3.LUT R122, R122, R139, RZ, 0x3c, !PT ;  /* 0x0000008b7a7a7212 */ /* 0x000fe200078e3cff */
[----:B------:R-:W-:Y:S01]  /*86d0*/  IMAD.IADD R120, R120, 0x1, R143 ;  /* 0x0000000178787824 */ /* 0x000fe200078e028f */
[----:B------:R-:W-:Y:S02]  /*86e0*/  LOP3.LUT R145, R124, R145, RZ, 0x3c, !PT ;  /* 0x000000917c917212 */ /* 0x000fe400078e3cff */
[----:B------:R-:W-:Y:S02]  /*86f0*/  LOP3.LUT R139, R118, R139, RZ, 0x3c, !PT ;  /* 0x0000008b768b7212 */ /* 0x000fe400078e3cff */
[-C--:B------:R-:W-:Y:S01]  /*8700*/  LOP3.LUT R114, R114, R141.reuse, RZ, 0x3c, !PT ;  /* 0x0000008d72727212 */ /* 0x080fe200078e3cff */
[----:B------:R-:W-:Y:S01]  /*8710*/  IMAD.IADD R122, R122, 0x1, R145 ;  /* 0x000000017a7a7824 */ /* 0x000fe200078e0291 */
[----:B------:R-:W-:-:S03]  /*8720*/  LOP3.LUT R145, R128, R141, RZ, 0x3c, !PT ;  /* 0x0000008d80917212 */ /* 0x000fc600078e3cff */
[----:B------:R-:W-:Y:S01]  /*8730*/  IMAD.IADD R114, R114, 0x1, R139 ;  /* 0x0000000172727824 */ /* 0x000fe200078e028b */
[----:B------:R-:W-:Y:S02]  /*8740*/  SHF.L.W.U32.HI R139, R120, 0x1d, R120 ;  /* 0x0000001d788b7819 */ /* 0x000fe40000010e78 */
[----:B------:R-:W-:Y:S02]  /*8750*/  SHF.L.W.U32.HI R141, R122, 0x1b, R122 ;  /* 0x0000001b7a8d7819 */ /* 0x000fe40000010e7a */
[-C--:B------:R-:W-:Y:S02]  /*8760*/  LOP3.LUT R130, R130, R139.reuse, RZ, 0x3c, !PT ;  /* 0x0000008b82827212 */ /* 0x080fe400078e3cff */
[----:B------:R-:W-:Y:S02]  /*8770*/  SHF.L.W.U32.HI R143, R114, 0x9, R114 ;  /* 0x00000009728f7819 */ /* 0x000fe40000010e72 */
[----:B------:R-:W-:Y:S01]  /*8780*/  LOP3.LUT R139, R134, R139, RZ, 0x3c, !PT ;  /* 0x0000008b868b7212 */ /* 0x000fe200078e3cff */
[----:B------:R-:W-:Y:S01]  /*8790*/  IMAD.IADD R130, R130, 0x1, R145 ;  /* 0x0000000182827824 */ /* 0x000fe200078e0291 */
[----:B------:R-:W-:-:S02]  /*87a0*/  LOP3.LUT R136, R136, R141, RZ, 0x3c, !PT ;  /* 0x0000008d88887212 */ /* 0x000fc400078e3cff */
[----:B------:R-:W-:Y:S02]  /*87b0*/  LOP3.LUT R141, R132, R141, RZ, 0x3c, !PT ;  /* 0x0000008d848d7212 */ /* 0x000fe400078e3cff */
[-C--:B------:R-:W-:Y:S01]  /*87c0*/  LOP3.LUT R126, R126, R143.reuse, RZ, 0x3c, !PT ;  /* 0x0000008f7e7e7212 */ /* 0x080fe200078e3cff */
[----:B------:R-:W-:Y:S01]  /*87d0*/  IMAD.IADD R136, R136, 0x1, R139 ;  /* 0x0000000188887824 */ /* 0x000fe200078e028b */
[----:B------:R-:W-:Y:S02]  /*87e0*/  SHF.L.W.U32.HI R139, R130, 0x1d, R130 ;  /* 0x0000001d828b7819 */ /* 0x000fe40000010e82 */
[----:B------:R-:W-:Y:S01]  /*87f0*/  LOP3.LUT R145, R140, R143, RZ, 0x3c, !PT ;  /* 0x0000008f8c917212 */ /* 0x000fe200078e3cff */
[----:B------:R-:W-:Y:S01]  /*8800*/  IMAD.IADD R126, R126, 0x1, R141 ;  /* 0x000000017e7e7824 */ /* 0x000fe200078e028d */
[----:B------:R-:W-:Y:S02]  /*8810*/  SHF.L.W.U32.HI R141, R136, 0x1b, R136 ;  /* 0x0000001b888d7819 */ /* 0x000fe40000010e88 */
[----:B------:R-:W-:-:S02]  /*8820*/  LOP3.LUT R142, R142, R139, RZ, 0x3c, !PT ;  /* 0x0000008b8e8e7212 */ /* 0x000fc400078e3cff */
[----:B------:R-:W-:Y:S02]  /*8830*/  SHF.L.W.U32.HI R143, R126, 0x9, R126 ;  /* 0x000000097e8f7819 */ /* 0x000fe40000010e7e */
[----:B------:R-:W-:Y:S01]  /*8840*/  LOP3.LUT R139, R146, R139, RZ, 0x3c, !PT ;  /* 0x0000008b928b7212 */ /* 0x000fe200078e3cff */
[----:B------:R-:W-:Y:S01]  /*8850*/  IMAD.IADD R142, R142, 0x1, R145 ;  /* 0x000000018e8e7824 */ /* 0x000fe200078e0291 */
[-C--:B------:R-:W-:Y:S02]  /*8860*/  LOP3.LUT R148, R148, R141.reuse, RZ, 0x3c, !PT ;  /* 0x0000008d94947212 */ /* 0x080fe400078e3cff */
[----:B------:R-:W-:Y:S02]  /*8870*/  LOP3.LUT R141, R144, R141, RZ, 0x3c, !PT ;  /* 0x0000008d908d7212 */ /* 0x000fe400078e3cff */
[----:B------:R-:W-:Y:S01]  /*8880*/  LOP3.LUT R138, R138, R143, RZ, 0x3c, !PT ;  /* 0x0000008f8a8a7212 */ /* 0x000fe200078e3cff */
[----:B------:R-:W-:Y:S01]  /*8890*/  IMAD.IADD R148, R148, 0x1, R139 ;  /* 0x0000000194947824 */ /* 0x000fe200078e028b */
[----:B------:R-:W-:-:S02]  /*88a0*/  SHF.L.W.U32.HI R139, R142, 0x1d, R142 ;  /* 0x0000001d8e8b7819 */ /* 0x000fc40000010e8e */
[----:B------:R-:W-:Y:S01]  /*88b0*/  LOP3.LUT R145, R152, R143, RZ, 0x3c, !PT ;  /* 0x0000008f98917212 */ /* 0x000fe200078e3cff */
[----:B------:R-:W-:Y:S01]  /*88c0*/  IMAD.IADD R138, R138, 0x1, R141 ;  /* 0x000000018a8a7824 */ /* 0x000fe200078e028d */
        /* <DEDUP_REMOVED lines=223> */
[----:B------:R-:W-:Y:S01]  /*96c0*/  LOP3.LUT R125, R125, R95, RZ, 0x3c, !PT ;  /* 0x0000005f7d7d7212 */ /* 0x000fe200078e3cff */
[----:B------:R-:W-:Y:S01]  /*96d0*/  IMAD.IADD R94, R129, 0x1, R94 ;  /* 0x00000001815e7824 */ /* 0x000fe200078e025e */
[----:B------:R-:W-:-:S03]  /*96e0*/  SHF.L.W.U32.HI R13, R92, 0x1d, R92 ;  /* 0x0000001d5c0d7819 */ /* 0x000fc60000010e5c */
[----:B------:R-:W-:Y:S01]  /*96f0*/  IMAD.IADD R96, R125, 0x1, R96 ;  /* 0x000000017d607824 */ /* 0x000fe200078e0260 */
[----:B------:R-:W-:Y:S01]  /*9700*/  SHF.L.W.U32.HI R93, R94, 0x1b, R94 ;  /* 0x0000001b5e5d7819 */ /* 0x000fe20000010e5e */
[----:B------:R-:W-:-:S03]  /*9710*/  IMAD.MOV.U32 R94, RZ, RZ, R13 ;  /* 0x000000ffff5e7224 */ /* 0x000fc600078e000d */
[----:B------:R-:W-:Y:S01]  /*9720*/  SHF.L.W.U32.HI R92, R96, 0x9, R96 ;  /* 0x00000009605c7819 */ /* 0x000fe20000010e60 */
[----:B------:R-:W-:Y:S06]  /*9730*/  @!P0 BRA `(.L_x_4) ;  /* 0x0000000000c08947 */ /* 0x000fec0003800000 */
[----:B------:R-:W-:Y:S02]  /*9740*/  LOP3.LUT R11, R86, R95, RZ, 0x3c, !PT ;  /* 0x0000005f560b7212 */ /* 0x000fe400078e3cff */
[-C--:B------:R-:W-:Y:S02]  /*9750*/  LOP3.LUT R88, R88, R13.reuse, RZ, 0x3c, !PT ;  /* 0x0000000d58587212 */ /* 0x080fe400078e3cff */
[----:B------:R-:W-:Y:S02]  /*9760*/  LOP3.LUT R13, R82, R13, RZ, 0x3c, !PT ;  /* 0x0000000d520d7212 */ /* 0x000fe400078e3cff */
[-C--:B------:R-:W-:Y:S01]  /*9770*/  LOP3.LUT R84, R84, R93.reuse, RZ, 0x3c, !PT ;  /* 0x0000005d54547212 */ /* 0x080fe200078e3cff */
[----:B------:R-:W-:Y:S01]  /*9780*/  IMAD.IADD R11, R88, 0x1, R11 ;  /* 0x00000001580b7824 */ /* 0x000fe200078e020b */
        /* <DEDUP_REMOVED lines=31> */
[----:B------:R-:W-:Y:S02]  /*9980*/  LOP3.LUT R52, R52, R15, RZ, 0x3c, !PT ;  /* 0x0000000f34347212 */ /* 0x000fe400078e3cff */
        /* <DEDUP_REMOVED lines=9> */
[----:B------:R-:W-:-:S04]  /*9a20*/  SHF.L.W.U32.HI R93, R15, 0x1b, R15 ;  /* 0x0000001b0f5d7819 */ /* 0x000fc80000010e0f */
[----:B------:R-:W-:-:S07]  /*9a30*/  SHF.L.W.U32.HI R92, R17, 0x9, R17 ;  /* 0x00000009115c7819 */ /* 0x000fce0000010e11 */
.L_x_4:
[----:B------:R-:W-:Y:S05]  /*9a40*/  @!P1 BRA `(.L_x_5) ;  /* 0x0000000000c09947 */ /* 0x000fea0003800000 */
        /* <DEDUP_REMOVED lines=48> */
.L_x_5:
[--C-:B------:R-:W-:Y:S01]  /*9d50*/  SHF.R.U32.HI R3, RZ, 0x19, R95.reuse ;  /* 0x00000019ff037819 */ /* 0x100fe2000001165f */
[----:B------:R-:W-:Y:S01]  /*9d60*/  IMAD.SHL.U32 R17, R95, 0x2, RZ ;  /* 0x000000025f117824 */ /* 0x000fe200078e00ff */
[----:B------:R-:W-:Y:S01]  /*9d70*/  SHF.R.U32.HI R0, RZ, 0x18, R95 ;  /* 0x00000018ff007819 */ /* 0x000fe2000001165f */
[----:B------:R1:W-:Y:S01]  /*9d80*/  STL.128 [R1+0x810], R92 ;  /* 0x0008105c01007387 */ /* 0x0003e20000100c00 */
[--C-:B------:R-:W-:Y:S02]  /*9d90*/  SHF.R.U32.HI R4, RZ, 0x11, R92.reuse ;  /* 0x00000011ff047819 */ /* 0x100fe4000001165c */
[----:B------:R-:W-:Y:S02]  /*9da0*/  LOP3.LUT R3, R3, 0x1, RZ, 0xc0, !PT ;  /* 0x0000000103037812 */ /* 0x000fe400078ec0ff */
[----:B------:R-:W-:Y:S02]  /*9db0*/  LOP3.LUT R6, R0, 0x1, RZ, 0xc0, !PT ;  /* 0x0000000100067812 */ /* 0x000fe400078ec0ff */
[----:B------:R-:W-:-:S02]  /*9dc0*/  SHF.R.U32.HI R0, RZ, 0x8, R92 ;  /* 0x00000008ff007819 */ /* 0x000fc4000001165c */
[----:B------:R-:W-:Y:S02]  /*9dd0*/  LOP3.LUT R5, R4, 0x7f, RZ, 0xc0, !PT ;  /* 0x0000007f04057812 */ /* 0x000fe400078ec0ff */
[----:B------:R-:W-:Y:S02]  /*9de0*/  ISETP.NE.U32.AND P2, PT, R3, 0x1, PT ;  /* 0x000000010300780c */ /* 0x000fe40003f45070 */
[--C-:B------:R-:W-:Y:S01]  /*9df0*/  SHF.R.U32.HI R3, RZ, 0x11, R94.reuse ;  /* 0x00000011ff037819 */ /* 0x100fe2000001165e */
[----:B------:R-:W-:Y:S01]  /*9e00*/  IMAD R21, R0, 0x80, R5 ;  /* 0x0000008000157824 */ /* 0x000fe200078e0205 */
[----:B------:R-:W-:Y:S02]  /*9e10*/  SHF.R.U32.HI R8, RZ, 0x8, R94 ;  /* 0x00000008ff087819 */ /* 0x000fe4000001165e */
[----:B------:R-:W-:Y:S02]  /*9e20*/  LOP3.LUT R5, R3, 0x7f, RZ, 0xc0, !PT ;  /* 0x0000007f03057812 */ /* 0x000fe400078ec0ff */
[----:B------:R-:W-:-:S02]  /*9e30*/  PRMT R3, R92, 0x7632, R3 ;  /* 0x000076325c037816 */ /* 0x000fc40000000003 */
[----:B------:R-:W-:Y:S01]  /*9e40*/  ISETP.NE.U32.AND P1, PT, R6, 0x1, PT ;  /* 0x000000010600780c */ /* 0x000fe20003f25070 */
[C---:B------:R-:W-:Y:S01]  /*9e50*/  IMAD R5, R8.reuse, 0x80, R5 ;  /* 0x0000008008057824 */ /* 0x040fe200078e0205 */
[----:B------:R-:W-:Y:S02]  /*9e60*/  LOP3.LUT R8, R8, 0xffff, RZ, 0xc0, !PT ;  /* 0x0000ffff08087812 */ /* 0x000fe400078ec0ff */
[----:B------:R-:W-:Y:S02]  /*9e70*/  SHF.L.U32.HI R6, R92, 0x7, R3 ;  /* 0x000000075c067819 */ /* 0x000fe40000010603 */
[----:B------:R-:W-:Y:S02]  /*9e80*/  SHF.R.U32.HI R3, RZ, 0x1, R8 ;  /* 0x00000001ff037819 */ /* 0x000fe40000011608 */
[----:B------:R-:W-:Y:S02]  /*9e90*/  SHF.R.U32.HI R8, RZ, 0x11, R93 ;  /* 0x00000011ff087819 */ /* 0x000fe4000001165d */
[----:B------:R-:W-:-:S02]  /*9ea0*/  LOP3.LUT R3, R3, 0x7f, RZ, 0xc0, !PT ;  /* 0x0000007f03037812 */ /* 0x000fc400078ec0ff */
[----:B------:R-:W-:Y:S02]  /*9eb0*/  LOP3.LUT R12, R8, 0x7f, RZ, 0xc0, !PT ;  /* 0x0000007f080c7812 */ /* 0x000fe400078ec0ff */
[C---:B------:R-:W-:Y:S01]  /*9ec0*/  PRMT R9, R94.reuse, 0x7632, R9 ;  /* 0x000076325e097816 */ /* 0x040fe20000000009 */
[C---:B------:R-:W-:Y:S01]  /*9ed0*/  IMAD R14, R94.reuse, 0x80, R3 ;  /* 0x000000805e0e7824 */ /* 0x040fe200078e0203 */
[----:B------:R-:W-:Y:S02]  /*9ee0*/  SHF.R.U32.HI R3, RZ, 0x8, R93 ;  /* 0x00000008ff037819 */ /* 0x000fe4000001165d */
[----:B------:R-:W-:Y:S02]  /*9ef0*/  SHF.R.U32.HI R11, RZ, 0x11, R95 ;  /* 0x00000011ff0b7819 */ /* 0x000fe4000001165f */
[----:B------:R-:W-:Y:S01]  /*9f00*/  PRMT R10, R95, 0x7632, R10 ;  /* 0x000076325f0a7816 */ /* 0x000fe2000000000a */
[----:B------:R-:W-:Y:S01]  /*9f10*/  IMAD R18, R3, 0x80, R12 ;  /* 0x0000008003127824 */ /* 0x000fe200078e020c */
[----:B------:R-:W-:-:S02]  /*9f20*/  SHF.L.U32.HI R13, R94, 0x7, R9 ;  /* 0x000000075e0d7819 */ /* 0x000fc40000010609 */
[----:B------:R-:W-:Y:S02]  /*9f30*/  SHF.R.U32.HI R9, RZ, 0x8, R95 ;  /* 0x00000008ff097819 */ /* 0x000fe4000001165f */
[----:B------:R-:W-:Y:S02]  /*9f40*/  LOP3.LUT R12, R11, 0x7f, RZ, 0xc0, !PT ;  /* 0x0000007f0b0c7812 */ /* 0x000fe400078ec0ff */
[----:B------:R-:W-:Y:S02]  /*9f50*/  LOP3.LUT R3, R3, 0xffff, RZ, 0xc0, !PT ;  /* 0x0000ffff03037812 */ /* 0x000fe400078ec0ff */
[----:B------:R-:W-:Y:S01]  /*9f60*/  SHF.L.U32.HI R10, R95, 0x7, R10 ;  /* 0x000000075f0a7819 */ /* 0x000fe2000001060a */
[----:B------:R-:W-:Y:S01]  /*9f70*/  IMAD R12, R9, 0x80, R12 ;  /* 0x00000080090c7824 */ /* 0x000fe200078e020c */
[----:B------:R-:W-:Y:S02]  /*9f80*/  SHF.R.U32.HI R3, RZ, 0x1, R3 ;  /* 0x00000001ff037819 */ /* 0x000fe40000011603 */
[----:B------:R-:W-:-:S02]  /*9f90*/  LOP3.LUT R10, R10, 0xffff, RZ, 0xc0, !PT ;  /* 0x0000ffff0a0a7812 */ /* 0x000fc400078ec0ff */
[----:B------:R-:W-:Y:S02]  /*9fa0*/  LOP3.LUT R9, R9, 0xffff, RZ, 0xc0, !PT ;  /* 0x0000ffff09097812 */ /* 0x000fe400078ec0ff */
[----:B------:R-:W-:Y:S02]  /*9fb0*/  PRMT R8, R93, 0x7632, R8 ;  /* 0x000076325d087816 */ /* 0x000fe40000000008 */
[----:B------:R-:W-:Y:S02]  /*9fc0*/  LOP3.LUT R20, R3, 0x7f, RZ, 0xc0, !PT ;  /* 0x0000007f03147812 */ /* 0x000fe400078ec0ff */
[----:B------:R-:W-:Y:S02]  /*9fd0*/  SHF.R.U32.HI R11, RZ, 0x1, R10 ;  /* 0x00000001ff0b7819 */ /* 0x000fe4000001160a */
[----:B------:R-:W-:Y:S01]  /*9fe0*/  SHF.R.U32.HI R3, RZ, 0x1, R9 ;  /* 0x00000001ff037819 */ /* 0x000fe20000011609 */
[----:B------:R-:W-:Y:S01]  /*9ff0*/  IMAD R20, R93, 0x80, R20 ;  /* 0x000000805d147824 */ /* 0x000fe200078e0214 */
[----:B------:R-:W-:-:S02]  /*a000*/  LOP3.LUT R9, R6, 0xffff, RZ, 0xc0, !PT ;  /* 0x0000ffff06097812 */ /* 0x000fc400078ec0ff */
[----:B------:R-:W-:Y:S02]  /*a010*/  SHF.L.U32.HI R19, R93, 0x7, R8 ;  /* 0x000000075d137819 */ /* 0x000fe40000010608 */
[----:B------:R-:W-:Y:S02]  /*a020*/  LOP3.LUT R22, R11, 0x1, RZ, 0xc0, !PT ;  /* 0x000000010b167812 */ /* 0x000fe400078ec0ff */
[----:B------:R-:W-:Y:S02]  /*a030*/  LOP3.LUT R8, R3, 0x7f, RZ, 0xc0, !PT ;  /* 0x0000007f03087812 */ /* 0x000fe400078ec0ff */
[----:B------:R-:W-:Y:S02]  /*a040*/  LOP3.LUT R11, R11, 0x7f, RZ, 0xc0, !PT ;  /* 0x0000007f0b0b7812 */ /* 0x000fe400078ec0ff */
[----:B------:R-:W-:Y:S01]  /*a050*/  SHF.R.U32.HI R3, RZ, 0x1, R9 ;  /* 0x00000001ff037819 */ /* 0x000fe20000011609 */
[----:B------:R-:W-:Y:S01]  /*a060*/  IMAD R8, R95, 0x80, R8 ;  /* 0x000000805f087824 */ /* 0x000fe200078e0208 */
[----:B------:R-:W-:Y:S01]  /*a070*/  ISETP.NE.U32.AND P0, PT, R22, 0x1, PT ;  /* 0x000000011600780c */ /* 0x000fe20003f05070 */
[----:B------:R-:W-:Y:S01]  /*a080*/  IMAD R28, R12, 0x80, R11 ;  /* 0x000000800c1c7824 */ /* 0x000fe200078e020b */
[----:B------:R-:W-:-:S02]  /*a090*/  LOP3.LUT R22, R3, 0x7f, RZ, 0xc0, !PT ;  /* 0x0000007f03167812 */ /* 0x000fc400078ec0ff */
[----:B------:R-:W-:Y:S02]  /*a0a0*/  LOP3.LUT R12, R12, 0xffff, RZ, 0xc0, !PT ;  /* 0x0000ffff0c0c7812 */ /* 0x000fe400078ec0ff */
[----:B------:R-:W-:Y:S01]  /*a0b0*/  LOP3.LUT R24, R19, 0xffff, RZ, 0xc0, !PT ;  /* 0x0000ffff13187812 */ /* 0x000fe200078ec0ff */
[C---:B------:R-:W-:Y:S01]  /*a0c0*/  IMAD R35, R21.reuse, 0x80, R22 ;  /* 0x0000008015237824 */ /* 0x040fe200078e0216 */
[----:B------:R-:W-:Y:S01]  /*a0d0*/  LOP3.LUT R22, R21, 0xffff, RZ, 0xc0, !PT ;  /* 0x0000ffff15167812 */ /* 0x000fe200078ec0ff */
[----:B------:R-:W-:Y:S01]  /*a0e0*/  IMAD.U32 R3, R12, 0x10000, RZ ;  /* 0x000100000c037824 */ /* 0x000fe200078e00ff */
[----:B------:R-:W-:Y:S02]  /*a0f0*/  SHF.R.U32.HI R11, RZ, 0x1, R24 ;  /* 0x00000001ff0b7819 */ /* 0x000fe40000011618 */
[----:B------:R-:W-:Y:S02]  /*a100*/  LOP3.LUT R25, R18, 0xffff, RZ, 0xc0, !PT ;  /* 0x0000ffff12197812 */ /* 0x000fe400078ec0ff */
[----:B------:R-:W-:Y:S01]  /*a110*/  LOP3.LUT R21, R11, 0x7f, RZ, 0xc0, !PT ;  /* 0x0000007f0b157812 */ /* 0x000fe200078ec0ff */
[----:B------:R-:W-:Y:S01]  /*a120*/  IMAD.U32 R11, R22, 0x10000, RZ ;  /* 0x00010000160b7824 */ /* 0x000fe200078e00ff */
[----:B------:R-:W-:-:S02]  /*a130*/  LOP3.LUT R3, R3, 0xff0000, RZ, 0xc0, !PT ;  /* 0x00ff000003037812 */ /* 0x000fc400078ec0ff */
[----:B------:R-:W-:Y:S01]  /*a140*/  LOP3.LUT R26, R13, 0xffff, RZ, 0xc0, !PT ;  /* 0x0000ffff0d1a7812 */ /* 0x000fe200078ec0ff */
[----:B------:R-:W-:Y:S01]  /*a150*/  IMAD R33, R18, 0x80, R21 ;  /* 0x0000008012217824 */ /* 0x000fe200078e0215 */
[----:B------:R-:W-:Y:S01]  /*a160*/  LOP3.LUT R18, R11, 0xff0000, RZ, 0xc0, !PT ;  /* 0x00ff00000b127812 */ /* 0x000fe200078ec0ff */
[----:B------:R-:W-:Y:S01]  /*a170*/  IMAD R3, R10, 0x1000000, R3 ;  /* 0x010000000a037824 */ /* 0x000fe200078e0203 */
[----:B------:R-:W-:Y:S01]  /*a180*/  LOP3.LUT R27, R95, 0xffff, RZ, 0xc0, !PT ;  /* 0x0000ffff5f1b7812 */ /* 0x000fe200078ec0ff */
[----:B------:R-:W-:Y:S01]  /*a190*/  IMAD.U32 R10, R25, 0x10000, RZ ;  /* 0x00010000190a7824 */ /* 0x000fe200078e00ff */
[----:B------:R-:W-:Y:S01]  /*a1a0*/  SHF.R.U32.HI R11, RZ, 0x1, R26 ;  /* 0x00000001ff0b7819 */ /* 0x000fe2000001161a */
[----:B------:R-:W-:Y:S01]  /*a1b0*/  IMAD R23, R9, 0x1000000, R18 ;  /* 0x0100000009177824 */ /* 0x000fe200078e0212 */
[----:B------:R-:W-:Y:S02]  /*a1c0*/  LOP3.LUT R29, R94, 0xffff, RZ, 0xc0, !PT ;  /* 0x0000ffff5e1d7812 */ /* 0x000fe400078ec0ff */
[----:B------:R-:W-:-:S02]  /*a1d0*/  SHF.R.U32.HI R9, RZ, 0x1, R27 ;  /* 0x00000001ff097819 */ /* 0x000fc4000001161b */
[----:B------:R-:W-:Y:S02]  /*a1e0*/  LOP3.LUT R21, R10, 0xff0000, RZ, 0xc0, !PT ;  /* 0x00ff00000a157812 */ /* 0x000fe400078ec0ff */
[----:B------:R-:W-:Y:S02]  /*a1f0*/  LOP3.LUT R27, R5, 0xffff, RZ, 0xc0, !PT ;  /* 0x0000ffff051b7812 */ /* 0x000fe400078ec0ff */
[----:B------:R-:W-:Y:S01]  /*a200*/  LOP3.LUT R18, R11, 0x7f, RZ, 0xc0, !PT ;  /* 0x0000007f0b127812 */ /* 0x000fe200078ec0ff */
[----:B------:R-:W-:Y:S01]  /*a210*/  IMAD R24, R24, 0x1000000, R21 ;  /* 0x0100000018187824 */ /* 0x000fe200078e0215 */
[----:B------:R-:W-:Y:S01]  /*a220*/  LOP3.LUT R0, R0, 0xffff, RZ, 0xc0, !PT ;  /* 0x0000ffff00007812 */ /* 0x000fe200078ec0ff */
[----:B------:R-:W-:Y:S01]  /*a230*/  IMAD.U32 R21, R27, 0x10000, RZ ;  /* 0x000100001b157824 */ /* 0x000fe200078e00ff */
[----:B------:R-:W-:Y:S01]  /*a240*/  SHF.R.U32.HI R11, RZ, 0x1, R29 ;  /* 0x00000001ff0b7819 */ /* 0x000fe2000001161d */
[----:B------:R-:W-:Y:S01]  /*a250*/  IMAD R31, R5, 0x80, R18 ;  /* 0x00000080051f7824 */ /* 0x000fe200078e0212 */
[----:B------:R-:W-:-:S02]  /*a260*/  LOP3.LUT R30, R93, 0xffff, RZ, 0xc0, !PT ;  /* 0x0000ffff5d1e7812 */ /* 0x000fc400078ec0ff */
[----:B------:R-:W-:Y:S02]  /*a270*/  SHF.R.U32.HI R0, RZ, 0x1, R0 ;  /* 0x00000001ff007819 */ /* 0x000fe40000011600 */
[----:B------:R-:W-:Y:S01]  /*a280*/  SHF.R.U32.HI R16, RZ, 0x18, R93 ;  /* 0x00000018ff107819 */ /* 0x000fe2000001165d */
[----:B-1----:R-:W-:Y:S01]  /*a290*/  IMAD.SHL.U32 R93, R93, 0x2, RZ ;  /* 0x000000025d5d7824 */ /* 0x002fe200078e00ff */
[----:B------:R-:W-:Y:S02]  /*a2a0*/  LOP3.LUT R10, R9, 0x7f, RZ, 0xc0, !PT ;  /* 0x0000007f090a7812 */ /* 0x000fe400078ec0ff */
[----:B------:R-:W-:Y:S02]  /*a2b0*/  LOP3.LUT R11, R11, 0x7f, RZ, 0xc0, !PT ;  /* 0x0000007f0b0b7812 */ /* 0x000fe400078ec0ff */
[----:B------:R-:W-:Y:S02]  /*a2c0*/  SHF.R.U32.HI R9, RZ, 0x1, R30 ;  /* 0x00000001ff097819 */ /* 0x000fe4000001161e */
[----:B------:R-:W-:Y:S01]  /*a2d0*/  SHF.R.U32.HI R15, RZ, 0x18, R94 ;  /* 0x00000018ff0f7819 */ /* 0x000fe2000001165e */
[----:B------:R-:W-:Y:S01]  /*a2e0*/  IMAD R18, R16, 0x80, R11 ;  /* 0x0000008010127824 */ /* 0x000fe200078e020b */
[----:B------:R-:W-:Y:S01]  /*a2f0*/  LOP3.LUT R7, R0, 0x7f, RZ, 0xc0, !PT ;  /* 0x0000007f00077812 */ /* 0x000fe200078ec0ff */
[----:B------:R-:W-:Y:S01]  /*a300*/  IMAD.SHL.U32 R16, R16, 0x2, RZ ;  /* 0x0000000210107824 */ /* 0x000fe200078e00ff */
[----:B------:R-:W-:Y:S01]  /*a310*/  LOP3.LUT R21, R21, 0xff0000, RZ, 0xc0, !PT ;  /* 0x00ff000015157812 */ /* 0x000fe200078ec0ff */
[----:B------:R-:W-:Y:S01]  /*a320*/  IMAD R5, R15, 0x80, R10 ;  /* 0x000000800f057824 */ /* 0x000fe200078e020a */
[----:B------:R-:W-:Y:S01]  /*a330*/  SHF.R.U32.HI R0, RZ, 0x18, R92 ;  /* 0x00000018ff007819 */ /* 0x000fe2000001165c */
[----:B------:R-:W-:Y:S01]  /*a340*/  IMAD R7, R92, 0x80, R7 ;  /* 0x000000805c077824 */ /* 0x000fe200078e0207 */
[----:B------:R-:W-:Y:S01]  /*a350*/  LOP3.LUT R9, R9, 0x7f, RZ, 0xc0, !PT ;  /* 0x0000007f09097812 */ /* 0x000fe200078ec0ff */
[----:B------:R-:W-:Y:S01]  /*a360*/  IMAD R26, R26, 0x1000000, R21 ;  /* 0x010000001a1a7824 */ /* 0x000fe200078e0215 */
[----:B------:R-:W-:Y:S01]  /*a370*/  SHF.R.U32.HI R11, RZ, 0x1, R18 ;  /* 0x00000001ff0b7819 */ /* 0x000fe20000011612 */
[----:B------:R-:W-:Y:S01]  /*a380*/  IMAD.SHL.U32 R94, R94, 0x2, RZ ;  /* 0x000000025e5e7824 */ /* 0x000fe200078e00ff */
[----:B------:R-:W-:Y:S01]  /*a390*/  SHF.R.U32.HI R12, RZ, 0x1, R12 ;  /* 0x00000001ff0c7819 */ /* 0x000fe2000001160c */
[----:B------:R-:W-:Y:S01]  /*a3a0*/  IMAD R21, R0, 0x80, R9 ;  /* 0x0000008000157824 */ /* 0x000fe200078e0209 */
[----:B------:R-:W-:-:S02]  /*a3b0*/  SHF.R.U32.HI R10, RZ, 0x1, R5 ;  /* 0x00000001ff0a7819 */ /* 0x000fc40000011605 */
[----:B------:R-:W-:Y:S02]  /*a3c0*/  LOP3.LUT R32, R11, 0x7f, RZ, 0xc0, !PT ;  /* 0x0000007f0b207812 */ /* 0x000fe400078ec0ff */
[----:B------:R-:W-:Y:S02]  /*a3d0*/  SHF.R.U32.HI R11, RZ, 0x1, R21 ;  /* 0x00000001ff0b7819 */ /* 0x000fe40000011615 */
[----:B------:R-:W-:Y:S01]  /*a3e0*/  LOP3.LUT R9, R12, 0x7f, RZ, 0xc0, !PT ;  /* 0x0000007f0c097812 */ /* 0x000fe200078ec0ff */
[----:B------:R-:W-:Y:S01]  /*a3f0*/  IMAD R32, R19, 0x80, R32 ;  /* 0x0000008013207824 */ /* 0x000fe200078e0220 */
[----:B------:R-:W-:Y:S02]  /*a400*/  LOP3.LUT R10, R10, 0x7f, RZ, 0xc0, !PT ;  /* 0x0000007f0a0a7812 */ /* 0x000fe400078ec0ff */
[----:B------:R-:W-:Y:S01]  /*a410*/  LOP3.LUT R11, R11, 0x7f, RZ, 0xc0, !PT ;  /* 0x0000007f0b0b7812 */ /* 0x000fe200078ec0ff */
[----:B------:R-:W-:Y:S01]  /*a420*/  IMAD R29, R8, 0x80, R9 ;  /* 0x00000080081d7824 */ /* 0x000fe200078e0209 */
[----:B------:R-:W-:Y:S01]  /*a430*/  LOP3.LUT R4, R92, 0xfe, RZ, 0xc0, !PT ;  /* 0x000000fe5c047812 */ /* 0x000fe200078ec0ff */
[----:B------:R-:W-:Y:S01]  /*a440*/  IMAD R30, R13, 0x80, R10 ;  /* 0x000000800d1e7824 */ /* 0x000fe200078e020a */
[----:B------:R-:W-:Y:S01]  /*a450*/  LOP3.LUT R9, R8, 0xffff, RZ, 0xc0, !PT ;  /* 0x0000ffff08097812 */ /* 0x000fe200078ec0ff */
[----:B------:R-:W-:Y:S01]  /*a460*/  IMAD R34, R6, 0x80, R11 ;  /* 0x0000008006227824 */ /* 0x000fe200078e020b */
[----:B------:R-:W-:-:S02]  /*a470*/  LOP3.LUT R10, R8, 0xff, RZ, 0xc0, !PT ;  /* 0x000000ff080a7812 */ /* 0x000fc400078ec0ff */
[----:B------:R-:W-:Y:S02]  /*a480*/  SHF.R.U32.HI R27, RZ, 0x1, R27 ;  /* 0x00000001ff1b7819 */ /* 0x000fe4000001161b */
[----:B------:R-:W-:Y:S01]  /*a490*/  SHF.R.U32.HI R6, RZ, 0x1, R9 ;  /* 0x00000001ff067819 */ /* 0x000fe20000011609 */
[----:B------:R-:W-:Y:S01]  /*a4a0*/  IMAD R3, R10, 0x100, R3 ;  /* 0x000001000a037824 */ /* 0x000fe200078e0203 */
[----:B------:R-:W-:Y:S02]  /*a4b0*/  LOP3.LUT R11, R14, 0xff, RZ, 0xc0, !PT ;  /* 0x000000ff0e0b7812 */ /* 0x000fe400078ec0ff */
[----:B------:R-:W-:Y:S02]  /*a4c0*/  SHF.R.U32.HI R19, RZ, 0x1, R4 ;  /* 0x00000001ff137819 */ /* 0x000fe40000011604 */
[----:B------:R-:W-:Y:S01]  /*a4d0*/  LOP3.LUT R4, R5, 0xff, RZ, 0xc0, !PT ;  /* 0x000000ff05047812 */ /* 0x000fe200078ec0ff */
[----:B------:R-:W-:Y:S01]  /*a4e0*/  IMAD R10, R11, 0x100, R26 ;  /* 0x000001000b0a7824 */ /* 0x000fe200078e021a */
[----:B------:R-:W-:-:S02]  /*a4f0*/  LOP3.LUT R12, R7, 0xff, RZ, 0xc0, !PT ;  /* 0x000000ff070c7812 */ /* 0x000fc400078ec0ff */
[----:B------:R-:W-:Y:S01]  /*a500*/  LOP3.LUT R9, R20, 0xff, RZ, 0xc0, !PT ;  /* 0x000000ff14097812 */ /* 0x000fe200078ec0ff */
[----:B------:R-:W-:Y:S01]  /*a510*/  IMAD.IADD R11, R3, 0x1, R4 ;  /* 0x00000001030b7824 */ /* 0x000fe200078e0204 */
[----:B------:R-:W-:Y:S01]  /*a520*/  LOP3.LUT R27, R27, 0x7f, RZ, 0xc0, !PT ;  /* 0x0000007f1b1b7812 */ /* 0x000fe200078ec0ff */
[----:B------:R-:W-:Y:S01]  /*a530*/  IMAD R8, R12, 0x100, R23 ;  /* 0x000001000c087824 */ /* 0x000fe200078e0217 */
[----:B------:R-:W-:Y:S01]  /*a540*/  LOP3.LUT R6, R6, 0x7f, RZ, 0xc0, !PT ;  /* 0x0000007f06067812 */ /* 0x000fe200078ec0ff */
[----:B------:R-:W-:Y:S01]  /*a550*/  IMAD R9, R9, 0x100, R24 ;  /* 0x0000010009097824 */ /* 0x000fe200078e0218 */
[----:B------:R-:W-:Y:S01]  /*a560*/  @!P1 LOP3.LUT R19, R19, 0xffe1, RZ, 0x3c, !PT ;  /* 0x0000ffe113139812 */ /* 0x000fe200078e3cff */
[C---:B------:R-:W-:Y:S01]  /*a570*/  IMAD R27, R14.reuse, 0x80, R27 ;  /* 0x000000800e1b7824 */ /* 0x040fe200078e021b */
[----:B------:R-:W-:Y:S01]  /*a580*/  LOP3.LUT R4, R21, 0xff, RZ, 0xc0, !PT ;  /* 0x000000ff15047812 */ /* 0x000fe200078ec0ff */
[----:B------:R-:W-:Y:S01]  /*a590*/  IMAD R23, R5, 0x80, R6 ;  /* 0x0000008005177824 */ /* 0x000fe200078e0206 */
[----:B------:R-:W-:-:S02]  /*a5a0*/  LOP3.LUT R14, R14, 0xffff, RZ, 0xc0, !PT ;  /* 0x0000ffff0e0e7812 */ /* 0x000fc400078ec0ff */
[----:B------:R-:W-:Y:S01]  /*a5b0*/  LOP3.LUT R5, R19, 0xff, RZ, 0xc0, !PT ;  /* 0x000000ff13057812 */ /* 0x000fe200078ec0ff */
[----:B------:R-:W-:Y:S01]  /*a5c0*/  IMAD.IADD R9, R9, 0x1, R4 ;  /* 0x0000000109097824 */ /* 0x000fe200078e0204 */
[----:B------:R-:W-:Y:S02]  /*a5d0*/  LOP3.LUT R3, R18, 0xff, RZ, 0xc0, !PT ;  /* 0x000000ff12037812 */ /* 0x000fe400078ec0ff */
[----:B------:R-:W-:Y:S01]  /*a5e0*/  SHF.R.U32.HI R4, RZ, 0x1, R14 ;  /* 0x00000001ff047819 */ /* 0x000fe2000001160e */
[----:B------:R-:W-:Y:S01]  /*a5f0*/  IMAD.IADD R8, R8, 0x1, R5 ;  /* 0x0000000108087824 */ /* 0x000fe200078e0205 */
[----:B------:R-:W-:Y:S01]  /*a600*/  LOP3.LUT R28, R28, 0xffff, RZ, 0xc0, !PT ;  /* 0x0000ffff1c1c7812 */ /* 0x000fe200078ec0ff */
[----:B------:R-:W-:Y:S01]  /*a610*/  IMAD.IADD R10, R10, 0x1, R3 ;  /* 0x000000010a0a7824 */ /* 0x000fe200078e0203 */
[----:B------:R-:W-:Y:S02]  /*a620*/  LOP3.LUT R5, R20, 0xffff, RZ, 0xc0, !PT ;  /* 0x0000ffff14057812 */ /* 0x000fe400078ec0ff */
[----:B------:R-:W-:-:S02]  /*a630*/  LOP3.LUT R3, R4, 0x7f, RZ, 0xc0, !PT ;  /* 0x0000007f04037812 */ /* 0x000fc400078ec0ff */
[----:B------:R-:W-:Y:S01]  /*a640*/  SHF.R.U32.HI R12, RZ, 0x1, R28 ;  /* 0x00000001ff0c7819 */ /* 0x000fe2000001161c */
[----:B------:R1:W-:Y:S01]  /*a650*/  STL.128 [R1+0x410], R8 ;  /* 0x0004100801007387 */ /* 0x0003e20000100c00 */
[----:B------:R-:W-:Y:S01]  /*a660*/  SHF.R.U32.HI R22, RZ, 0x1, R22 ;  /* 0x00000001ff167819 */ /* 0x000fe20000011616 */
[----:B------:R-:W-:Y:S01]  /*a670*/  IMAD R18, R18, 0x80, R3 ;  /* 0x0000008012127824 */ /* 0x000fe200078e0203 */
[----:B------:R-:W-:Y:S02]  /*a680*/  SHF.R.U32.HI R5, RZ, 0x1, R5 ;  /* 0x00000001ff057819 */ /* 0x000fe40000011605 */
[----:B------:R-:W-:Y:S02]  /*a690*/  SHF.R.U32.HI R25, RZ, 0x1, R25 ;  /* 0x00000001ff197819 */ /* 0x000fe40000011619 */
[----:B------:R-:W-:Y:S02]  /*a6a0*/  LOP3.LUT R3, R12, 0x1, RZ, 0xc0, !PT ;  /* 0x000000010c037812 */ /* 0x000fe400078ec0ff */
[----:B------:R-:W-:-:S02]  /*a6b0*/  LOP3.LUT R22, R22, 0x7f, RZ, 0xc0, !PT ;  /* 0x0000007f16167812 */ /* 0x000fc400078ec0ff */
[----:B------:R-:W-:Y:S02]  /*a6c0*/  LOP3.LUT R4, R5, 0x7f, RZ, 0xc0, !PT ;  /* 0x0000007f05047812 */ /* 0x000fe400078ec0ff */
[----:B------:R-:W-:Y:S02]  /*a6d0*/  LOP3.LUT R5, R33, 0xffff, RZ, 0xc0, !PT ;  /* 0x0000ffff21057812 */ /* 0x000fe400078ec0ff */
[----:B------:R-:W-:Y:S01]  /*a6e0*/  LOP3.LUT R25, R25, 0x7f, RZ, 0xc0, !PT ;  /* 0x0000007f19197812 */ /* 0x000fe200078ec0ff */
[----:B------:R-:W-:Y:S01]  /*a6f0*/  IMAD R21, R21, 0x80, R4 ;  /* 0x0000008015157824 */ /* 0x000fe200078e0204 */
[----:B------:R-:W-:Y:S01]  /*a700*/  ISETP.NE.U32.AND P1, PT, R3, 0x1, PT ;  /* 0x000000010300780c */ /* 0x000fe20003f25070 */
[----:B------:R-:W-:Y:S01]  /*a710*/  IMAD R3, R7, 0x80, R22 ;  /* 0x0000008007037824 */ /* 0x000fe200078e0216 */
[----:B------:R-:W-:Y:S01]  /*a720*/  LOP3.LUT R6, R31, 0xffff, RZ, 0xc0, !PT ;  /* 0x0000ffff1f067812 */ /* 0x000fe200078ec0ff */
[----:B------:R-:W-:Y:S01]  /*a730*/  IMAD R25, R20, 0x80, R25 ;  /* 0x0000008014197824 */ /* 0x000fe200078e0219 */
[----:B------:R-:W-:-:S02]  /*a740*/  SHF.R.U32.HI R13, RZ, 0x1, R5 ;  /* 0x00000001ff0d7819 */ /* 0x000fc40000011605 */
[----:B-1----:R-:W-:Y:S02]  /*a750*/  SHF.R.U32.HI R8, RZ, 0x1, R6 ;  /* 0x00000001ff087819 */ /* 0x002fe40000011606 */
[----:B------:R-:W-:Y:S02]  /*a760*/  LOP3.LUT R20, R13, 0x7f, RZ, 0xc0, !PT ;  /* 0x0000007f0d147812 */ /* 0x000fe400078ec0ff */
[----:B------:R-:W-:Y:S02]  /*a770*/  LOP3.LUT R9, R3, 0xffff, RZ, 0xc0, !PT ;  /* 0x0000ffff03097812 */ /* 0x000fe400078ec0ff */
[----:B------:R-:W-:Y:S01]  /*a780*/  LOP3.LUT R10, R8, 0x7f, RZ, 0xc0, !PT ;  /* 0x0000007f080a7812 */ /* 0x000fe200078ec0ff */
[C---:B------:R-:W-:Y:S01]  /*a790*/  IMAD R26, R25.reuse, 0x80, R20 ;  /* 0x00000080191a7824 */ /* 0x040fe200078e0214 */
[----:B------:R-:W-:Y:S01]  /*a7a0*/  LOP3.LUT R25, R25, 0xffff, RZ, 0xc0, !PT ;  /* 0x0000ffff19197812 */ /* 0x000fe200078ec0ff */
[----:B------:R-:W-:Y:S01]  /*a7b0*/  IMAD.U32 R8, R9, 0x10000, RZ ;  /* 0x0001000009087824 */ /* 0x000fe200078e00ff */
[----:B------:R-:W-:Y:S01]  /*a7c0*/  LOP3.LUT R4, R35, 0xffff, RZ, 0xc0, !PT ;  /* 0x0000ffff23047812 */ /* 0x000fe200078ec0ff */
[C---:B------:R-:W-:Y:S01]  /*a7d0*/  IMAD R24, R27.reuse, 0x80, R10 ;  /* 0x000000801b187824 */ /* 0x040fe200078e020a */
[----:B------:R-:W-:-:S02]  /*a7e0*/  LOP3.LUT R27, R27, 0xffff, RZ, 0xc0, !PT ;  /* 0x0000ffff1b1b7812 */ /* 0x000fc400078ec0ff */
[----:B------:R-:W-:Y:S01]  /*a7f0*/  LOP3.LUT R11, R8, 0xff0000, RZ, 0xc0, !PT ;  /* 0x00ff0000080b7812 */ /* 0x000fe200078ec0ff */
[----:B------:R-:W-:Y:S01]  /*a800*/  IMAD.U32 R8, R25, 0x10000, RZ ;  /* 0x0001000019087824 */ /* 0x000fe200078e00ff */
[----:B------:R-:W-:Y:S01]  /*a810*/  SHF.R.U32.HI R14, RZ, 0x1, R4 ;  /* 0x00000001ff0e7819 */ /* 0x000fe20000011604 */
[----:B------:R-:W-:Y:S01]  /*a820*/  IMAD.U32 R10, R27, 0x10000, RZ ;  /* 0x000100001b0a7824 */ /* 0x000fe200078e00ff */
        /* <DEDUP_REMOVED lines=9> */
[----:B------:R-:W-:-:S02]  /*a8c0*/  SHF.R.U32.HI R4, RZ, 0x1, R8 ;  /* 0x00000001ff047819 */ /* 0x000fc40000011608 */
[----:B------:R-:W-:Y:S01]  /*a8d0*/  LOP3.LUT R14, R32, 0xffff, RZ, 0xc0, !PT ;  /* 0x0000ffff200e7812 */ /* 0x000fe200078ec0ff */
[----:B------:R-:W-:Y:S01]  /*a8e0*/  IMAD R13, R6, 0x1000000, R13 ;  /* 0x01000000060d7824 */ /* 0x000fe200078e020d */
[----:B------:R-:W-:Y:S02]  /*a8f0*/  LOP3.LUT R7, R7, 0xffff, RZ, 0xc0, !PT ;  /* 0x0000ffff07077812 */ /* 0x000fe400078ec0ff */
[----:B------:R-:W-:Y:S02]  /*a900*/  LOP3.LUT R29, R29, 0xffff, RZ, 0xc0, !PT ;  /* 0x0000ffff1d1d7812 */ /* 0x000fe400078ec0ff */
[----:B------:R-:W-:Y:S02]  /*a910*/  LOP3.LUT R6, R4, 0x7f, RZ, 0xc0, !PT ;  /* 0x0000007f04067812 */ /* 0x000fe400078ec0ff */
[----:B------:R-:W-:Y:S01]  /*a920*/  LOP3.LUT R10, R34, 0xffff, RZ, 0xc0, !PT ;  /* 0x0000ffff220a7812 */ /* 0x000fe200078ec0ff */
[----:B------:R-:W-:Y:S01]  /*a930*/  IMAD.U32 R3, R29, 0x10000, RZ ;  /* 0x000100001d037824 */ /* 0x000fe200078e00ff */
[----:B------:R-:W-:Y:S01]  /*a940*/  SHF.R.U32.HI R20, RZ, 0x1, R14 ;  /* 0x00000001ff147819 */ /* 0x000fe2000001160e */
[----:B------:R-:W-:Y:S01]  /*a950*/  IMAD R31, R31, 0x80, R6 ;  /* 0x000000801f1f7824 */ /* 0x000fe200078e0206 */
[----:B------:R-:W-:-:S02]  /*a960*/  SHF.R.U32.HI R4, RZ, 0x1, R7 ;  /* 0x00000001ff047819 */ /* 0x000fc40000011607 */
[----:B------:R-:W-:Y:S02]  /*a970*/  SHF.R.U32.HI R7, RZ, 0x1, R10 ;  /* 0x00000001ff077819 */ /* 0x000fe4000001160a */
[----:B------:R-:W-:Y:S02]  /*a980*/  LOP3.LUT R20, R20, 0x7f, RZ, 0xc0, !PT ;  /* 0x0000007f14147812 */ /* 0x000fe400078ec0ff */
        /* <DEDUP_REMOVED lines=8> */
[----:B------:R-:W-:Y:S01]  /*aa10*/  SHF.R.U32.HI R19, RZ, 0x1, R19 ;  /* 0x00000001ff137819 */ /* 0x000fe20000011613 */
[----:B------:R-:W-:Y:S01]  /*aa20*/  IMAD R3, R28, 0x1000000, R3 ;  /* 0x010000001c037824 */ /* 0x000fe200078e0203 */
[----:B------:R-:W-:Y:S02]  /*aa30*/  SHF.R.U32.HI R7, RZ, 0x1, R7 ;  /* 0x00000001ff077819 */ /* 0x000fe40000011607 */
[----:B------:R-:W-:Y:S02]  /*aa40*/  LOP3.LUT R4, R23, 0xff, RZ, 0xc0, !PT ;  /* 0x000000ff17047812 */ /* 0x000fe400078ec0ff */
[----:B------:R-:W-:Y:S02]  /*aa50*/  LOP3.LUT R6, R29, 0x7f, RZ, 0xc0, !PT ;  /* 0x0000007f1d067812 */ /* 0x000fe400078ec0ff */
[----:B------:R-:W-:Y:S01]  /*aa60*/  LOP3.LUT R19, R19, 0x7f, RZ, 0xc0, !PT ;  /* 0x0000007f13137812 */ /* 0x000fe200078ec0ff */
[----:B------:R-:W-:Y:S01]  /*aa70*/  IMAD R3, R4, 0x100, R3 ;  /* 0x0000010004037824 */ /* 0x000fe200078e0203 */
[----:B------:R-:W-:Y:S01]  /*aa80*/  LOP3.LUT R7, R7, 0x7f, RZ, 0xc0, !PT ;  /* 0x0000007f07077812 */ /* 0x000fe200078ec0ff */
[----:B------:R-:W-:Y:S01]  /*aa90*/  IMAD R22, R23, 0x80, R6 ;  /* 0x0000008017167824 */ /* 0x000fe200078e0206 */
[----:B------:R-:W-:-:S02]  /*aaa0*/  LOP3.LUT R8, R8, 0xff, RZ, 0xc0, !PT ;  /* 0x000000ff08087812 */ /* 0x000fc400078ec0ff */
[----:B------:R-:W-:Y:S01]  /*aab0*/  SHF.R.U32.HI R27, RZ, 0x1, R27 ;  /* 0x00000001ff1b7819 */ /* 0x000fe2000001161b */
[----:B------:R-:W-:Y:S01]  /*aac0*/  IMAD R30, R30, 0x80, R7 ;  /* 0x000000801e1e7824 */ /* 0x000fe200078e0207 */
[----:B------:R-:W-:Y:S01]  /*aad0*/  LOP3.LUT R4, R20, 0xff, RZ, 0xc0, !PT ;  /* 0x000000ff14047812 */ /* 0x000fe200078ec0ff */
[----:B------:R-:W-:Y:S01]  /*aae0*/  IMAD.IADD R7, R3, 0x1, R8 ;  /* 0x0000000103077824 */ /* 0x000fe200078e0208 */
[----:B------:R-:W-:Y:S02]  /*aaf0*/  LOP3.LUT R6, R21, 0xff, RZ, 0xc0, !PT ;  /* 0x000000ff15067812 */ /* 0x000fe400078ec0ff */
[----:B------:R-:W-:Y:S01]  /*ab00*/  @!P2 LOP3.LUT R19, R19, 0xffe1, RZ, 0x3c, !PT ;  /* 0x0000ffe11313a812 */ /* 0x000fe200078e3cff */
[----:B------:R-:W-:Y:S01]  /*ab10*/  IMAD R4, R4, 0x100, R11 ;  /* 0x0000010004047824 */ /* 0x000fe200078e020b */
[----:B------:R-:W-:Y:S01]  /*ab20*/  SHF.R.U32.HI R25, RZ, 0x1, R25 ;  /* 0x00000001ff197819 */ /* 0x000fe20000011619 */
[----:B------:R-:W-:Y:S01]  /*ab30*/  IMAD R5, R6, 0x100, R5 ;  /* 0x0000010006057824 */ /* 0x000fe200078e0205 */
[----:B------:R-:W-:-:S02]  /*ab40*/  LOP3.LUT R27, R27, 0x7f, RZ, 0xc0, !PT ;  /* 0x0000007f1b1b7812 */ /* 0x000fc400078ec0ff */
[----:B------:R-:W-:Y:S02]  /*ab50*/  LOP3.LUT R3, R19, 0xff, RZ, 0xc0, !PT ;  /* 0x000000ff13037812 */ /* 0x000fe400078ec0ff */
[C---:B------:R-:W-:Y:S01]  /*ab60*/  LOP3.LUT R6, R18.reuse, 0xff, RZ, 0xc0, !PT ;  /* 0x000000ff12067812 */ /* 0x040fe200078ec0ff */
[----:B------:R-:W-:Y:S01]  /*ab70*/  IMAD R27, R18, 0x80, R27 ;  /* 0x00000080121b7824 */ /* 0x000fe200078e021b */
[----:B------:R-:W-:Y:S01]  /*ab80*/  LOP3.LUT R8, R25, 0x7f, RZ, 0xc0, !PT ;  /* 0x0000007f19087812 */ /* 0x000fe200078ec0ff */
[----:B------:R-:W-:Y:S01]  /*ab90*/  IMAD.IADD R4, R4, 0x1, R3 ;  /* 0x0000000104047824 */ /* 0x000fe200078e0203 */
[----:B------:R-:W-:Y:S01]  /*aba0*/  LOP3.LUT R18, R18, 0xffff, RZ, 0xc0, !PT ;  /* 0x0000ffff12127812 */ /* 0x000fe200078ec0ff */
[----:B------:R-:W-:Y:S01]  /*abb0*/  IMAD R6, R6, 0x100, R13 ;  /* 0x0000010006067824 */ /* 0x000fe200078e020d */
[----:B------:R-:W-:Y:S01]  /*abc0*/  LOP3.LUT R3, R14, 0xff, RZ, 0xc0, !PT ;  /* 0x000000ff0e037812 */ /* 0x000fe200078ec0ff */
[----:B------:R-:W-:Y:S01]  /*abd0*/  IMAD R23, R21, 0x80, R8 ;  /* 0x0000008015177824 */ /* 0x000fe200078e0208 */
[----:B------:R-:W-:-:S02]  /*abe0*/  SHF.R.U32.HI R8, RZ, 0x1, R18 ;  /* 0x00000001ff087819 */ /* 0x000fc40000011612 */
[----:B------:R-:W-:Y:S01]  /*abf0*/  LOP3.LUT R10, R10, 0xff, RZ, 0xc0, !PT ;  /* 0x000000ff0a0a7812 */ /* 0x000fe200078ec0ff */
[----:B------:R-:W-:Y:S01]  /*ac00*/  IMAD.IADD R6, R6, 0x1, R3 ;  /* 0x0000000106067824 */ /* 0x000fe200078e0203 */
[----:B------:R-:W-:Y:S02]  /*ac10*/  LOP3.LUT R3, R8, 0x7f, RZ, 0xc0, !PT ;  /* 0x0000007f08037812 */ /* 0x000fe400078ec0ff */
[----:B------:R-:W-:Y:S01]  /*ac20*/  SHF.R.U32.HI R9, RZ, 0x1, R9 ;  /* 0x00000001ff097819 */ /* 0x000fe20000011609 */
[----:B------:R-:W-:Y:S01]  /*ac30*/  IMAD.IADD R5, R5, 0x1, R10 ;  /* 0x0000000105057824 */ /* 0x000fe200078e020a */
[----:B------:R-:W-:Y:S01]  /*ac40*/  LOP3.LUT R18, R12, 0xffff, RZ, 0xc0, !PT ;  /* 0x0000ffff0c127812 */ /* 0x000fe200078ec0ff */
[----:B------:R-:W-:Y:S01]  /*ac50*/  IMAD R32, R32, 0x80, R3 ;  /* 0x0000008020207824 */ /* 0x000fe200078e0203 */
[----:B------:R-:W-:Y:S02]  /*ac60*/  LOP3.LUT R10, R21, 0xffff, RZ, 0xc0, !PT ;  /* 0x0000ffff150a7812 */ /* 0x000fe400078ec0ff */
[----:B------:R-:W-:Y:S01]  /*ac70*/  LOP3.LUT R3, R9, 0x7f, RZ, 0xc0, !PT ;  /* 0x0000007f09037812 */ /* 0x000fe200078ec0ff */
[----:B------:R1:W-:Y:S01]  /*ac80*/  STL.128 [R1+0x210], R4 ;  /* 0x0002100401007387 */ /* 0x0003e20000100c00 */
[----:B------:R-:W-:-:S02]  /*ac90*/  SHF.R.U32.HI R12, RZ, 0x1, R18 ;  /* 0x00000001ff0c7819 */ /* 0x000fc40000011612 */
[----:B------:R-:W-:Y:S01]  /*aca0*/  LOP3.LUT R9, R26, 0xffff, RZ, 0xc0, !PT ;  /* 0x0000ffff1a097812 */ /* 0x000fe200078ec0ff */
[----:B------:R-:W-:Y:S01]  /*acb0*/  IMAD R3, R20, 0x80, R3 ;  /* 0x0000008014037824 */ /* 0x000fe200078e0203 */
[----:B------:R-:W-:Y:S02]  /*acc0*/  SHF.R.U32.HI R10, RZ, 0x1, R10 ;  /* 0x00000001ff0a7819 */ /* 0x000fe4000001160a */
[----:B------:R-:W-:Y:S02]  /*acd0*/  LOP3.LUT R8, R12, 0x1, RZ, 0xc0, !PT ;  /* 0x000000010c087812 */ /* 0x000fe400078ec0ff */
[----:B------:R-:W-:Y:S02]  /*ace0*/  SHF.R.U32.HI R13, RZ, 0x1, R9 ;  /* 0x00000001ff0d7819 */ /* 0x000fe40000011609 */
[----:B------:R-:W-:Y:S02]  /*acf0*/  LOP3.LUT R11, R10, 0x7f, RZ, 0xc0, !PT ;  /* 0x0000007f0a0b7812 */ /* 0x000fe400078ec0ff */
[----:B------:R-:W-:-:S02]  /*ad00*/  ISETP.NE.U32.AND P2, PT, R8, 0x1, PT ;  /* 0x000000010800780c */ /* 0x000fc40003f45070 */
[----:B------:R-:W-:Y:S01]  /*ad10*/  LOP3.LUT R10, R24, 0xffff, RZ, 0xc0, !PT ;  /* 0x0000ffff180a7812 */ /* 0x000fe200078ec0ff */
[----:B------:R-:W-:Y:S01]  /*ad20*/  IMAD R34, R34, 0x80, R11 ;  /* 0x0000008022227824 */ /* 0x000fe200078e020b */
[----:B-1----:R-:W-:Y:S02]  /*ad30*/  LOP3.LUT R4, R13, 0x7f, RZ, 0xc0, !PT ;  /* 0x0000007f0d047812 */ /* 0x002fe400078ec0ff */
[----:B------:R-:W-:Y:S02]  /*ad40*/  LOP3.LUT R8, R36, 0xffff, RZ, 0xc0, !PT ;  /* 0x0000ffff24087812 */ /* 0x000fe400078ec0ff */
[----:B------:R-:W-:Y:S01]  /*ad50*/  LOP3.LUT R11, R12, 0x7f, RZ, 0xc0, !PT ;  /* 0x0000007f0c0b7812 */ /* 0x000fe200078ec0ff */
[C---:B------:R-:W-:Y:S01]  /*ad60*/  IMAD R29, R23.reuse, 0x80, R4 ;  /* 0x00000080171d7824 */ /* 0x040fe200078e0204 */
[----:B------:R-:W-:Y:S02]  /*ad70*/  SHF.R.U32.HI R12, RZ, 0x1, R10 ;  /* 0x00000001ff0c7819 */ /* 0x000fe4000001160a */
[----:B------:R-:W-:Y:S01]  /*ad80*/  SHF.R.U32.HI R14, RZ, 0x1, R8 ;  /* 0x00000001ff0e7819 */ /* 0x000fe20000011608 */
[----:B------:R-:W-:Y:S01]  /*ad90*/  IMAD R21, R22, 0x80, R11 ;  /* 0x0000008016157824 */ /* 0x000fe200078e020b */
[----:B------:R-:W-:-:S02]  /*ada0*/  LOP3.LUT R23, R23, 0xffff, RZ, 0xc0, !PT ;  /* 0x0000ffff17177812 */ /* 0x000fc400078ec0ff */
[----:B------:R-:W-:Y:S02]  /*adb0*/  LOP3.LUT R12, R12, 0x7f, RZ, 0xc0, !PT ;  /* 0x0000007f0c0c7812 */ /* 0x000fe400078ec0ff */
[----:B------:R-:W-:Y:S01]  /*adc0*/  LOP3.LUT R14, R14, 0x7f, RZ, 0xc0, !PT ;  /* 0x0000007f0e0e7812 */ /* 0x000fe200078ec0ff */
[----:B------:R-:W-:Y:S01]  /*add0*/  IMAD.U32 R6, R23, 0x10000, RZ ;  /* 0x0001000017067824 */ /* 0x000fe200078e00ff */
[----:B------:R-:W-:Y:S01]  /*ade0*/  LOP3.LUT R22, R22, 0xffff, RZ, 0xc0, !PT ;  /* 0x0000ffff16167812 */ /* 0x000fe200078ec0ff */
[----:B------:R-:W-:Y:S01]  /*adf0*/  IMAD R28, R27, 0x80, R12 ;  /* 0x000000801b1c7824 */ /* 0x000fe200078e020c */
[C---:B------:R-:W-:Y:S01]  /*ae00*/  LOP3.LUT R11, R3.reuse, 0xffff, RZ, 0xc0, !PT ;  /* 0x0000ffff030b7812 */ /* 0x040fe200078ec0ff */
[----:B------:R-:W-:Y:S01]  /*ae10*/  IMAD R37, R3, 0x80, R14 ;  /* 0x0000008003257824 */ /* 0x000fe200078e020e */
[----:B------:R-:W-:Y:S01]  /*ae20*/  LOP3.LUT R27, R27, 0xffff, RZ, 0xc0, !PT ;  /* 0x0000ffff1b1b7812 */ /* 0x000fe200078ec0ff */
[----:B------:R-:W-:Y:S01]  /*ae30*/  IMAD.U32 R3, R22, 0x10000, RZ ;  /* 0x0001000016037824 */ /* 0x000fe200078e00ff */
[----:B------:R-:W-:Y:S01]  /*ae40*/  LOP3.LUT R6, R6, 0xff0000, RZ, 0xc0, !PT ;  /* 0x00ff000006067812 */ /* 0x000fe200078ec0ff */
[----:B------:R-:W-:Y:S01]  /*ae50*/  IMAD.U32 R4, R11, 0x10000, RZ ;  /* 0x000100000b047824 */ /* 0x000fe200078e00ff */
[----:B------:R-:W-:Y:S01]  /*ae60*/  LOP3.LUT R21, R21, 0xffff, RZ, 0xc0, !PT ;  /* 0x0000ffff15157812 */ /* 0x000fe200078ec0ff */
[----:B------:R-:W-:Y:S01]  /*ae70*/  IMAD.U32 R7, R27, 0x10000, RZ ;  /* 0x000100001b077824 */ /* 0x000fe200078e00ff */
[----:B------:R-:W-:Y:S01]  /*ae80*/  LOP3.LUT R3, R3, 0xff0000, RZ, 0xc0, !PT ;  /* 0x00ff000003037812 */ /* 0x000fe200078ec0ff */
[----:B------:R-:W-:Y:S01]  /*ae90*/  IMAD R12, R9, 0x1000000, R6 ;  /* 0x01000000090c7824 */ /* 0x000fe200078e0206 */
[----:B------:R-:W-:-:S02]  /*aea0*/  LOP3.LUT R5, R4, 0xff0000, RZ, 0xc0, !PT ;  /* 0x00ff000004057812 */ /* 0x000fc400078ec0ff */
[----:B------:R-:W-:Y:S02]  /*aeb0*/  LOP3.LUT R6, R20, 0xffff, RZ, 0xc0, !PT ;  /* 0x0000ffff14067812 */ /* 0x000fe400078ec0ff */
[----:B------:R-:W-:Y:S01]  /*aec0*/  LOP3.LUT R13, R7, 0xff0000, RZ, 0xc0, !PT ;  /* 0x00ff0000070d7812 */ /* 0x000fe200078ec0ff */
[----:B------:R-:W-:Y:S01]  /*aed0*/  IMAD R7, R18, 0x1000000, R3 ;  /* 0x0100000012077824 */ /* 0x000fe200078e0203 */
[----:B------:R-:W-:Y:S01]  /*aee0*/  LOP3.LUT R3, R33, 0xffff, RZ, 0xc0, !PT ;  /* 0x0000ffff21037812 */ /* 0x000fe200078ec0ff */
[----:B------:R-:W-:Y:S01]  /*aef0*/  IMAD R8, R8, 0x1000000, R5 ;  /* 0x0100000008087824 */ /* 0x000fe200078e0205 */
[----:B------:R-:W-:Y:S01]  /*af00*/  LOP3.LUT R5, R31, 0xffff, RZ, 0xc0, !PT ;  /* 0x0000ffff1f057812 */ /* 0x000fe200078ec0ff */
[----:B------:R-:W-:Y:S01]  /*af10*/  IMAD R14, R10, 0x1000000, R13 ;  /* 0x010000000a0e7824 */ /* 0x000fe200078e020d */
[----:B------:R-:W-:Y:S02]  /*af20*/  SHF.R.U32.HI R6, RZ, 0x1, R6 ;  /* 0x00000001ff067819 */ /* 0x000fe40000011606 */
        /* <DEDUP_REMOVED lines=8> */
[----:B------:R-:W-:Y:S01]  /*afb0*/  SHF.R.U32.HI R27, RZ, 0x1, R27 ;  /* 0x00000001ff1b7819 */ /* 0x000fe2000001161b */
[----:B------:R-:W-:Y:S01]  /*afc0*/  IMAD R26, R26, 0x80, R13 ;  /* 0x000000801a1a7824 */ /* 0x000fe200078e020d */
[----:B------:R-:W-:Y:S01]  /*afd0*/  LOP3.LUT R9, R10, 0xff, RZ, 0xc0, !PT ;  /* 0x000000ff0a097812 */ /* 0x000fe200078ec0ff */
[----:B------:R-:W-:Y:S01]  /*afe0*/  IMAD R7, R6, 0x100, R7 ;  /* 0x0000010006077824 */ /* 0x000fe200078e0207 */
[----:B------:R-:W-:-:S02]  /*aff0*/  LOP3.LUT R13, R34, 0xff, RZ, 0xc0, !PT ;  /* 0x000000ff220d7812 */ /* 0x000fc400078ec0ff */
[----:B------:R-:W-:Y:S01]  /*b000*/  LOP3.LUT R4, R35, 0xffff, RZ, 0xc0, !PT ;  /* 0x0000ffff23047812 */ /* 0x000fe200078ec0ff */
[----:B------:R-:W-:Y:S01]  /*b010*/  IMAD R6, R9, 0x100, R8 ;  /* 0x0000010009067824 */ /* 0x000fe200078e0208 */
[----:B------:R-:W-:Y:S01]  /*b020*/  LOP3.LUT R27, R27, 0x7f, RZ, 0xc0, !PT ;  /* 0x0000007f1b1b7812 */ /* 0x000fe200078ec0ff */
[----:B------:R-:W-:Y:S01]  /*b030*/  IMAD R8, R13, 0x100, R12 ;  /* 0x000001000d087824 */ /* 0x000fe200078e020c */
[----:B------:R-:W-:Y:S02]  /*b040*/  LOP3.LUT R12, R30, 0xffff, RZ, 0xc0, !PT ;  /* 0x0000ffff1e0c7812 */ /* 0x000fe400078ec0ff */
[----:B------:R-:W-:Y:S01]  /*b050*/  SHF.R.U32.HI R18, RZ, 0x1, R4 ;  /* 0x00000001ff127819 */ /* 0x000fe20000011604 */
[----:B------:R-:W-:Y:S01]  /*b060*/  IMAD R27, R32, 0x80, R27 ;  /* 0x00000080201b7824 */ /* 0x000fe200078e021b */
[----:B------:R-:W-:Y:S02]  /*b070*/  SHF.R.U32.HI R12, RZ, 0x1, R12 ;  /* 0x00000001ff0c7819 */ /* 0x000fe4000001160c */
[----:B------:R-:W-:-:S02]  /*b080*/  LOP3.LUT R13, R34, 0xffff, RZ, 0xc0, !PT ;  /* 0x0000ffff220d7812 */ /* 0x000fc400078ec0ff */
        /* <DEDUP_REMOVED lines=8> */
[----:B------:R-:W-:-:S02]  /*b110*/  SHF.R.U32.HI R18, RZ, 0x1, R21 ;  /* 0x00000001ff127819 */ /* 0x000fc40000011615 */
[----:B------:R-:W-:Y:S02]  /*b120*/  SHF.R.U32.HI R12, RZ, 0x1, R32 ;  /* 0x00000001ff0c7819 */ /* 0x000fe40000011620 */
[----:B------:R-:W-:Y:S02]  /*b130*/  LOP3.LUT R14, R13, 0x7f, RZ, 0xc0, !PT ;  /* 0x0000007f0d0e7812 */ /* 0x000fe400078ec0ff */
[----:B------:R-:W-:Y:S02]  /*b140*/  SHF.R.U32.HI R22, RZ, 0x1, R22 ;  /* 0x00000001ff167819 */ /* 0x000fe40000011616 */
[----:B------:R-:W-:Y:S01]  /*b150*/  SHF.R.U32.HI R11, RZ, 0x1, R11 ;  /* 0x00000001ff0b7819 */ /* 0x000fe2000001160b */
[----:B------:R-:W-:Y:S01]  /*b160*/  IMAD R35, R35, 0x80, R14 ;  /* 0x0000008023237824 */ /* 0x000fe200078e020e */
[----:B------:R-:W-:Y:S02]  /*b170*/  LOP3.LUT R13, R18, 0x1, RZ, 0xc0, !PT ;  /* 0x00000001120d7812 */ /* 0x000fe400078ec0ff */
[----:B------:R-:W-:-:S02]  /*b180*/  LOP3.LUT R12, R12, 0x7f, RZ, 0xc0, !PT ;  /* 0x0000007f0c0c7812 */ /* 0x000fc400078ec0ff */
[----:B------:R-:W-:Y:S02]  /*b190*/  LOP3.LUT R25, R22, 0x7f, RZ, 0xc0, !PT ;  /* 0x0000007f16197812 */ /* 0x000fe400078ec0ff */
[----:B------:R-:W-:Y:S01]  /*b1a0*/  LOP3.LUT R11, R11, 0x7f, RZ, 0xc0, !PT ;  /* 0x0000007f0b0b7812 */ /* 0x000fe200078ec0ff */
[----:B------:R-:W-:Y:S01]  /*b1b0*/  IMAD R33, R33, 0x80, R12 ;  /* 0x0000008021217824 */ /* 0x000fe200078e020c */
[----:B------:R-:W-:Y:S01]  /*b1c0*/  ISETP.NE.U32.AND P3, PT, R13, 0x1, PT ;  /* 0x000000010d00780c */ /* 0x000fe20003f65070 */
[----:B------:R-:W-:Y:S01]  /*b1d0*/  IMAD R25, R30, 0x80, R25 ;  /* 0x000000801e197824 */ /* 0x000fe200078e0219 */
[----:B------:R-:W-:Y:S01]  /*b1e0*/  LOP3.LUT R13, R37, 0xffff, RZ, 0xc0, !PT ;  /* 0x0000ffff250d7812 */ /* 0x000fe200078ec0ff */
[----:B------:R-:W-:Y:S01]  /*b1f0*/  IMAD R12, R10, 0x80, R11 ;  /* 0x000000800a0c7824 */ /* 0x000fe200078e020b */
[----:B------:R-:W-:Y:S02]  /*b200*/  SHF.R.U32.HI R23, RZ, 0x1, R23 ;  /* 0x00000001ff177819 */ /* 0x000fe40000011617 */
[----:B------:R-:W-:-:S02]  /*b210*/  LOP3.LUT R14, R29, 0xffff, RZ, 0xc0, !PT ;  /* 0x0000ffff1d0e7812 */ /* 0x000fc400078ec0ff */
[----:B------:R-:W-:Y:S02]  /*b220*/  LOP3.LUT R18, R18, 0x7f, RZ, 0xc0, !PT ;  /* 0x0000007f12127812 */ /* 0x000fe400078ec0ff */
[----:B------:R-:W-:Y:S02]  /*b230*/  SHF.R.U32.HI R20, RZ, 0x1, R13 ;  /* 0x00000001ff147819 */ /* 0x000fe4000001160d */
[----:B------:R-:W-:Y:S01]  /*b240*/  LOP3.LUT R23, R23, 0x7f, RZ, 0xc0, !PT ;  /* 0x0000007f17177812 */ /* 0x000fe200078ec0ff */
[----:B------:R-:W-:Y:S01]  /*b250*/  IMAD R38, R25, 0x80, R18 ;  /* 0x0000008019267824 */ /* 0x000fe200078e0212 */
[----:B------:R-:W-:Y:S02]  /*b260*/  SHF.R.U32.HI R11, RZ, 0x1, R14 ;  /* 0x00000001ff0b7819 */ /* 0x000fe4000001160e */
[----:B------:R-:W-:Y:S01]  /*b270*/  LOP3.LUT R22, R28, 0xffff, RZ, 0xc0, !PT ;  /* 0x0000ffff1c167812 */ /* 0x000fe200078ec0ff */
[----:B------:R-:W-:Y:S01]  /*b280*/  IMAD R23, R34, 0x80, R23 ;  /* 0x0000008022177824 */ /* 0x000fe200078e0217 */
[----:B------:R-:W-:-:S02]  /*b290*/  LOP3.LUT R39, R20, 0x7f, RZ, 0xc0, !PT ;  /* 0x0000007f14277812 */ /* 0x000fc400078ec0ff */
[----:B------:R-:W-:Y:S02]  /*b2a0*/  LOP3.LUT R25, R25, 0xffff, RZ, 0xc0, !PT ;  /* 0x0000ffff19197812 */ /* 0x000fe400078ec0ff */
[----:B------:R-:W-:Y:S01]  /*b2b0*/  LOP3.LUT R20, R11, 0x7f, RZ, 0xc0, !PT ;  /* 0x0000007f0b147812 */ /* 0x000fe200078ec0ff */
[C---:B------:R-:W-:Y:S01]  /*b2c0*/  IMAD R43, R12.reuse, 0x80, R39 ;  /* 0x000000800c2b7824 */ /* 0x040fe200078e0227 */
[----:B------:R-:W-:Y:S01]  /*b2d0*/  SHF.R.U32.HI R18, RZ, 0x1, R22 ;  /* 0x00000001ff127819 */ /* 0x000fe20000011616 */
[----:B------:R-:W-:Y:S01]  /*b2e0*/  IMAD.U32 R11, R25, 0x10000, RZ ;  /* 0x00010000190b7824 */ /* 0x000fe200078e00ff */
[----:B------:R-:W-:Y:S01]  /*b2f0*/  LOP3.LUT R30, R12, 0xffff, RZ, 0xc0, !PT ;  /* 0x0000ffff0c1e7812 */ /* 0x000fe200078ec0ff */
[C---:B------:R-:W-:Y:S01]  /*b300*/  IMAD R41, R23.reuse, 0x80, R20 ;  /* 0x0000008017297824 */ /* 0x040fe200078e0214 */
[----:B------:R-:W-:Y:S02]  /*b310*/  LOP3.LUT R18, R18, 0x7f, RZ, 0xc0, !PT ;  /* 0x0000007f12127812 */ /* 0x000fe400078ec0ff */
[----:B------:R-:W-:-:S02]  /*b320*/  LOP3.LUT R20, R23, 0xffff, RZ, 0xc0, !PT ;  /* 0x0000ffff17147812 */ /* 0x000fc400078ec0ff */
[----:B------:R-:W-:Y:S01]  /*b330*/  LOP3.LUT R12, R11, 0xff0000, RZ, 0xc0, !PT ;  /* 0x00ff00000b0c7812 */ /* 0x000fe200078ec0ff */
[C---:B------:R-:W-:Y:S01]  /*b340*/  IMAD R40, R27.reuse, 0x80, R18 ;  /* 0x000000801b287824 */ /* 0x040fe200078e0212 */
[----:B------:R-:W-:Y:S01]  /*b350*/  LOP3.LUT R32, R27, 0xffff, RZ, 0xc0, !PT ;  /* 0x0000ffff1b207812 */ /* 0x000fe200078ec0ff */
[----:B------:R-:W-:Y:S01]  /*b360*/  IMAD.U32 R18, R20, 0x10000, RZ ;  /* 0x0001000014127824 */ /* 0x000fe200078e00ff */
[----:B------:R-:W-:Y:S01]  /*b370*/  SHF.R.U32.HI R11, RZ, 0x1, R19 ;  /* 0x00000001ff0b7819 */ /* 0x000fe20000011613 */
[----:B------:R-:W-:Y:S01]  /*b380*/  IMAD R21, R21, 0x1000000, R12 ;  /* 0x0100000015157824 */ /* 0x000fe200078e020c */
[----:B------:R-:W-:Y:S01]  /*b390*/  SHF.R.U32.HI R25, RZ, 0x1, R25 ;  /* 0x00000001ff197819 */ /* 0x000fe20000011619 */
[----:B------:R-:W-:Y:S01]  /*b3a0*/  IMAD.U32 R12, R30, 0x10000, RZ ;  /* 0x000100001e0c7824 */ /* 0x000fe200078e00ff */
[----:B------:R-:W-:Y:S01]  /*b3b0*/  LOP3.LUT R19, R18, 0xff0000, RZ, 0xc0, !PT ;  /* 0x00ff000012137812 */ /* 0x000fe200078ec0ff */
[----:B------:R-:W-:Y:S01]  /*b3c0*/  IMAD.U32 R23, R32, 0x10000, RZ ;  /* 0x0001000020177824 */ /* 0x000fe200078e00ff */
[----:B------:R-:W-:-:S02]  /*b3d0*/  LOP3.LUT R11, R11, 0x7f, RZ, 0xc0, !PT ;  /* 0x0000007f0b0b7812 */ /* 0x000fc400078ec0ff */
[----:B------:R-:W-:Y:S01]  /*b3e0*/  LOP3.LUT R12, R12, 0xff0000, RZ, 0xc0, !PT ;  /* 0x00ff00000c0c7812 */ /* 0x000fe200078ec0ff */
[----:B------:R-:W-:Y:S01]  /*b3f0*/  IMAD R27, R14, 0x1000000, R19 ;  /* 0x010000000e1b7824 */ /* 0x000fe200078e0213 */
[----:B------:R-:W-:Y:S02]  /*b400*/  LOP3.LUT R14, R10, 0xffff, RZ, 0xc0, !PT ;  /* 0x0000ffff0a0e7812 */ /* 0x000fe400078ec0ff */
[----:B------:R-:W-:Y:S01]  /*b410*/  LOP3.LUT R23, R23, 0xff0000, RZ, 0xc0, !PT ;  /* 0x00ff000017177812 */ /* 0x000fe200078ec0ff */
[----:B------:R-:W-:Y:S01]  /*b420*/  IMAD R18, R13, 0x1000000, R12 ;  /* 0x010000000d127824 */ /* 0x000fe200078e020c */
[----:B------:R-:W-:Y:S02]  /*b430*/  LOP3.LUT R10, R26, 0xffff, RZ, 0xc0, !PT ;  /* 0x0000ffff1a0a7812 */ /* 0x000fe400078ec0ff */
[----:B------:R-:W-:Y:S01]  /*b440*/  SHF.R.U32.HI R14, RZ, 0x1, R14 ;  /* 0x00000001ff0e7819 */ /* 0x000fe2000001160e */
[----:B------:R-:W-:Y:S01]  /*b450*/  IMAD R34, R22, 0x1000000, R23 ;  /* 0x0100000016227824 */ /* 0x000fe200078e0217 */
[----:B------:R-:W-:-:S02]  /*b460*/  LOP3.LUT R13, R24, 0xffff, RZ, 0xc0, !PT ;  /* 0x0000ffff180d7812 */ /* 0x000fc400078ec0ff */
[----:B------:R-:W-:Y:S02]  /*b470*/  @!P0 LOP3.LUT R11, R11, 0xffe1, RZ, 0x3c, !PT ;  /* 0x0000ffe10b0b8812 */ /* 0x000fe400078e3cff */
[----:B------:R-:W-:Y:S02]  /*b480*/  SHF.R.U32.HI R22, RZ, 0x1, R10 ;  /* 0x00000001ff167819 */ /* 0x000fe4000001160a */
[----:B------:R-:W-:Y:S02]  /*b490*/  LOP3.LUT R14, R14, 0x7f, RZ, 0xc0, !PT ;  /* 0x0000007f0e0e7812 */ /* 0x000fe400078ec0ff */
[----:B------:R-:W-:Y:S02]  /*b4a0*/  LOP3.LUT R12, R36, 0xffff, RZ, 0xc0, !PT ;  /* 0x0000ffff240c7812 */ /* 0x000fe400078ec0ff */
[----:B------:R-:W-:Y:S02]  /*b4b0*/  SHF.R.U32.HI R19, RZ, 0x1, R13 ;  /* 0x00000001ff137819 */ /* 0x000fe4000001160d */
[----:B------:R-:W-:Y:S01]  /*b4c0*/  LOP3.LUT R42, R22, 0x7f, RZ, 0xc0, !PT ;  /* 0x0000007f162a7812 */ /* 0x000fe200078ec0ff */
[----:B------:R-:W-:Y:S01]  /*b4d0*/  IMAD R22, R11, 0x80, R14 ;  /* 0x000000800b167824 */ /* 0x000fe200078e020e */
[----:B------:R-:W-:-:S02]  /*b4e0*/  SHF.R.U32.HI R23, RZ, 0x1, R12 ;  /* 0x00000001ff177819 */ /* 0x000fc4000001160c */
        /* <DEDUP_REMOVED lines=17> */
[C---:B------:R-:W-:Y:S01]  /*b600*/  IMAD R28, R31.reuse, 0x80, R28 ;  /* 0x000000801f1c7824 */ /* 0x040fe200078e021c */
[----:B------:R-:W-:Y:S02]  /*b610*/  LOP3.LUT R31, R31, 0xffff, RZ, 0xc0, !PT ;  /* 0x0000ffff1f1f7812 */ /* 0x000fe400078ec0ff */
[----:B------:R-:W-:Y:S01]  /*b620*/  LOP3.LUT R23, R33, 0xffff, RZ, 0xc0, !PT ;  /* 0x0000ffff21177812 */ /* 0x000fe200078ec0ff */
[----:B------:R-:W-:Y:S01]  /*b630*/  IMAD R34, R35, 0x80, R34 ;  /* 0x0000008023227824 */ /* 0x000fe200078e0222 */
[----:B------:R-:W-:Y:S02]  /*b640*/  SHF.R.U32.HI R21, RZ, 0x1, R31 ;  /* 0x00000001ff157819 */ /* 0x000fe4000001161f */
[----:B------:R-:W-:Y:S02]  /*b650*/  SHF.R.U32.HI R27, RZ, 0x1, R38 ;  /* 0x00000001ff1b7819 */ /* 0x000fe40000011626 */
[----:B------:R-:W-:-:S02]  /*b660*/  LOP3.LUT R21, R21, 0x7f, RZ, 0xc0, !PT ;  /* 0x0000007f15157812 */ /* 0x000fc400078ec0ff */
[----:B------:R-:W-:Y:S02]  /*b670*/  SHF.R.U32.HI R23, RZ, 0x1, R23 ;  /* 0x00000001ff177819 */ /* 0x000fe40000011617 */
[----:B------:R-:W-:Y:S01]  /*b680*/  LOP3.LUT R35, R35, 0xffff, RZ, 0xc0, !PT ;  /* 0x0000ffff23237812 */ /* 0x000fe200078ec0ff */
[----:B------:R-:W-:Y:S01]  /*b690*/  IMAD R24, R24, 0x80, R21 ;  /* 0x0000008018187824 */ /* 0x000fe200078e0215 */
[----:B------:R-:W-:Y:S02]  /*b6a0*/  LOP3.LUT R29, R27, 0x1, RZ, 0xc0, !PT ;  /* 0x000000011b1d7812 */ /* 0x000fe400078ec0ff */
[----:B------:R-:W-:Y:S02]  /*b6b0*/  LOP3.LUT R23, R23, 0x7f, RZ, 0xc0, !PT ;  /* 0x0000007f17177812 */ /* 0x000fe400078ec0ff */
[----:B------:R-:W-:Y:S02]  /*b6c0*/  SHF.R.U32.HI R21, RZ, 0x1, R35 ;  /* 0x00000001ff157819 */ /* 0x000fe40000011623 */
[----:B------:R-:W-:Y:S01]  /*b6d0*/  SHF.R.U32.HI R30, RZ, 0x1, R30 ;  /* 0x00000001ff1e7819 */ /* 0x000fe2000001161e */
[----:B------:R-:W-:Y:S01]  /*b6e0*/  IMAD R26, R26, 0x80, R23 ;  /* 0x000000801a1a7824 */ /* 0x000fe200078e0217 */
[----:B------:R-:W-:-:S02]  /*b6f0*/  ISETP.NE.U32.AND P0, PT, R29, 0x1, PT ;  /* 0x000000011d00780c */ /* 0x000fc40003f05070 */
[----:B------:R-:W-:Y:S02]  /*b700*/  SHF.R.U32.HI R32, RZ, 0x1, R32 ;  /* 0x00000001ff207819 */ /* 0x000fe40000011620 */
[----:B------:R-:W-:Y:S02]  /*b710*/  LOP3.LUT R29, R41, 0xffff, RZ, 0xc0, !PT ;  /* 0x0000ffff291d7812 */ /* 0x000fe400078ec0ff */
        /* <DEDUP_REMOVED lines=9> */
[----:B------:R-:W-:Y:S02]  /*b7b0*/  LOP3.LUT R31, R30, 0x7f, RZ, 0xc0, !PT ;  /* 0x0000007f1e1f7812 */ /* 0x000fe400078ec0ff */
[----:B------:R-:W-:Y:S02]  /*b7c0*/  LOP3.LUT R27, R27, 0x7f, RZ, 0xc0, !PT ;  /* 0x0000007f1b1b7812 */ /* 0x000fe400078ec0ff */
[----:B------:R-:W-:Y:S01]  /*b7d0*/  LOP3.LUT R33, R40, 0xffff, RZ, 0xc0, !PT ;  /* 0x0000ffff28217812 */ /* 0x000fe200078ec0ff */
[----:B------:R-:W-:Y:S01]  /*b7e0*/  IMAD R49, R34, 0x80, R31 ;  /* 0x0000008022317824 */ /* 0x000fe200078e021f */
[----:B------:R-:W-:Y:S01]  /*b7f0*/  LOP3.LUT R46, R21, 0x7f, RZ, 0xc0, !PT ;  /* 0x0000007f152e7812 */ /* 0x000fe200078ec0ff */
[----:B------:R-:W-:Y:S01]  /*b800*/  IMAD R45, R28, 0x80, R27 ;  /* 0x000000801c2d7824 */ /* 0x000fe200078e021b */
[----:B------:R-:W-:Y:S02]  /*b810*/  SHF.R.U32.HI R21, RZ, 0x1, R33 ;  /* 0x00000001ff157819 */ /* 0x000fe40000011621 */
[----:B------:R-:W-:Y:S01]  /*b820*/  LOP3.LUT R34, R34, 0xffff, RZ, 0xc0, !PT ;  /* 0x0000ffff22227812 */ /* 0x000fe200078ec0ff */
[----:B------:R-:W-:Y:S01]  /*b830*/  IMAD R52, R23, 0x80, R46 ;  /* 0x0000008017347824 */ /* 0x000fe200078e022e */
[----:B------:R-:W-:-:S02]  /*b840*/  LOP3.LUT R28, R28, 0xffff, RZ, 0xc0, !PT ;  /* 0x0000ffff1c1c7812 */ /* 0x000fc400078ec0ff */
[----:B------:R-:W-:Y:S01]  /*b850*/  LOP3.LUT R35, R32, 0xffff, RZ, 0xc0, !PT ;  /* 0x0000ffff20237812 */ /* 0x000fe200078ec0ff */
[----:B------:R-:W-:Y:S01]  /*b860*/  IMAD.U32 R31, R34, 0x10000, RZ ;  /* 0x00010000221f7824 */ /* 0x000fe200078e00ff */
[----:B------:R-:W-:Y:S02]  /*b870*/  LOP3.LUT R27, R23, 0xffff, RZ, 0xc0, !PT ;  /* 0x0000ffff171b7812 */ /* 0x000fe400078ec0ff */
[----:B------:R-:W-:Y:S01]  /*b880*/  LOP3.LUT R23, R21, 0x7f, RZ, 0xc0, !PT ;  /* 0x0000007f15177812 */ /* 0x000fe200078ec0ff */
[----:B------:R-:W-:Y:S01]  /*b890*/  IMAD.U32 R21, R28, 0x10000, RZ ;  /* 0x000100001c157824 */ /* 0x000fe200078e00ff */
[----:B------:R-:W-:Y:S01]  /*b8a0*/  LOP3.LUT R22, R22, 0xffff, RZ, 0xc0, !PT ;  /* 0x0000ffff16167812 */ /* 0x000fe200078ec0ff */
[----:B------:R-:W-:Y:S01]  /*b8b0*/  IMAD.U32 R37, R35, 0x10000, RZ ;  /* 0x0001000023257824 */ /* 0x000fe200078e00ff */
[----:B------:R-:W-:Y:S01]  /*b8c0*/  SHF.R.U32.HI R35, RZ, 0x1, R35 ;  /* 0x00000001ff237819 */ /* 0x000fe20000011623 */
[----:B------:R-:W-:Y:S01]  /*b8d0*/  IMAD R47, R32, 0x80, R23 ;  /* 0x00000080202f7824 */ /* 0x000fe200078e0217 */
[----:B------:R-:W-:Y:S01]  /*b8e0*/  LOP3.LUT R32, R31, 0xff0000, RZ, 0xc0, !PT ;  /* 0x00ff00001f207812 */ /* 0x000fe200078ec0ff */
[----:B------:R-:W-:Y:S01]  /*b8f0*/  IMAD.U32 R23, R27, 0x10000, RZ ;  /* 0x000100001b177824 */ /* 0x000fe200078e00ff */
[----:B------:R-:W-:-:S02]  /*b900*/  LOP3.LUT R21, R21, 0xff0000, RZ, 0xc0, !PT ;  /* 0x00ff000015157812 */ /* 0x000fc400078ec0ff */
[----:B------:R-:W-:Y:S01]  /*b910*/  LOP3.LUT R46, R37, 0xff0000, RZ, 0xc0, !PT ;  /* 0x00ff0000252e7812 */ /* 0x000fe200078ec0ff */
[----:B------:R-:W-:Y:S01]  /*b920*/  IMAD R32, R29, 0x1000000, R32 ;  /* 0x010000001d207824 */ /* 0x000fe200078e0220 */
[----:B------:R-:W-:Y:S01]  /*b930*/  LOP3.LUT R37, R42, 0xffff, RZ, 0xc0, !PT ;  /* 0x0000ffff2a257812 */ /* 0x000fe200078ec0ff */
[----:B------:R-:W-:Y:S01]  /*b940*/  IMAD R38, R38, 0x1000000, R21 ;  /* 0x0100000026267824 */ /* 0x000fe200078e0215 */
[----:B------:R-:W-:Y:S01]  /*b950*/  SHF.R.U32.HI R21, RZ, 0x1, R11 ;  /* 0x00000001ff157819 */ /* 0x000fe2000001160b */
[----:B------:R-:W-:Y:S01]  /*b960*/  IMAD R46, R33, 0x1000000, R46 ;  /* 0x01000000212e7824 */ /* 0x000fe200078e022e */
[----:B------:R-:W-:Y:S02]  /*b970*/  SHF.R.U32.HI R29, RZ, 0x1, R37 ;  /* 0x00000001ff1d7819 */ /* 0x000fe40000011625 */
[----:B------:R-:W-:Y:S02]  /*b980*/  LOP3.LUT R33, R44, 0xffff, RZ, 0xc0, !PT ;  /* 0x0000ffff2c217812 */ /* 0x000fe400078ec0ff */
[----:B------:R-:W-:-:S02]  /*b990*/  LOP3.LUT R30, R23, 0xff0000, RZ, 0xc0, !PT ;  /* 0x00ff0000171e7812 */ /* 0x000fc400078ec0ff */
[----:B------:R-:W-:Y:S02]  /*b9a0*/  LOP3.LUT R48, R29, 0x7f, RZ, 0xc0, !PT ;  /* 0x0000007f1d307812 */ /* 0x000fe400078ec0ff */
[----:B------:R-:W-:Y:S01]  /*b9b0*/  LOP3.LUT R21, R21, 0x7f, RZ, 0xc0, !PT ;  /* 0x0000007f15157812 */ /* 0x000fe200078ec0ff */
[----:B------:R-:W-:Y:S01]  /*b9c0*/  IMAD R30, R25, 0x1000000, R30 ;  /* 0x01000000191e7824 */ /* 0x000fe200078e021e */
[----:B------:R-:W-:Y:S01]  /*b9d0*/  SHF.R.U32.HI R22, RZ, 0x1, R22 ;  /* 0x00000001ff167819 */ /* 0x000fe20000011616 */
[----:B------:R-:W-:Y:S01]  /*b9e0*/  IMAD R48, R41, 0x80, R48 ;  /* 0x0000008029307824 */ /* 0x000fe200078e0230 */
[----:B------:R-:W-:Y:S02]  /*b9f0*/  SHF.R.U32.HI R29, RZ, 0x1, R33 ;  /* 0x00000001ff1d7819 */ /* 0x000fe40000011621 */
[----:B------:R-:W-:Y:S02]  /*ba00*/  LOP3.LUT R25, R39, 0xffff, RZ, 0xc0, !PT ;  /* 0x0000ffff27197812 */ /* 0x000fe400078ec0ff */
[----:B------:R-:W-:-:S02]  /*ba10*/  @!P1 LOP3.LUT R21, R21, 0xffe1, RZ, 0x3c, !PT ;  /* 0x0000ffe115159812 */ /* 0x000fc400078e3cff */
[----:B------:R-:W-:Y:S02]  /*ba20*/  LOP3.LUT R22, R22, 0x7f, RZ, 0xc0, !PT ;  /* 0x0000007f16167812 */ /* 0x000fe400078ec0ff */
[----:B------:R-:W-:Y:S02]  /*ba30*/  LOP3.LUT R50, R29, 0x7f, RZ, 0xc0, !PT ;  /* 0x0000007f1d327812 */ /* 0x000fe400078ec0ff */
[----:B------:R-:W-:Y:S01]  /*ba40*/  SHF.R.U32.HI R23, RZ, 0x1, R25 ;  /* 0x00000001ff177819 */ /* 0x000fe20000011619 */
[----:B------:R-:W-:Y:S01]  /*ba50*/  IMAD R22, R21, 0x80, R22 ;  /* 0x0000008015167824 */ /* 0x000fe200078e0216 */
[----:B------:R-:W-:Y:S01]  /*ba60*/  SHF.R.U32.HI R28, RZ, 0x1, R28 ;  /* 0x00000001ff1c7819 */ /* 0x000fe2000001161c */
[----:B------:R-:W-:Y:S01]  /*ba70*/  IMAD R50, R43, 0x80, R50 ;  /* 0x000000802b327824 */ /* 0x000fe200078e0232 */
[----:B------:R-:W-:Y:S02]  /*ba80*/  LOP3.LUT R43, R35, 0x7f, RZ, 0xc0, !PT ;  /* 0x0000007f232b7812 */ /* 0x000fe400078ec0ff */
[----:B------:R-:W-:-:S02]  /*ba90*/  LOP3.LUT R23, R23, 0x7f, RZ, 0xc0, !PT ;  /* 0x0000007f17177812 */ /* 0x000fc400078ec0ff */
[----:B------:R-:W-:Y:S01]  /*baa0*/  LOP3.LUT R29, R22, 0xff, RZ, 0xc0, !PT ;  /* 0x000000ff161d7812 */ /* 0x000fe200078ec0ff */
[C---:B------:R-:W-:Y:S01]  /*bab0*/  IMAD R43, R26.reuse, 0x80, R43 ;  /* 0x000000801a2b7824 */ /* 0x040fe200078e022b */
[----:B------:R-:W-:Y:S01]  /*bac0*/  LOP3.LUT R35, R26, 0xff, RZ, 0xc0, !PT ;  /* 0x000000ff1a237812 */ /* 0x000fe200078ec0ff */
[----:B------:R-:W-:Y:S01]  /*bad0*/  IMAD R40, R40, 0x80, R23 ;  /* 0x0000008028287824 */ /* 0x000fe200078e0217 */
[----:B------:R-:W-:Y:S01]  /*bae0*/  LOP3.LUT R26, R26, 0xffff, RZ, 0xc0, !PT ;  /* 0x0000ffff1a1a7812 */ /* 0x000fe200078ec0ff */
[----:B------:R-:W-:Y:S01]  /*baf0*/  IMAD R29, R29, 0x100, R30 ;  /* 0x000001001d1d7824 */ /* 0x000fe200078e021e */
[----:B------:R-:W-:Y:S01]  /*bb00*/  LOP3.LUT R41, R28, 0x7f, RZ, 0xc0, !PT ;  /* 0x0000007f1c297812 */ /* 0x000fe200078ec0ff */
[----:B------:R-:W-:Y:S01]  /*bb10*/  IMAD.SHL.U32 R30, R15, 0x2, RZ ;  /* 0x000000020f1e7824 */ /* 0x000fe200078e00ff */
[----:B------:R-:W-:Y:S01]  /*bb20*/  SHF.R.U32.HI R26, RZ, 0x1, R26 ;  /* 0x00000001ff1a7819 */ /* 0x000fe2000001161a */
[----:B------:R-:W-:Y:S01]  /*bb30*/  IMAD R35, R35, 0x100, R46 ;  /* 0x0000010023237824 */ /* 0x000fe200078e022e */
[----:B------:R-:W-:Y:S01]  /*bb40*/  LOP3.LUT R40, R40, 0xffff, RZ, 0xc0, !PT ;  /* 0x0000ffff28287812 */ /* 0x000fe200078ec0ff */
[C---:B------:R-:W-:Y:S01]  /*bb50*/  IMAD R41, R24.reuse, 0x80, R41 ;  /* 0x0000008018297824 */ /* 0x040fe200078e0229 */
[----:B------:R-:W-:-:S02]  /*bb60*/  LOP3.LUT R23, R24, 0xff, RZ, 0xc0, !PT ;  /* 0x000000ff18177812 */ /* 0x000fc400078ec0ff */
[----:B------:R-:W-:Y:S02]  /*bb70*/  SHF.R.U32.HI R34, RZ, 0x1, R34 ;  /* 0x00000001ff227819 */ /* 0x000fe40000011622 */
[----:B------:R-:W-:Y:S01]  /*bb80*/  LOP3.LUT R15, R26, 0x7f, RZ, 0xc0, !PT ;  /* 0x0000007f1a0f7812 */ /* 0x000fe200078ec0ff */
[----:B------:R-:W-:Y:S01]  /*bb90*/  IMAD R23, R23, 0x100, R38 ;  /* 0x0000010017177824 */ /* 0x000fe200078e0226 */
[----:B------:R-:W-:Y:S02]  /*bba0*/  LOP3.LUT R24, R24, 0xffff, RZ, 0xc0, !PT ;  /* 0x0000ffff18187812 */ /* 0x000fe400078ec0ff */
[----:B------:R-:W-:Y:S01]  /*bbb0*/  LOP3.LUT R53, R30, 0x80, RZ, 0xc0, !PT ;  /* 0x000000801e357812 */ /* 0x000fe200078ec0ff */
[----:B------:R-:W-:Y:S01]  /*bbc0*/  IMAD R42, R42, 0x80, R15 ;  /* 0x000000802a2a7824 */ /* 0x000fe200078e020f */
[----:B------:R-:W-:Y:S02]  /*bbd0*/  SHF.R.U32.HI R26, RZ, 0x1, R40 ;  /* 0x00000001ff1a7819 */ /* 0x000fe40000011628 */
[----:B------:R-:W-:-:S02]  /*bbe0*/  LOP3.LUT R51, R34, 0x7f, RZ, 0xc0, !PT ;  /* 0x0000007f22337812 */ /* 0x000fc400078ec0ff */
[----:B------:R-:W-:Y:S02]  /*bbf0*/  SHF.R.U32.HI R24, RZ, 0x1, R24 ;  /* 0x00000001ff187819 */ /* 0x000fe40000011618 */
[----:B------:R-:W-:Y:S01]  /*bc00*/  LOP3.LUT R34, R53, 0x7f, R26, 0xf8, !PT ;  /* 0x0000007f35227812 */ /* 0x000fe200078ef81a */
[----:B------:R-:W-:Y:S01]  /*bc10*/  IMAD.SHL.U32 R26, R0, 0x2, RZ ;  /* 0x00000002001a7824 */ /* 0x000fe200078e00ff */
[----:B------:R-:W-:Y:S01]  /*bc20*/  LOP3.LUT R48, R48, 0xffff, RZ, 0xc0, !PT ;  /* 0x0000ffff30307812 */ /* 0x000fe200078ec0ff */
[C---:B------:R-:W-:Y:S01]  /*bc30*/  IMAD R51, R36.reuse, 0x80, R51 ;  /* 0x0000008024337824 */ /* 0x040fe200078e0233 */
[----:B------:R-:W-:Y:S02]  /*bc40*/  LOP3.LUT R28, R36, 0xffff, RZ, 0xc0, !PT ;  /* 0x0000ffff241c7812 */ /* 0x000fe400078ec0ff */
[----:B------:R-:W-:Y:S02]  /*bc50*/  LOP3.LUT R49, R49, 0xffff, RZ, 0xc0, !PT ;  /* 0x0000ffff31317812 */ /* 0x000fe400078ec0ff */
[----:B------:R-:W-:-:S02]  /*bc60*/  LOP3.LUT R24, R24, 0x7f, RZ, 0xc0, !PT ;  /* 0x0000007f18187812 */ /* 0x000fc400078ec0ff */
[----:B------:R-:W-:Y:S02]  /*bc70*/  LOP3.LUT R15, R16, 0x80, RZ, 0xc0, !PT ;  /* 0x00000080100f7812 */ /* 0x000fe400078ec0ff */
[----:B------:R-:W-:Y:S01]  /*bc80*/  LOP3.LUT R50, R50, 0xffff, RZ, 0xc0, !PT ;  /* 0x0000ffff32327812 */ /* 0x000fe200078ec0ff */
[----:B------:R-:W-:Y:S01]  /*bc90*/  IMAD R24, R39, 0x80, R24 ;  /* 0x0000008027187824 */ /* 0x000fe200078e0218 */
[----:B------:R-:W-:Y:S02]  /*bca0*/  SHF.R.U32.HI R0, RZ, 0x1, R48 ;  /* 0x00000001ff007819 */ /* 0x000fe40000011630 */
[----:B------:R-:W-:Y:S02]  /*bcb0*/  SHF.R.U32.HI R28, RZ, 0x1, R28 ;  /* 0x00000001ff1c7819 */ /* 0x000fe4000001161c */
[----:B------:R-:W-:Y:S02]  /*bcc0*/  LOP3.LUT R53, R26, 0x80, RZ, 0xc0, !PT ;  /* 0x000000801a357812 */ /* 0x000fe400078ec0ff */
[----:B------:R-:W-:-:S02]  /*bcd0*/  LOP3.LUT R45, R45, 0xffff, RZ, 0xc0, !PT ;  /* 0x0000ffff2d2d7812 */ /* 0x000fc400078ec0ff */
[----:B------:R-:W-:Y:S02]  /*bce0*/  LOP3.LUT R47, R47, 0xffff, RZ, 0xc0, !PT ;  /* 0x0000ffff2f2f7812 */ /* 0x000fe400078ec0ff */
[----:B------:R-:W-:Y:S02]  /*bcf0*/  SHF.R.U32.HI R26, RZ, 0x1, R49 ;  /* 0x00000001ff1a7819 */ /* 0x000fe40000011631 */
[----:B------:R-:W-:Y:S02]  /*bd00*/  SHF.R.U32.HI R16, RZ, 0x1, R50 ;  /* 0x00000001ff107819 */ /* 0x000fe40000011632 */
[----:B------:R-:W-:Y:S02]  /*bd10*/  LOP3.LUT R38, R15, 0x7f, R0, 0xf8, !PT ;  /* 0x0000007f0f267812 */ /* 0x000fe400078ef800 */
[----:B------:R-:W-:Y:S02]  /*bd20*/  LOP3.LUT R39, R28, 0x7f, RZ, 0xc0, !PT ;  /* 0x0000007f1c277812 */ /* 0x000fe400078ec0ff */
[----:B------:R-:W-:-:S02]  /*bd30*/  SHF.R.U32.HI R0, RZ, 0x1, R45 ;  /* 0x00000001ff007819 */ /* 0x000fc4000001162d */
[----:B------:R-:W-:Y:S01]  /*bd40*/  SHF.R.U32.HI R15, RZ, 0x1, R47 ;  /* 0x00000001ff0f7819 */ /* 0x000fe2000001162f */
[----:B------:R-:W-:Y:S01]  /*bd50*/  IMAD R39, R44, 0x80, R39 ;  /* 0x000000802c277824 */ /* 0x000fe200078e0227 */
[----:B------:R-:W-:Y:S02]  /*bd60*/  LOP3.LUT R26, R26, 0x7f, RZ, 0xc0, !PT ;  /* 0x0000007f1a1a7812 */ /* 0x000fe400078ec0ff */
[----:B------:R-:W-:Y:S02]  /*bd70*/  SHF.R.U32.HI R27, RZ, 0x1, R27 ;  /* 0x00000001ff1b7819 */ /* 0x000fe4000001161b */
[----:B------:R-:W-:Y:S01]  /*bd80*/  LOP3.LUT R53, R53, 0x7f, R16, 0xf8, !PT ;  /* 0x0000007f35357812 */ /* 0x000fe200078ef810 */
[----:B------:R-:W-:Y:S01]  /*bd90*/  IMAD R44, R51, 0x80, R26 ;  /* 0x00000080332c7824 */ /* 0x000fe200078e021a */
[----:B------:R-:W-:Y:S02]  /*bda0*/  LOP3.LUT R52, R52, 0xffff, RZ, 0xc0, !PT ;  /* 0x0000ffff34347812 */ /* 0x000fe400078ec0ff */
[----:B------:R-:W-:-:S02]  /*bdb0*/  LOP3.LUT R0, R0, 0x7f, RZ, 0xc0, !PT ;  /* 0x0000007f00007812 */ /* 0x000fc400078ec0ff */
[----:B------:R-:W-:Y:S02]  /*bdc0*/  LOP3.LUT R16, R15, 0x7f, RZ, 0xc0, !PT ;  /* 0x0000007f0f107812 */ /* 0x000fe400078ec0ff */
[----:B------:R-:W-:Y:S01]  /*bdd0*/  LOP3.LUT R27, R27, 0x7f, RZ, 0xc0, !PT ;  /* 0x0000007f1b1b7812 */ /* 0x000fe200078ec0ff */
[----:B------:R-:W-:Y:S01]  /*bde0*/  IMAD R28, R41, 0x80, R0 ;  /* 0x00000080291c7824 */ /* 0x000fe200078e0200 */
[----:B------:R-:W-:Y:S02]  /*bdf0*/  SHF.R.U32.HI R26, RZ, 0x1, R52 ;  /* 0x00000001ff1a7819 */ /* 0x000fe40000011634 */
[----:B------:R-:W-:Y:S01]  /*be00*/  LOP3.LUT R31, R36, 0xff, RZ, 0xc0, !PT ;  /* 0x000000ff241f7812 */ /* 0x000fe200078ec0ff */
[----:B------:R-:W-:Y:S01]  /*be10*/  IMAD R36, R43, 0x80, R16 ;  /* 0x000000802b247824 */ /* 0x000fe200078e0210 */
[----:B------:R-:W-:Y:S01]  /*be20*/  LOP3.LUT R41, R41, 0xffff, RZ, 0xc0, !PT ;  /* 0x0000ffff29297812 */ /* 0x000fe200078ec0ff */
[----:B------:R-:W-:Y:S01]  /*be30*/  IMAD R27, R22, 0x80, R27 ;  /* 0x00000080161b7824 */ /* 0x000fe200078e021b */
[----:B------:R-:W-:Y:S01]  /*be40*/  LOP3.LUT R43, R43, 0xffff, RZ, 0xc0, !PT ;  /* 0x0000ffff2b2b7812 */ /* 0x000fe200078ec0ff */
[----:B------:R-:W-:Y:S01]  /*be50*/  IMAD R31, R31, 0x100, R32 ;  /* 0x000001001f1f7824 */ /* 0x000fe200078e0220 */
[----:B------:R-:W-:Y:S01]  /*be60*/  LOP3.LUT R51, R51, 0xffff, RZ, 0xc0, !PT ;  /* 0x0000ffff33337812 */ /* 0x000fe200078ec0ff */
[----:B------:R-:W-:Y:S01]  /*be70*/  IMAD.U32 R0, R41, 0x10000, RZ ;  /* 0x0001000029007824 */ /* 0x000fe200078e00ff */
[----:B------:R-:W-:Y:S01]  /*be80*/  LOP3.LUT R30, R26, 0x7f, RZ, 0xc0, !PT ;  /* 0x0000007f1a1e7812 */ /* 0x000fe200078ec0ff */
[----:B------:R-:W-:Y:S01]  /*be90*/  IMAD.U32 R16, R43, 0x10000, RZ ;  /* 0x000100002b107824 */ /* 0x000fe200078e00ff */
[----:B------:R-:W-:Y:S01]  /*bea0*/  SHF.R.U32.HI R41, RZ, 0x1, R41 ;  /* 0x00000001ff297819 */ /* 0x000fe20000011629 */
[----:B------:R-:W-:Y:S01]  /*beb0*/  IMAD.U32 R15, R51, 0x10000, RZ ;  /* 0x00010000330f7824 */ /* 0x000fe200078e00ff */
[----:B------:R-:W-:Y:S01]  /*bec0*/  LOP3.LUT R0, R0, 0xff0000, RZ, 0xc0, !PT ;  /* 0x00ff000000007812 */ /* 0x000fe200078ec0ff */
[C---:B------:R-:W-:Y:S01]  /*bed0*/  IMAD R46, R27.reuse, 0x80, R30 ;  /* 0x000000801b2e7824 */ /* 0x040fe200078e021e */
[----:B------:R-:W-:-:S02]  /*bee0*/  LOP3.LUT R27, R27, 0xffff, RZ, 0xc0, !PT ;  /* 0x0000ffff1b1b7812 */ /* 0x000fc400078ec0ff */
[----:B------:R-:W-:Y:S01]  /*bef0*/  LOP3.LUT R26, R16, 0xff0000, RZ, 0xc0, !PT ;  /* 0x00ff0000101a7812 */ /* 0x000fe200078ec0ff */
[----:B------:R-:W-:Y:S01]  /*bf00*/  IMAD R0, R45, 0x1000000, R0 ;  /* 0x010000002d007824 */ /* 0x000fe200078e0200 */
[----:B------:R-:W-:Y:S01]  /*bf10*/  LOP3.LUT R16, R15, 0xff0000, RZ, 0xc0, !PT ;  /* 0x00ff00000f107812 */ /* 0x000fe200078ec0ff */
[----:B------:R-:W-:Y:S01]  /*bf20*/  IMAD.U32 R15, R27, 0x10000, RZ ;  /* 0x000100001b0f7824 */ /* 0x000fe200078e00ff */
[----:B------:R-:W-:Y:S01]  /*bf30*/  LOP3.LUT R45, R17, 0x80, RZ, 0xc0, !PT ;  /* 0x00000080112d7812 */ /* 0x000fe200078ec0ff */
[----:B------:R-:W-:Y:S01]  /*bf40*/  IMAD R26, R47, 0x1000000, R26 ;  /* 0x010000002f1a7824 */ /* 0x000fe200078e021a */
[----:B------:R-:W-:Y:S01]  /*bf50*/  LOP3.LUT R41, R41, 0x7f, RZ, 0xc0, !PT ;  /* 0x0000007f29297812 */ /* 0x000fe200078ec0ff */
[----:B------:R-:W-:Y:S01]  /*bf60*/  IMAD R16, R49, 0x1000000, R16 ;  /* 0x0100000031107824 */ /* 0x000fe200078e0210 */
[----:B------:R-:W-:Y:S02]  /*bf70*/  LOP3.LUT R17, R15, 0xff0000, RZ, 0xc0, !PT ;  /* 0x00ff00000f117812 */ /* 0x000fe400078ec0ff */
[C---:B------:R-:W-:Y:S01]  /*bf80*/  LOP3.LUT R15, R24.reuse, 0xff, RZ, 0xc0, !PT ;  /* 0x000000ff180f7812 */ /* 0x040fe200078ec0ff */
[C---:B------:R-:W-:Y:S01]  /*bf90*/  IMAD R30, R24.reuse, 0x80, R41 ;  /* 0x00000080181e7824 */ /* 0x040fe200078e0229 */
[----:B------:R-:W-:Y:S01]  /*bfa0*/  LOP3.LUT R32, R24, 0xffff, RZ, 0xc0, !PT ;  /* 0x0000ffff18207812 */ /* 0x000fe200078ec0ff */
[----:B------:R-:W-:Y:S01]  /*bfb0*/  IMAD R52, R52, 0x1000000, R17 ;  /* 0x0100000034347824 */ /* 0x000fe200078e0211 */
[----:B------:R-:W-:Y:S01]  /*bfc0*/  LOP3.LUT R22, R22, 0xffff, RZ, 0xc0, !PT ;  /* 0x0000ffff16167812 */ /* 0x000fe200078ec0ff */
[----:B------:R-:W-:Y:S01]  /*bfd0*/  IMAD R24, R15, 0x100, R0 ;  /* 0x000001000f187824 */ /* 0x000fe200078e0200 */
[----:B------:R-:W-:Y:S01]  /*bfe0*/  SHF.R.U32.HI R0, RZ, 0x1, R21 ;  /* 0x00000001ff007819 */ /* 0x000fe20000011615 */
[----:B------:R-:W-:Y:S01]  /*bff0*/  IMAD.U32 R30, R30, 0x10000, RZ ;  /* 0x000100001e1e7824 */ /* 0x000fe200078e00ff */
[----:B------:R-:W-:-:S02]  /*c000*/  SHF.R.U32.HI R43, RZ, 0x1, R43 ;  /* 0x00000001ff2b7819 */ /* 0x000fc4000001162b */
[----:B------:R-:W-:Y:S02]  /*c010*/  LOP3.LUT R17, R0, 0x7f, RZ, 0xc0, !PT ;  /* 0x0000007f00117812 */ /* 0x000fe400078ec0ff */
[----:B------:R-:W-:Y:S02]  /*c020*/  SHF.R.U32.HI R0, RZ, 0x1, R22 ;  /* 0x00000001ff007819 */ /* 0x000fe40000011616 */
[----:B------:R-:W-:Y:S02]  /*c030*/  @!P2 LOP3.LUT R17, R17, 0xffe1, RZ, 0x3c, !PT ;  /* 0x0000ffe11111a812 */ /* 0x000fe400078e3cff */
[----:B------:R-:W-:Y:S02]  /*c040*/  LOP3.LUT R0, R0, 0x7f, RZ, 0xc0, !PT ;  /* 0x0000007f00007812 */ /* 0x000fe400078ec0ff */
[----:B------:R-:W-:Y:S02]  /*c050*/  LOP3.LUT R15, R42, 0xffff, RZ, 0xc0, !PT ;  /* 0x0000ffff2a0f7812 */ /* 0x000fe400078ec0ff */
[----:B------:R-:W-:Y:S01]  /*c060*/  SHF.R.U32.HI R32, RZ, 0x1, R32 ;  /* 0x00000001ff207819 */ /* 0x000fe20000011620 */
[----:B------:R-:W-:Y:S01]  /*c070*/  IMAD R0, R17, 0x80, R0 ;  /* 0x0000008011007824 */ /* 0x000fe200078e0200 */
[----:B------:R-:W-:-:S02]  /*c080*/  SHF.R.U32.HI R27, RZ, 0x1, R27 ;  /* 0x00000001ff1b7819 */ /* 0x000fc4000001161b */
[----:B------:R-:W-:Y:S02]  /*c090*/  LOP3.LUT R94, R94, 0x80, RZ, 0xc0, !PT ;  /* 0x000000805e5e7812 */ /* 0x000fe400078ec0ff */
[----:B------:R-:W-:Y:S02]  /*c0a0*/  LOP3.LUT R43, R43, 0x7f, RZ, 0xc0, !PT ;  /* 0x0000007f2b2b7812 */ /* 0x000fe400078ec0ff */
[----:B------:R-:W-:Y:S02]  /*c0b0*/  SHF.R.U32.HI R51, RZ, 0x1, R51 ;  /* 0x00000001ff337819 */ /* 0x000fe40000011633 */
[----:B------:R-:W-:Y:S01]  /*c0c0*/  SHF.R.U32.HI R15, RZ, 0x1, R15 ;  /* 0x00000001ff0f7819 */ /* 0x000fe2000001160f */
[C---:B------:R-:W-:Y:S01]  /*c0d0*/  IMAD R43, R42.reuse, 0x80, R43 ;  /* 0x000000802a2b7824 */ /* 0x040fe200078e022b */
[----:B------:R-:W-:Y:S02]  /*c0e0*/  LOP3.LUT R32, R45, 0x7f, R32, 0xf8, !PT ;  /* 0x0000007f2d207812 */ /* 0x000fe400078ef820 */
[----:B------:R-:W-:Y:S01]  /*c0f0*/  LOP3.LUT R45, R27, 0x7f, RZ, 0xc0, !PT ;  /* 0x0000007f1b2d7812 */ /* 0x000fe200078ec0ff */
[----:B------:R-:W-:Y:S01]  /*c100*/  IMAD.U32 R43, R43, 0x10000, RZ ;  /* 0x000100002b2b7824 */ /* 0x000fe200078e00ff */
[----:B------:R-:W-:-:S02]  /*c110*/  LOP3.LUT R41, R42, 0xff, RZ, 0xc0, !PT ;  /* 0x000000ff2a297812 */ /* 0x000fc400078ec0ff */
[----:B------:R-:W-:Y:S01]  /*c120*/  LOP3.LUT R22, R51, 0x7f, RZ, 0xc0, !PT ;  /* 0x0000007f33167812 */ /* 0x000fe200078ec0ff */
[----:B------:R-:W-:Y:S01]  /*c130*/  IMAD R45, R0, 0x80, R45 ;  /* 0x00000080002d7824 */ /* 0x000fe200078e022d */
[----:B------:R-:W-:Y:S01]  /*c140*/  LOP3.LUT R94, R94, 0x7f, R15, 0xf8, !PT ;  /* 0x0000007f5e5e7812 */ /* 0x000fe200078ef80f */
[----:B------:R-:W-:Y:S01]  /*c150*/  IMAD R26, R41, 0x100, R26 ;  /* 0x00000100291a7824 */ /* 0x000fe200078e021a */
[C---:B------:R-:W-:Y:S01]  /*c160*/  LOP3.LUT R15, R0.reuse, 0xff, RZ, 0xc0, !PT ;  /* 0x000000ff000f7812 */ /* 0x040fe200078ec0ff */
[C---:B------:R-:W-:Y:S01]  /*c170*/  IMAD R41, R39.reuse, 0x80, R22 ;  /* 0x0000008027297824 */ /* 0x040fe200078e0216 */
[----:B------:R-:W-:Y:S01]  /*c180*/  LOP3.LUT R42, R39, 0xffff, RZ, 0xc0, !PT ;  /* 0x0000ffff272a7812 */ /* 0x000fe200078ec0ff */
[----:B------:R-:W-:Y:S01]  /*c190*/  IMAD.U32 R45, R45, 0x10000, RZ ;  /* 0x000100002d2d7824 */ /* 0x000fe200078e00ff */
[----:B------:R-:W-:Y:S01]  /*c1a0*/  LOP3.LUT R0, R0, 0xffff, RZ, 0xc0, !PT ;  /* 0x0000ffff00007812 */ /* 0x000fe200078ec0ff */
[----:B------:R-:W-:Y:S01]  /*c1b0*/  IMAD R52, R15, 0x100, R52 ;  /* 0x000001000f347824 */ /* 0x000fe200078e0234 */
[----:B------:R-:W-:Y:S01]  /*c1c0*/  LOP3.LUT R93, R93, 0x80, RZ, 0xc0, !PT ;  /* 0x000000805d5d7812 */ /* 0x000fe200078ec0ff */
[----:B------:R-:W-:Y:S01]  /*c1d0*/  IMAD.U32 R41, R41, 0x10000, RZ ;  /* 0x0001000029297824 */ /* 0x000fe200078e00ff */
[----:B------:R-:W-:-:S02]  /*c1e0*/  SHF.R.U32.HI R22, RZ, 0x1, R42 ;  /* 0x00000001ff167819 */ /* 0x000fc4000001162a */
[----:B------:R-:W-:Y:S02]  /*c1f0*/  SHF.R.U32.HI R15, RZ, 0x1, R17 ;  /* 0x00000001ff0f7819 */ /* 0x000fe40000011611 */
[----:B------:R-:W-:Y:S02]  /*c200*/  SHF.R.U32.HI R0, RZ, 0x1, R0 ;  /* 0x00000001ff007819 */ /* 0x000fe40000011600 */
[----:B------:R-:W-:Y:S02]  /*c210*/  LOP3.LUT R93, R93, 0x7f, R22, 0xf8, !PT ;  /* 0x0000007f5d5d7812 */ /* 0x000fe400078ef816 */
[----:B------:R-:W-:Y:S02]  /*c220*/  LOP3.LUT R22, R15, 0x7f, RZ, 0xc0, !PT ;  /* 0x0000007f0f167812 */ /* 0x000fe400078ec0ff */
[----:B------:R-:W-:Y:S02]  /*c230*/  LOP3.LUT R15, R0, 0x7f, RZ, 0xc0, !PT ;  /* 0x0000007f000f7812 */ /* 0x000fe400078ec0ff */
[----:B------:R-:W-:-:S02]  /*c240*/  LOP3.LUT R0, R5, 0xff, RZ, 0xc0, !PT ;  /* 0x000000ff05007812 */ /* 0x000fc400078ec0ff */
[----:B------:R-:W-:Y:S02]  /*c250*/  LOP3.LUT R11, R11, 0xff, RZ, 0xc0, !PT ;  /* 0x000000ff0b0b7812 */ /* 0x000fe400078ec0ff */
[----:B------:R-:W-:Y:S01]  /*c260*/  @!P3 LOP3.LUT R22, R22, 0xffe1, RZ, 0x3c, !PT ;  /* 0x0000ffe11616b812 */ /* 0x000fe200078e3cff */
[----:B------:R-:W-:Y:S01]  /*c270*/  IMAD.IADD R7, R7, 0x1, R0 ;  /* 0x0000000107077824 */ /* 0x000fe200078e0200 */
[----:B------:R-:W-:Y:S02]  /*c280*/  LOP3.LUT R0, R3, 0xff, RZ, 0xc0, !PT ;  /* 0x000000ff03007812 */ /* 0x000fe400078ec0ff */
[----:B------:R-:W-:Y:S01]  /*c290*/  LOP3.LUT R5, R4, 0xff, RZ, 0xc0, !PT ;  /* 0x000000ff04057812 */ /* 0x000fe200078ec0ff */
[----:B------:R-:W-:Y:S01]  /*c2a0*/  IMAD.IADD R4, R6, 0x1, R11 ;  /* 0x0000000106047824 */ /* 0x000fe200078e020b */
[----:B------:R-:W-:Y:S01]  /*c2b0*/  LOP3.LUT R39, R39, 0xff, RZ, 0xc0, !PT ;  /* 0x000000ff27277812 */ /* 0x000fe200078ec0ff */
[----:B------:R-:W-:Y:S01]  /*c2c0*/  IMAD R15, R22, 0x80, R15 ;  /* 0x00000080160f7824 */ /* 0x000fe200078e020f */
        /* <DEDUP_REMOVED lines=13> */
[----:B------:R1:W-:Y:S01]  /*c3a0*/  STL.128 [R1+0x110], R4 ;  /* 0x0001100401007387 */ /* 0x0003e20000100c00 */
[----:B------:R-:W-:Y:S01]  /*c3b0*/  LOP3.LUT R27, R30, 0xff0000, RZ, 0xc0, !PT ;  /* 0x00ff00001e1b7812 */ /* 0x000fe200078ec0ff */
[----:B------:R-:W-:Y:S01]  /*c3c0*/  IMAD.IADD R13, R31, 0x1, R0 ;  /* 0x000000011f0d7824 */ /* 0x000fe200078e0200 */
[----:B------:R-:W-:Y:S01]  /*c3d0*/  LOP3.LUT R44, R44, 0xffff, RZ, 0xc0, !PT ;  /* 0x0000ffff2c2c7812 */ /* 0x000fe200078ec0ff */
[----:B------:R-:W-:Y:S01]  /*c3e0*/  IMAD.IADD R11, R19, 0x1, R16 ;  /* 0x00000001130b7824 */ /* 0x000fe200078e0210 */
[----:B------:R-:W-:Y:S01]  /*c3f0*/  LOP3.LUT R36, R36, 0xffff, RZ, 0xc0, !PT ;  /* 0x0000ffff24247812 */ /* 0x000fe200078ec0ff */
[----:B------:R-:W-:Y:S01]  /*c400*/  IMAD R27, R28, 0x1000000, R27 ;  /* 0x010000001c1b7824 */ /* 0x000fe200078e021b */
[----:B------:R-:W-:-:S02]  /*c410*/  LOP3.LUT R41, R41, 0xff0000, RZ, 0xc0, !PT ;  /* 0x00ff000029297812 */ /* 0x000fc400078ec0ff */
[----:B------:R-:W-:Y:S01]  /*c420*/  LOP3.LUT R43, R43, 0xff0000, RZ, 0xc0, !PT ;  /* 0x00ff00002b2b7812 */ /* 0x000fe200078ec0ff */
[----:B------:R-:W-:Y:S01]  /*c430*/  IMAD R27, R32, 0x100, R27 ;  /* 0x00000100201b7824 */ /* 0x000fe200078e021b */
[----:B------:R-:W-:Y:S01]  /*c440*/  SHF.R.U32.HI R0, RZ, 0x1, R22 ;  /* 0x00000001ff007819 */ /* 0x000fe20000011616 */
[----:B------:R-:W-:Y:S01]  /*c450*/  IMAD R44, R44, 0x1000000, R41 ;  /* 0x010000002c2c7824 */ /* 0x000fe200078e0229 */
[----:B------:R-:W-:Y:S01]  /*c460*/  LOP3.LUT R21, R21, 0xff, RZ, 0xc0, !PT ;  /* 0x000000ff15157812 */ /* 0x000fe200078ec0ff */
[----:B------:R-:W-:Y:S01]  /*c470*/  IMAD R43, R36, 0x1000000, R43 ;  /* 0x01000000242b7824 */ /* 0x000fe200078e022b */
[----:B------:R-:W-:Y:S01]  /*c480*/  LOP3.LUT R3, R10, 0xff, RZ, 0xc0, !PT ;  /* 0x000000ff0a037812 */ /* 0x000fe200078ec0ff */
[----:B------:R-:W-:Y:S01]  /*c490*/  IMAD R44, R93, 0x100, R44 ;  /* 0x000001005d2c7824 */ /* 0x000fe200078e022c */
[----:B------:R-:W-:Y:S01]  /*c4a0*/  LOP3.LUT R0, R0, 0x7f, RZ, 0xc0, !PT ;  /* 0x0000007f00007812 */ /* 0x000fe200078ec0ff */
[----:B------:R-:W-:Y:S01]  /*c4b0*/  IMAD.IADD R8, R14, 0x1, R21 ;  /* 0x000000010e087824 */ /* 0x000fe200078e0215 */
[----:B------:R-:W-:Y:S01]  /*c4c0*/  LOP3.LUT R9, R12, 0xff, RZ, 0xc0, !PT ;  /* 0x000000ff0c097812 */ /* 0x000fe200078ec0ff */
[----:B------:R-:W-:Y:S01]  /*c4d0*/  IMAD.IADD R10, R20, 0x1, R3 ;  /* 0x00000001140a7824 */ /* 0x000fe200078e0203 */
[----:B------:R-:W-:Y:S01]  /*c4e0*/  LOP3.LUT R12, R17, 0xff, RZ, 0xc0, !PT ;  /* 0x000000ff110c7812 */ /* 0x000fe200078ec0ff */
[----:B------:R-:W-:Y:S01]  /*c4f0*/  IMAD R43, R94, 0x100, R43 ;  /* 0x000001005e2b7824 */ /* 0x000fe200078e022b */
[----:B------:R-:W-:Y:S01]  /*c500*/  LOP3.LUT R17, R48, 0xff, RZ, 0xc0, !PT ;  /* 0x000000ff30117812 */ /* 0x000fe200078ec0ff */
[----:B------:R-:W-:Y:S01]  /*c510*/  IMAD.IADD R9, R18, 0x1, R9 ;  /* 0x0000000112097824 */ /* 0x000fe200078e0209 */
        /* <DEDUP_REMOVED lines=8> */
[----:B------:R-:W-:Y:S01]  /*c5a0*/  @!P0 LOP3.LUT R0, R0, 0xe1, RZ, 0x3c, !PT ;  /* 0x000000e100008812 */ /* 0x000fe200078e3cff */
[----:B------:R-:W-:Y:S01]  /*c5b0*/  IMAD.IADD R17, R39, 0x1, R50 ;  /* 0x0000000127117824 */ /* 0x000fe200078e0232 */
[----:B------:R1:W-:Y:S01]  /*c5c0*/  STL.128 [R1+0x90], R8 ;  /* 0x0000900801007387 */ /* 0x0003e20000100c00 */
[----:B------:R-:W-:-:S02]  /*c5d0*/  IMAD.IADD R16, R52, 0x1, R3 ;  /* 0x0000000134107824 */ /* 0x000fc400078e0203 */
[----:B------:R-:W-:Y:S01]  /*c5e0*/  IMAD.IADD R23, R27, 0x1, R34 ;  /* 0x000000011b177824 */ /* 0x000fe200078e0222 */
[----:B------:R1:W-:Y:S01]  /*c5f0*/  STL.128 [R1+0x50], R12 ;  /* 0x0000500c01007387 */ /* 0x0003e20000100c00 */
[----:B------:R-:W-:Y:S02]  /*c600*/  IMAD.IADD R21, R53, 0x1, R44 ;  /* 0x0000000135157824 */ /* 0x000fe400078e022c */
[----:B------:R-:W-:Y:S01]  /*c610*/  IMAD.IADD R22, R38, 0x1, R43 ;  /* 0x0000000126167824 */ /* 0x000fe200078e022b */
[----:B------:R1:W-:Y:S01]  /*c620*/  STL.128 [R1+0x30], R16 ;  /* 0x0000301001007387 */ /* 0x0003e20000100c00 */
[----:B------:R-:W-:Y:S02]  /*c630*/  IMAD.IADD R20, R0, 0x1, R45 ;  /* 0x0000000100147824 */ /* 0x000fe400078e022d */
[----:B------:R-:W-:-:S03]  /*c640*/  IMAD.MOV.U32 R0, RZ, RZ, 0x2 ;  /* 0x00000002ff007424 */ /* 0x000fc600078e00ff */
[----:B------:R1:W-:Y:S04]  /*c650*/  STL.128 [R1+0x20], R20 ;  /* 0x0000201401007387 */ /* 0x0003e80000100c00 */
.L_x_9:
[----:B-1----:R-:W-:-:S06]  /*c660*/  IMAD R16, R0, 0x10, R1 ;  /* 0x0000001000107824 */ /* 0x002fcc00078e0201 */
[----:B--2---:R-:W2:Y:S01]  /*c670*/  LDL.128 R16, [R16+0x10] ;  /* 0x0000100010107983 */ /* 0x004ea20000100c00 */
[----:B------:R-:W-:-:S05]  /*c680*/  VIADD R3, R0, 0xfffffffe ;  /* 0xfffffffe00037836 */ /* 0x000fca0000000000 */
[----:B------:R-:W-:Y:S02]  /*c690*/  ISETP.GE.U32.AND P0, PT, R3, 0x3, PT ;  /* 0x000000030300780c */ /* 0x000fe40003f06070 */
[C---:B--2---:R-:W-:Y:S02]  /*c6a0*/  PRMT R3, R16.reuse, 0x7770, RZ ;  /* 0x0000777010037816 */ /* 0x044fe400000000ff */
[C---:B------:R-:W-:Y:S02]  /*c6b0*/  PRMT R4, R16.reuse, 0x7771, RZ ;  /* 0x0000777110047816 */ /* 0x040fe400000000ff */
[C---:B------:R-:W-:Y:S02]  /*c6c0*/  PRMT R5, R16.reuse, 0x7772, RZ ;  /* 0x0000777210057816 */ /* 0x040fe400000000ff */
[----:B------:R-:W-:Y:S02]  /*c6d0*/  PRMT R6, R16, 0x7773, RZ ;  /* 0x0000777310067816 */ /* 0x000fe400000000ff */
[----:B------:R-:W-:-:S02]  /*c6e0*/  PRMT R7, R17, 0x7770, RZ ;  /* 0x0000777011077816 */ /* 0x000fc400000000ff */
[C---:B------:R-:W-:Y:S02]  /*c6f0*/  PRMT R8, R17.reuse, 0x7771, RZ ;  /* 0x0000777111087816 */ /* 0x040fe400000000ff */
[C---:B------:R-:W-:Y:S02]  /*c700*/  PRMT R9, R17.reuse, 0x7772, RZ ;  /* 0x0000777211097816 */ /* 0x040fe400000000ff */
[----:B------:R-:W-:Y:S02]  /*c710*/  PRMT R10, R17, 0x7773, RZ ;  /* 0x00007773110a7816 */ /* 0x000fe400000000ff */
[C---:B------:R-:W-:Y:S02]  /*c720*/  PRMT R11, R18.reuse, 0x7770, RZ ;  /* 0x00007770120b7816 */ /* 0x040fe400000000ff */
[C---:B------:R-:W-:Y:S02]  /*c730*/  PRMT R12, R18.reuse, 0x7771, RZ ;  /* 0x00007771120c7816 */ /* 0x040fe400000000ff */
[----:B------:R-:W-:-:S02]  /*c740*/  PRMT R13, R18, 0x7772, RZ ;  /* 0x00007772120d7816 */ /* 0x000fc400000000ff */
[----:B------:R-:W-:Y:S02]  /*c750*/  PRMT R14, R18, 0x7773, RZ ;  /* 0x00007773120e7816 */ /* 0x000fe400000000ff */
[C---:B------:R-:W-:Y:S02]  /*c760*/  PRMT R15, R19.reuse, 0x7770, RZ ;  /* 0x00007770130f7816 */ /* 0x040fe400000000ff */
[C---:B------:R-:W-:Y:S02]  /*c770*/  PRMT R16, R19.reuse, 0x7771, RZ ;  /* 0x0000777113107816 */ /* 0x040fe400000000ff */
[C---:B------:R-:W-:Y:S02]  /*c780*/  PRMT R17, R19.reuse, 0x7772, RZ ;  /* 0x0000777213117816 */ /* 0x040fe400000000ff */
[----:B------:R-:W-:Y:S01]  /*c790*/  PRMT R18, R19, 0x7773, RZ ;  /* 0x0000777313127816 */ /* 0x000fe200000000ff */
[----:B------:R-:W-:Y:S01]  /*c7a0*/  IMAD.MOV.U32 R19, RZ, RZ, 0x1 ;  /* 0x00000001ff137424 */ /* 0x000fe200078e00ff */
[----:B------:R-:W-:Y:S06]  /*c7b0*/  @!P0 BRA `(.L_x_6) ;  /* 0x0000000c00788947 */ /* 0x000fec0003800000 */
[----:B------:R-:W-:Y:S02]  /*c7c0*/  VIADD R19, R0, 0xffffffff ;  /* 0xffffffff00137836 */ /* 0x000fe40000000000 */
[----:B------:R-:W-:Y:S02]  /*c7d0*/  IMAD.MOV.U32 R20, RZ, RZ, RZ ;  /* 0x000000ffff147224 */ /* 0x000fe400078e00ff */
[----:B------:R-:W-:Y:S01]  /*c7e0*/  IMAD.MOV.U32 R29, RZ, RZ, R2 ;  /* 0x000000ffff1d7224 */ /* 0x000fe200078e0002 */
[----:B------:R-:W-:-:S05]  /*c7f0*/  LOP3.LUT R19, R19, 0xfffffffc, RZ, 0xc0, !PT ;  /* 0xfffffffc13137812 */ /* 0x000fca00078ec0ff */
[----:B------:R-:W-:-:S07]  /*c800*/  IMAD.MOV R19, RZ, RZ, -R19 ;  /* 0x000000ffff137224 */ /* 0x000fce00078e0a13 */
.L_x_7:
[----:B-1----:R-:W2:Y:S02]  /*c810*/  LDL R21, [R29+0x10] ;  /* 0x000010001d157983 */ /* 0x002ea40000100800 */
[C---:B--2---:R-:W-:Y:S02]  /*c820*/  PRMT R22, R21.reuse, 0x7770, RZ ;  /* 0x0000777015167816 */ /* 0x044fe400000000ff */
[C---:B------:R-:W-:Y:S02]  /*c830*/  PRMT R23, R21.reuse, 0x7771, RZ ;  /* 0x0000777115177816 */ /* 0x040fe400000000ff */
[C---:B------:R-:W-:Y:S02]  /*c840*/  PRMT R25, R21.reuse, 0x7773, RZ ;  /* 0x0000777315197816 */ /* 0x040fe400000000ff */
[----:B------:R-:W-:Y:S01]  /*c850*/  PRMT R24, R21, 0x7772, RZ ;  /* 0x0000777215187816 */ /* 0x000fe200000000ff */
[----:B------:R-:W-:Y:S01]  /*c860*/  IMAD R21, R0, 0x10, R29 ;  /* 0x0000001000157824 */ /* 0x000fe200078e021d */
[----:B------:R-:W-:-:S02]  /*c870*/  LOP3.LUT R22, R22, 0xffff, R3, 0x48, !PT ;  /* 0x0000ffff16167812 */ /* 0x000fc400078e4803 */
[----:B------:R-:W-:Y:S02]  /*c880*/  LOP3.LUT R23, R23, 0xffff, R4, 0x48, !PT ;  /* 0x0000ffff17177812 */ /* 0x000fe400078e4804 */
[----:B------:R-:W-:Y:S02]  /*c890*/  LOP3.LUT R25, R25, 0xffff, R6, 0x48, !PT ;  /* 0x0000ffff19197812 */ /* 0x000fe400078e4806 */
[----:B------:R-:W-:Y:S02]  /*c8a0*/  LOP3.LUT R24, R24, 0xffff, R5, 0x48, !PT ;  /* 0x0000ffff18187812 */ /* 0x000fe400078e4805 */
[----:B------:R-:W-:Y:S02]  /*c8b0*/  PRMT R23, R22, 0x3340, R23 ;  /* 0x0000334016177816 */ /* 0x000fe40000000017 */
[----:B------:R-:W-:-:S04]  /*c8c0*/  PRMT R24, R24, 0x3340, R25 ;  /* 0x0000334018187816 */ /* 0x000fc80000000019 */
[----:B------:R-:W-:-:S05]  /*c8d0*/  PRMT R24, R23, 0x5410, R24 ;  /* 0x0000541017187816 */ /* 0x000fca0000000018 */
[----:B------:R1:W-:Y:S04]  /*c8e0*/  STL [R21+0x10], R24 ;  /* 0x0000101815007387 */ /* 0x0003e80000100800 */
[----:B------:R-:W2:Y:S02]  /*c8f0*/  LDL R22, [R29+0x14] ;  /* 0x000014001d167983 */ /* 0x000ea40000100800 */
[C---:B--2---:R-:W-:Y:S02]  /*c900*/  PRMT R26, R22.reuse, 0x7770, RZ ;  /* 0x00007770161a7816 */ /* 0x044fe400000000ff */
[C---:B------:R-:W-:Y:S02]  /*c910*/  PRMT R23, R22.reuse, 0x7771, RZ ;  /* 0x0000777116177816 */ /* 0x040fe400000000ff */
[----:B------:R-:W-:-:S02]  /*c920*/  PRMT R25, R22, 0x7773, RZ ;  /* 0x0000777316197816 */ /* 0x000fc400000000ff */
[----:B------:R-:W-:Y:S02]  /*c930*/  PRMT R22, R22, 0x7772, RZ ;  /* 0x0000777216167816 */ /* 0x000fe400000000ff */
[----:B------:R-:W-:Y:S02]  /*c940*/  LOP3.LUT R26, R26, 0xffff, R7, 0x48, !PT ;  /* 0x0000ffff1a1a7812 */ /* 0x000fe400078e4807 */
[----:B------:R-:W-:Y:S02]  /*c950*/  LOP3.LUT R23, R23, 0xffff, R8, 0x48, !PT ;  /* 0x0000ffff17177812 */ /* 0x000fe400078e4808 */
[----:B------:R-:W-:Y:S02]  /*c960*/  LOP3.LUT R25, R25, 0xffff, R10, 0x48, !PT ;  /* 0x0000ffff19197812 */ /* 0x000fe400078e480a */
[----:B------:R-:W-:Y:S02]  /*c970*/  LOP3.LUT R22, R22, 0xffff, R9, 0x48, !PT ;  /* 0x0000ffff16167812 */ /* 0x000fe400078e4809 */
[----:B------:R-:W-:-:S02]  /*c980*/  PRMT R23, R26, 0x3340, R23 ;  /* 0x000033401a177816 */ /* 0x000fc40000000017 */
[----:B------:R-:W-:-:S04]  /*c990*/  PRMT R22, R22, 0x3340, R25 ;  /* 0x0000334016167816 */ /* 0x000fc80000000019 */
[----:B------:R-:W-:-:S05]  /*c9a0*/  PRMT R22, R23, 0x5410, R22 ;  /* 0x0000541017167816 */ /* 0x000fca0000000016 */
[----:B------:R2:W-:Y:S04]  /*c9b0*/  STL [R21+0x14], R22 ;  /* 0x0000141615007387 */ /* 0x0005e80000100800 */
[----:B------:R-:W1:Y:S02]  /*c9c0*/  LDL R23, [R29+0x18] ;  /* 0x000018001d177983 */ /* 0x000e640000100800 */
[C---:B-1----:R-:W-:Y:S02]  /*c9d0*/  PRMT R24, R23.reuse, 0x7770, RZ ;  /* 0x0000777017187816 */ /* 0x042fe400000000ff */
        /* <DEDUP_REMOVED lines=11> */
[----:B--2---:R-:W2:Y:S02]  /*ca90*/  LDL R22, [R29+0x1c] ;  /* 0x00001c001d167983 */ /* 0x004ea40000100800 */
        /* <DEDUP_REMOVED lines=17> */
[----:B------:R-:W-:Y:S02]  /*cbb0*/  LOP3.LUT R27, R26, R5, RZ, 0x3c, !PT ;  /* 0x000000051a1b7212 */ /* 0x000fe400078e3cff */
[----:B------:R-:W-:Y:S02]  /*cbc0*/  LOP3.LUT R28, R25, R6, RZ, 0x3c, !PT ;  /* 0x00000006191c7212 */ /* 0x000fe400078e3cff */
[----:B------:R-:W-:Y:S02]  /*cbd0*/  LOP3.LUT R24, R24, R3, RZ, 0x3c, !PT ;  /* 0x0000000318187212 */ /* 0x000fe400078e3cff */
[----:B------:R-:W-:Y:S02]  /*cbe0*/  LOP3.LUT R26, R23, R4, RZ, 0x3c, !PT ;  /* 0x00000004171a7212 */ /* 0x000fe400078e3cff */
[----:B------:R-:W-:Y:S01]  /*cbf0*/  PRMT R30, R28, 0x7604, R27 ;  /* 0x000076041c1e7816 */ /* 0x000fe2000000001b */
[----:B------:R1:W-:Y:S04]  /*cc00*/  STL.U8 [R21+0x20], R24 ;  /* 0x0000201815007387 */ /* 0x0003e80000100000 */
[----:B------:R3:W-:Y:S04]  /*cc10*/  STL.U8 [R21+0x21], R26 ;  /* 0x0000211a15007387 */ /* 0x0007e80000100000 */
[----:B------:R-:W-:Y:S04]  /*cc20*/  STL.U16 [R21+0x22], R30 ;  /* 0x0000221e15007387 */ /* 0x000fe80000100400 */
[----:B--2---:R-:W2:Y:S02]  /*cc30*/  LDL R22, [R29+0x24] ;  /* 0x000024001d167983 */ /* 0x004ea40000100800 */
[----:B--2---:R-:W-:-:S02]  /*cc40*/  PRMT R28, R22, 0x7770, RZ ;  /* 0x00007770161c7816 */ /* 0x004fc400000000ff */
[C---:B------:R-:W-:Y:S02]  /*cc50*/  PRMT R23, R22.reuse, 0x7771, RZ ;  /* 0x0000777116177816 */ /* 0x040fe400000000ff */
[C---:B------:R-:W-:Y:S02]  /*cc60*/  PRMT R25, R22.reuse, 0x7773, RZ ;  /* 0x0000777316197816 */ /* 0x040fe400000000ff */
[----:B------:R-:W-:Y:S02]  /*cc70*/  PRMT R22, R22, 0x7772, RZ ;  /* 0x0000777216167816 */ /* 0x000fe400000000ff */
[----:B------:R-:W-:Y:S02]  /*cc80*/  LOP3.LUT R28, R28, 0xffff, R7, 0x48, !PT ;  /* 0x0000ffff1c1c7812 */ /* 0x000fe400078e4807 */
[----:B------:R-:W-:Y:S02]  /*cc90*/  LOP3.LUT R23, R23, 0xffff, R8, 0x48, !PT ;  /* 0x0000ffff17177812 */ /* 0x000fe400078e4808 */
[----:B------:R-:W-:-:S02]  /*cca0*/  LOP3.LUT R25, R25, 0xffff, R10, 0x48, !PT ;  /* 0x0000ffff19197812 */ /* 0x000fc400078e480a */
[----:B------:R-:W-:Y:S02]  /*ccb0*/  LOP3.LUT R22, R22, 0xffff, R9, 0x48, !PT ;  /* 0x0000ffff16167812 */ /* 0x000fe400078e4809 */
[----:B------:R-:W-:Y:S02]  /*ccc0*/  PRMT R23, R28, 0x3340, R23 ;  /* 0x000033401c177816 */ /* 0x000fe40000000017 */
[----:B------:R-:W-:-:S04]  /*ccd0*/  PRMT R22, R22, 0x3340, R25 ;  /* 0x0000334016167816 */ /* 0x000fc80000000019 */
[----:B------:R-:W-:-:S05]  /*cce0*/  PRMT R22, R23, 0x5410, R22 ;  /* 0x0000541017167816 */ /* 0x000fca0000000016 */
[----:B------:R2:W-:Y:S04]  /*ccf0*/  STL [R21+0x24], R22 ;  /* 0x0000241615007387 */ /* 0x0005e80000100800 */
[----:B------:R-:W1:Y:S02]  /*cd00*/  LDL R23, [R29+0x28] ;  /* 0x000028001d177983 */ /* 0x000e640000100800 */
[C---:B-1----:R-:W-:Y:S02]  /*cd10*/  PRMT R24, R23.reuse, 0x7770, RZ ;  /* 0x0000777017187816 */ /* 0x042fe400000000ff */
[C---:B------:R-:W-:Y:S02]  /*cd20*/  PRMT R25, R23.reuse, 0x7771, RZ ;  /* 0x0000777117197816 */ /* 0x040fe400000000ff */
[----:B------:R-:W-:-:S02]  /*cd30*/  PRMT R27, R23, 0x7773, RZ ;  /* 0x00007773171b7816 */ /* 0x000fc400000000ff */
[----:B---3--:R-:W-:Y:S02]  /*cd40*/  PRMT R26, R23, 0x7772, RZ ;  /* 0x00007772171a7816 */ /* 0x008fe400000000ff */
        /* <DEDUP_REMOVED lines=112> */
[----:B--2---:R-:W2:Y:S01]  /*d450*/  LDL R22, [R29+0x4c] ;  /* 0x00004c001d167983 */ /* 0x004ea20000100800 */
[----:B------:R-:W-:-:S05]  /*d460*/  VIADD R19, R19, 0x4 ;  /* 0x0000000413137836 */ /* 0x000fca0000000000 */
[----:B------:R-:W-:Y:S02]  /*d470*/  ISETP.NE.AND P0, PT, R19, RZ, PT ;  /* 0x000000ff1300720c */ /* 0x000fe40003f05270 */
[C---:B--2---:R-:W-:Y:S02]  /*d480*/  PRMT R24, R22.reuse, 0x7770, RZ ;  /* 0x0000777016187816 */ /* 0x044fe400000000ff */
[C---:B------:R-:W-:Y:S02]  /*d490*/  PRMT R23, R22.reuse, 0x7771, RZ ;  /* 0x0000777116177816 */ /* 0x040fe400000000ff */
[C---:B------:R-:W-:Y:S02]  /*d4a0*/  PRMT R25, R22.reuse, 0x7773, RZ ;  /* 0x0000777316197816 */ /* 0x040fe400000000ff */
[----:B------:R-:W-:Y:S02]  /*d4b0*/  PRMT R22, R22, 0x7772, RZ ;  /* 0x0000777216167816 */ /* 0x000fe400000000ff */
[----:B------:R-:W-:-:S02]  /*d4c0*/  LOP3.LUT R24, R24, 0xffff, R15, 0x48, !PT ;  /* 0x0000ffff18187812 */ /* 0x000fc400078e480f */
[----:B------:R-:W-:Y:S02]  /*d4d0*/  LOP3.LUT R23, R23, 0xffff, R16, 0x48, !PT ;  /* 0x0000ffff17177812 */ /* 0x000fe400078e4810 */
[----:B------:R-:W-:Y:S02]  /*d4e0*/  LOP3.LUT R25, R25, 0xffff, R18, 0x48, !PT ;  /* 0x0000ffff19197812 */ /* 0x000fe400078e4812 */
[----:B------:R-:W-:Y:S02]  /*d4f0*/  LOP3.LUT R22, R22, 0xffff, R17, 0x48, !PT ;  /* 0x0000ffff16167812 */ /* 0x000fe400078e4811 */
[----:B------:R-:W-:Y:S01]  /*d500*/  PRMT R23, R24, 0x3340, R23 ;  /* 0x0000334018177816 */ /* 0x000fe20000000017 */
[----:B------:R-:W-:Y:S01]  /*d510*/  IMAD.MOV.U32 R24, RZ, RZ, R20 ;  /* 0x000000ffff187224 */ /* 0x000fe200078e0014 */
[----:B------:R-:W-:Y:S01]  /*d520*/  PRMT R22, R22, 0x3340, R25 ;  /* 0x0000334016167816 */ /* 0x000fe20000000019 */
[----:B------:R-:W-:-:S03]  /*d530*/  VIADD R20, R20, 0x4 ;  /* 0x0000000414147836 */ /* 0x000fc60000000000 */
[----:B------:R-:W-:Y:S01]  /*d540*/  PRMT R22, R23, 0x5410, R22 ;  /* 0x0000541017167816 */ /* 0x000fe20000000016 */
[----:B------:R-:W-:-:S04]  /*d550*/  VIADD R23, R29, 0x40 ;  /* 0x000000401d177836 */ /* 0x000fc80000000000 */
[----:B------:R1:W-:Y:S01]  /*d560*/  STL [R21+0x4c], R22 ;  /* 0x00004c1615007387 */ /* 0x0003e20000100800 */
[----:B------:R-:W-:Y:S01]  /*d570*/  IMAD.MOV.U32 R29, RZ, RZ, R23 ;  /* 0x000000ffff1d7224 */ /* 0x000fe200078e0017 */
[----:B------:R-:W-:Y:S06]  /*d580*/  @P0 BRA `(.L_x_7) ;  /* 0xfffffff000a00947 */ /* 0x000fec000383ffff */
[----:B------:R-:W-:-:S07]  /*d590*/  VIADD R19, R24, 0x5 ;  /* 0x0000000518137836 */ /* 0x000fce0000000000 */
.L_x_6:
[----:B------:R-:W-:-:S13]  /*d5a0*/  LOP3.LUT P0, RZ, R0, 0x2, RZ, 0xc0, !PT ;  /* 0x0000000200ff7812 */ /* 0x000fda000780c0ff */
[----:B------:R-:W-:Y:S05]  /*d5b0*/  @P0 BRA `(.L_x_8) ;  /* 0x0000000400b40947 */ /* 0x000fea0003800000 */
[----:B-1----:R-:W-:-:S05]  /*d5c0*/  IMAD R21, R19, 0x10, R2 ;  /* 0x0000001013157824 */ /* 0x002fca00078e0202 */
[----:B------:R-:W2:Y:S01]  /*d5d0*/  LDL R20, [R21] ;  /* 0x0000000015147983 */ /* 0x000ea20000100800 */
[----:B------:R-:W-:-:S04]  /*d5e0*/  IMAD.IADD R27, R19, 0x1, R0 ;  /* 0x00000001131b7824 */ /* 0x000fc800078e0200 */
[----:B------:R-:W-:Y:S01]  /*d5f0*/  IMAD R27, R27, 0x10, R2 ;  /* 0x000000101b1b7824 */ /* 0x000fe200078e0202 */
[C---:B--2---:R-:W-:Y:S02]  /*d600*/  PRMT R24, R20.reuse, 0x7772, RZ ;  /* 0x0000777214187816 */ /* 0x044fe400000000ff */
[C---:B------:R-:W-:Y:S02]  /*d610*/  PRMT R25, R20.reuse, 0x7773, RZ ;  /* 0x0000777314197816 */ /* 0x040fe400000000ff */
[C---:B------:R-:W-:Y:S02]  /*d620*/  PRMT R22, R20.reuse, 0x7770, RZ ;  /* 0x0000777014167816 */ /* 0x040fe400000000ff */
[----:B------:R-:W-:Y:S02]  /*d630*/  PRMT R23, R20, 0x7771, RZ ;  /* 0x0000777114177816 */ /* 0x000fe400000000ff */
[----:B------:R-:W-:Y:S02]  /*d640*/  LOP3.LUT R24, R24, R5, RZ, 0x3c, !PT ;  /* 0x0000000518187212 */ /* 0x000fe400078e3cff */
[----:B------:R-:W-:-:S02]  /*d650*/  LOP3.LUT R25, R25, R6, RZ, 0x3c, !PT ;  /* 0x0000000619197212 */ /* 0x000fc400078e3cff */
[----:B------:R-:W-:Y:S02]  /*d660*/  LOP3.LUT R22, R22, R3, RZ, 0x3c, !PT ;  /* 0x0000000316167212 */ /* 0x000fe400078e3cff */
[----:B------:R-:W-:Y:S02]  /*d670*/  LOP3.LUT R20, R23, R4, RZ, 0x3c, !PT ;  /* 0x0000000417147212 */ /* 0x000fe400078e3cff */
[----:B------:R-:W-:Y:S01]  /*d680*/  PRMT R28, R25, 0x7604, R24 ;  /* 0x00007604191c7816 */ /* 0x000fe20000000018 */
[----:B------:R-:W-:Y:S04]  /*d690*/  STL.U8 [R27], R22 ;  /* 0x000000161b007387 */ /* 0x000fe80000100000 */
[----:B------:R1:W-:Y:S04]  /*d6a0*/  STL.U8 [R27+0x1], R20 ;  /* 0x000001141b007387 */ /* 0x0003e80000100000 */
[----:B------:R-:W-:Y:S04]  /*d6b0*/  STL.U16 [R27+0x2], R28 ;  /* 0x0000021c1b007387 */ /* 0x000fe80000100400 */
[----:B------:R-:W2:Y:S02]  /*d6c0*/  LDL R23, [R21+0x4] ;  /* 0x0000040015177983 */ /* 0x000ea40000100800 */
        /* <DEDUP_REMOVED lines=11> */
[----:B------:R-:W-:Y:S04]  /*d780*/  STL [R27+0x4], R26 ;  /* 0x0000041a1b007387 */ /* 0x000fe80000100800 */
[----:B-1----:R-:W2:Y:S02]  /*d790*/  LDL R20, [R21+0x8] ;  /* 0x0000080015147983 */ /* 0x002ea40000100800 */
        /* <DEDUP_REMOVED lines=24> */
[----:B------:R-:W-:Y:S04]  /*d920*/  STL [R27+0xc], R22 ;  /* 0x00000c161b007387 */ /* 0x000fe80000100800 */
[----:B-1----:R-:W2:Y:S01]  /*d930*/  LDL.U8 R20, [R21+0x10] ;  /* 0x0000100015147983 */ /* 0x002ea20000100000 */
[----:B------:R-:W-:Y:S01]  /*d940*/  IMAD R23, R0, 0x10, R21 ;  /* 0x0000001000177824 */ /* 0x000fe200078e0215 */
[----:B--2---:R-:W-:-:S05]  /*d950*/  LOP3.LUT R20, R20, R3, RZ, 0x3c, !PT ;  /* 0x0000000314147212 */ /* 0x004fca00078e3cff */
[----:B------:R1:W-:Y:S04]  /*d960*/  STL.U8 [R23+0x10], R20 ;  /* 0x0000101417007387 */ /* 0x0003e80000100000 */
[----:B------:R-:W2:Y:S02]  /*d970*/  LDL.U8 R25, [R21+0x11] ;  /* 0x0000110015197983 */ /* 0x000ea40000100000 */
[----:B--2---:R-:W-:-:S05]  /*d980*/  LOP3.LUT R24, R25, R4, RZ, 0x3c, !PT ;  /* 0x0000000419187212 */ /* 0x004fca00078e3cff */
[----:B------:R2:W-:Y:S04]  /*d990*/  STL.U8 [R23+0x11], R24 ;  /* 0x0000111817007387 */ /* 0x0005e80000100000 */
[----:B------:R-:W3:Y:S02]  /*d9a0*/  LDL.U16 R25, [R21+0x12] ;  /* 0x0000120015197983 */ /* 0x000ee40000100400 */
[C---:B---3--:R-:W-:Y:S02]  /*d9b0*/  PRMT R26, R25.reuse, 0x7770, RZ ;  /* 0x00007770191a7816 */ /* 0x048fe400000000ff */
[----:B------:R-:W-:Y:S02]  /*d9c0*/  PRMT R25, R25, 0x7771, RZ ;  /* 0x0000777119197816 */ /* 0x000fe400000000ff */
[----:B------:R-:W-:-:S02]  /*d9d0*/  LOP3.LUT R26, R26, R5, RZ, 0x3c, !PT ;  /* 0x000000051a1a7212 */ /* 0x000fc400078e3cff */
[----:B------:R-:W-:-:S04]  /*d9e0*/  LOP3.LUT R25, R25, R6, RZ, 0x3c, !PT ;  /* 0x0000000619197212 */ /* 0x000fc800078e3cff */
[----:B------:R-:W-:-:S05]  /*d9f0*/  PRMT R26, R25, 0x7604, R26 ;  /* 0x00007604191a7816 */ /* 0x000fca000000001a */
[----:B------:R-:W-:Y:S04]  /*da00*/  STL.U16 [R23+0x12], R26 ;  /* 0x0000121a17007387 */ /* 0x000fe80000100400 */
[----:B-1----:R-:W3:Y:S02]  /*da10*/  LDL R20, [R21+0x14] ;  /* 0x0000140015147983 */ /* 0x002ee40000100800 */
[C---:B---3--:R-:W-:Y:S02]  /*da20*/  PRMT R22, R20.reuse, 0x7770, RZ ;  /* 0x0000777014167816 */ /* 0x048fe400000000ff */
        /* <DEDUP_REMOVED lines=24> */
[----:B------:R-:W1:Y:S01]  /*dbb0*/  LDL R21, [R21+0x1c] ;  /* 0x00001c0015157983 */ /* 0x000e620000100800 */
[----:B------:R-:W-:Y:S01]  /*dbc0*/  VIADD R19, R19, 0x2 ;  /* 0x0000000213137836 */ /* 0x000fe20000000000 */
        /* <DEDUP_REMOVED lines=11> */
[----:B------:R2:W-:Y:S02]  /*dc80*/  STL [R23+0x1c], R24 ;  /* 0x00001c1817007387 */ /* 0x0005e40000100800 */
.L_x_8:
[----:B------:R-:W-:-:S05]  /*dc90*/  IMAD R19, R19, 0x10, R2 ;  /* 0x0000001013137824 */ /* 0x000fca00078e0202 */
[----:B------:R-:W1:Y:S02]  /*dca0*/  LDL R20, [R19] ;  /* 0x0000000013147983 */ /* 0x000e640000100800 */
[C---:B-1----:R-:W-:Y:S02]  /*dcb0*/  PRMT R21, R20.reuse, 0x7771, RZ ;  /* 0x0000777114157816 */ /* 0x042fe400000000ff */
[C---:B--2---:R-:W-:Y:S02]  /*dcc0*/  PRMT R22, R20.reuse, 0x7772, RZ ;  /* 0x0000777214167816 */ /* 0x044fe400000000ff */
[C---:B------:R-:W-:Y:S02]  /*dcd0*/  PRMT R23, R20.reuse, 0x7773, RZ ;  /* 0x0000777314177816 */ /* 0x040fe400000000ff */
[----:B------:R-:W-:Y:S02]  /*dce0*/  PRMT R20, R20, 0x7770, RZ ;  /* 0x0000777014147816 */ /* 0x000fe400000000ff */
[----:B------:R-:W-:-:S02]  /*dcf0*/  LOP3.LUT R21, R21, 0xffff, R4, 0x48, !PT ;  /* 0x0000ffff15157812 */ /* 0x000fc400078e4804 */
[----:B------:R-:W-:Y:S02]  /*dd00*/  LOP3.LUT R22, R22, 0xffff, R5, 0x48, !PT ;  /* 0x0000ffff16167812 */ /* 0x000fe400078e4805 */
[----:B------:R-:W-:Y:S02]  /*dd10*/  LOP3.LUT R23, R23, 0xffff, R6, 0x48, !PT ;  /* 0x0000ffff17177812 */ /* 0x000fe400078e4806 */
[----:B------:R-:W-:Y:S01]  /*dd20*/  LOP3.LUT R20, R20, 0xffff, R3, 0x48, !PT ;  /* 0x0000ffff14147812 */ /* 0x000fe200078e4803 */
[----:B------:R-:W-:Y:S01]  /*dd30*/  IMAD R3, R0, 0x10, R19 ;  /* 0x0000001000037824 */ /* 0x000fe200078e0213 */
[----:B------:R-:W-:Y:S02]  /*dd40*/  PRMT R22, R22, 0x3340, R23 ;  /* 0x0000334016167816 */ /* 0x000fe40000000017 */
[----:B------:R-:W-:-:S04]  /*dd50*/  PRMT R21, R20, 0x3340, R21 ;  /* 0x0000334014157816 */ /* 0x000fc80000000015 */
[----:B------:R-:W-:-:S05]  /*dd60*/  PRMT R22, R21, 0x5410, R22 ;  /* 0x0000541015167816 */ /* 0x000fca0000000016 */
[----:B------:R-:W-:Y:S04]  /*dd70*/  STL [R3], R22 ;  /* 0x0000001603007387 */ /* 0x000fe80000100800 */
        /* <DEDUP_REMOVED lines=26> */
[----:B------:R-:W3:Y:S01]  /*df20*/  LDL R19, [R19+0xc] ;  /* 0x00000c0013137983 */ /* 0x000ee20000100800 */
[C---:B------:R-:W-:Y:S01]  /*df30*/  ISETP.GE.U32.AND P0, PT, R0.reuse, 0x80, PT ;  /* 0x000000800000780c */ /* 0x040fe20003f06070 */
[----:B------:R-:W-:Y:S01]  /*df40*/  IMAD.SHL.U32 R0, R0, 0x2, RZ ;  /* 0x0000000200007824 */ /* 0x000fe200078e00ff */
[C---:B---3--:R-:W-:Y:S02]  /*df50*/  PRMT R8, R19.reuse, 0x7772, RZ ;  /* 0x0000777213087816 */ /* 0x048fe400000000ff */
[C---:B------:R-:W-:Y:S02]  /*df60*/  PRMT R7, R19.reuse, 0x7773, RZ ;  /* 0x0000777313077816 */ /* 0x040fe400000000ff */
[----:B------:R-:W-:-:S02]  /*df70*/  PRMT R5, R19, 0x7771, RZ ;  /* 0x0000777113057816 */ /* 0x000fc400000000ff */
[----:B-1----:R-:W-:Y:S02]  /*df80*/  PRMT R6, R19, 0x7770, RZ ;  /* 0x0000777013067816 */ /* 0x002fe400000000ff */
[----:B------:R-:W-:Y:S02]  /*df90*/  LOP3.LUT R8, R8, 0xffff, R17, 0x48, !PT ;  /* 0x0000ffff08087812 */ /* 0x000fe400078e4811 */
[----:B------:R-:W-:Y:S02]  /*dfa0*/  LOP3.LUT R7, R7, 0xffff, R18, 0x48, !PT ;  /* 0x0000ffff07077812 */ /* 0x000fe400078e4812 */
[----:B------:R-:W-:Y:S02]  /*dfb0*/  LOP3.LUT R5, R5, 0xffff, R16, 0x48, !PT ;  /* 0x0000ffff05057812 */ /* 0x000fe400078e4810 */
[----:B------:R-:W-:Y:S02]  /*dfc0*/  LOP3.LUT R6, R6, 0xffff, R15, 0x48, !PT ;  /* 0x0000ffff06067812 */ /* 0x000fe400078e480f */
[----:B------:R-:W-:-:S02]  /*dfd0*/  PRMT R7, R8, 0x3340, R7 ;  /* 0x0000334008077816 */ /* 0x000fc40000000007 */
[----:B------:R-:W-:-:S04]  /*dfe0*/  PRMT R6, R6, 0x3340, R5 ;  /* 0x0000334006067816 */ /* 0x000fc80000000005 */
[----:B------:R-:W-:-:S05]  /*dff0*/  PRMT R6, R6, 0x5410, R7 ;  /* 0x0000541006067816 */ /* 0x000fca0000000007 */
[----:B------:R2:W-:Y:S01]  /*e000*/  STL [R3+0xc], R6 ;  /* 0x00000c0603007387 */ /* 0x0005e20000100800 */
[----:B------:R-:W-:Y:S05]  /*e010*/  @!P0 BRA `(.L_x_9) ;  /* 0xffffffe400908947 */ /* 0x000fea000383ffff */
[----:B------:R-:W1:Y:S01]  /*e020*/  LDC R44, c[0x0][0x398] ;  /* 0x0000e600ff2c7b82 */ /* 0x000e620000000800 */
[----:B--2---:R-:W2:Y:S07]  /*e030*/  S2R R3, SR_TID.X ;  /* 0x0000000000037919 */ /* 0x004eae0000002100 */
[----:B------:R-:W3:Y:S08]  /*e040*/  LDC.64 R16, c[0x0][0x390] ;  /* 0x0000e400ff107b82 */ /* 0x000ef00000000a00 */
[----:B------:R-:W2:Y:S08]  /*e050*/  S2UR UR4, SR_CTAID.X ;  /* 0x00000000000479c3 */ /* 0x000eb00000002500 */
[----:B------:R-:W2:Y:S01]  /*e060*/  LDC R144, c[0x0][0x360] ;  /* 0x0000d800ff907b82 */ /* 0x000ea20000000800 */
[----:B-1----:R-:W-:-:S02]  /*e070*/  ISETP.GE.AND P0, PT, R44, RZ, PT ;  /* 0x000000ff2c00720c */ /* 0x002fc40003f06270 */
[----:B---3--:R-:W-:-:S04]  /*e080*/  ISETP.EQ.U32.AND P1, PT, R16, RZ, PT ;  /* 0x000000ff1000720c */ /* 0x008fc80003f22070 */
[----:B------:R-:W-:Y:S01]  /*e090*/  ISETP.EQ.OR.EX P0, PT, R17, RZ, !P0, P1 ;  /* 0x000000ff1100720c */ /* 0x000fe20004702710 */
[----:B--2---:R-:W-:-:S12]  /*e0a0*/  IMAD R144, R144, UR4, R3 ;  /* 0x0000000490907c24 */ /* 0x004fd8000f8e0203 */
[----:B------:R-:W-:Y:S05]  /*e0b0*/  @P0 BRA `(.L_x_10) ;  /* 0x0000009000b80947 */ /* 0x000fea0003800000 */
[----:B------:R1:W-:Y:S01]  /*e0c0*/  STL [R1+0x135c], RZ ;  /* 0x00135cff01007387 */ /* 0x0003e20000100800 */
[----:B------:R-:W-:Y:S01]  /*e0d0*/  ISETP.NE.AND P0, PT, R44, 0xc, PT ;  /* 0x0000000c2c00780c */ /* 0x000fe20003f05270 */
[----:B------:R-:W-:-:S05]  /*e0e0*/  IMAD R0, R144, 0xc, RZ ;  /* 0x0000000c90007824 */ /* 0x000fca00078e02ff */
[----:B------:R-:W-:-:S04]  /*e0f0*/  IADD3 R16, P1, PT, R0, R16, RZ ;  /* 0x0000001000107210 */ /* 0x000fc80007f3e0ff */
[----:B------:R-:W-:-:S03]  /*e100*/  LEA.HI.X.SX32 R17, R0, R17, 0x1, P1 ;  /* 0x0000001100117211 */ /* 0x000fc600008f0eff */
[----:B-1----:R-:W-:Y:S06]  /*e110*/  @P0 BRA `(.L_x_11) ;  /* 0x00000000006c0947 */ /* 0x002fec0003800000 */
[----:B------:R-:W2:Y:S04]  /*e120*/  LDG.E.U8 R136, desc[UR36][R16.64+0x3] ;  /* 0x0000032410887981 */ /* 0x000ea8000c1e1100 */
[----:B------:R-:W2:Y:S04]  /*e130*/  LDG.E.U8 R3, desc[UR36][R16.64+0x2] ;  /* 0x0000022410037981 */ /* 0x000ea8000c1e1100 */
[----:B------:R-:W3:Y:S04]  /*e140*/  LDG.E.U8 R5, desc[UR36][R16.64+0x1] ;  /* 0x0000012410057981 */ /* 0x000ee8000c1e1100 */
[----:B------:R-:W3:Y:S04]  /*e150*/  LDG.E.U8 R6, desc[UR36][R16.64] ;  /* 0x0000002410067981 */ /* 0x000ee8000c1e1100 */
[----:B------:R-:W3:Y:S04]  /*e160*/  LDG.E.U8 R0, desc[UR36][R16.64+0x5] ;  /* 0x0000052410007981 */ /* 0x000ee8000c1e1100 */
[----:B------:R-:W3:Y:S04]  /*e170*/  LDG.E.U8 R7, desc[UR36][R16.64+0x4] ;  /* 0x0000042410077981 */ /* 0x000ee8000c1e1100 */
[----:B----4-:R-:W4:Y:S04]  /*e180*/  LDG.E.U8 R137, desc[UR36][R16.64+0x7] ;  /* 0x0000072410897981 */ /* 0x010f28000c1e1100 */
[----:B------:R-:W4:Y:S04]  /*e190*/  LDG.E.U8 R8, desc[UR36][R16.64+0x6] ;  /* 0x0000062410087981 */ /* 0x000f28000c1e1100 */
[----:B------:R-:W4:Y:S04]  /*e1a0*/  LDG.E.U8 R9, desc[UR36][R16.64+0x9] ;  /* 0x0000092410097981 */ /* 0x000f28000c1e1100 */
[----:B------:R-:W4:Y:S04]  /*e1b0*/  LDG.E.U8 R10, desc[UR36][R16.64+0x8] ;  /* 0x00000824100a7981 */ /* 0x000f28000c1e1100 */
[----:B------:R-:W4:Y:S04]  /*e1c0*/  LDG.E.U8 R138, desc[UR36][R16.64+0xb] ;  /* 0x00000b24108a7981 */ /* 0x000f28000c1e1100 */
[----:B------:R-:W4:Y:S01]  /*e1d0*/  LDG.E.U8 R11, desc[UR36][R16.64+0xa] ;  /* 0x00000a24100b7981 */ /* 0x000f22000c1e1100 */
[----:B------:R-:W-:-:S05]  /*e1e0*/  IMAD.MOV.U32 R4, RZ, RZ, 0x1 ;  /* 0x00000001ff047424 */ /* 0x000fca00078e00ff */
[----:B------:R1:W-:Y:S04]  /*e1f0*/  STL.U8 [R1+0x101f], R4 ;  /* 0x00101f0401007387 */ /* 0x0003e80000100000 */
[----:B------:R1:W5:Y:S01]  /*e200*/  LDL R139, [R1+0x101c] ;  /* 0x00101c00018b7983 */ /* 0x0003620000100800 */
[----:B--2---:R-:W-:Y:S02]  /*e210*/  PRMT R136, R3, 0x3340, R136 ;  /* 0x0000334003887816 */ /* 0x004fe40000000088 */
[----:B---3--:R-:W-:-:S04]  /*e220*/  PRMT R3, R6, 0x3340, R5 ;  /* 0x0000334006037816 */ /* 0x008fc80000000005 */
[----:B------:R-:W-:Y:S02]  /*e230*/  PRMT R136, R3, 0x5410, R136 ;  /* 0x0000541003887816 */ /* 0x000fe40000000088 */
[----:B------:R-:W-:Y:S02]  /*e240*/  PRMT R0, R7, 0x3340, R0 ;  /* 0x0000334007007816 */ /* 0x000fe40000000000 */
[----:B----4-:R-:W-:-:S04]  /*e250*/  PRMT R137, R8, 0x3340, R137 ;  /* 0x0000334008897816 */ /* 0x010fc80000000089 */
[----:B------:R-:W-:Y:S02]  /*e260*/  PRMT R137, R0, 0x5410, R137 ;  /* 0x0000541000897816 */ /* 0x000fe40000000089 */
[----:B------:R-:W-:Y:S02]  /*e270*/  PRMT R5, R10, 0x3340, R9 ;  /* 0x000033400a057816 */ /* 0x000fe40000000009 */
[----:B------:R-:W-:-:S04]  /*e280*/  PRMT R138, R11, 0x3340, R138 ;  /* 0x000033400b8a7816 */ /* 0x000fc8000000008a */
[----:B------:R-:W-:Y:S01]  /*e290*/  PRMT R138, R5, 0x5410, R138 ;  /* 0x00005410058a7816 */ /* 0x000fe2000000008a */
[----:B------:R1:W-:Y:S04]  /*e2a0*/  STL.64 [R1+0x1010], R136 ;  /* 0x0010108801007387 */ /* 0x0003e80000100a00 */
[----:B------:R1:W-:Y:S01]  /*e2b0*/  STL [R1+0x1018], R138 ;  /* 0x0010188a01007387 */ /* 0x0003e20000100800 */
[----:B------:R-:W-:Y:S05]  /*e2c0*/  BRA `(.L_x_12) ;  /* 0x0000006c00887947 */ /* 0x000fea0003800000 */
.L_x_11:
[----:B------:R-:W-:Y:S01]  /*e2d0*/  ISETP.GE.U32.AND P0, PT, R44, 0x10, PT ;  /* 0x000000102c00780c */ /* 0x000fe20003f06070 */
[----:B------:R-:W1:-:S12]  /*e2e0*/  LDCU UR4, c[0x0][0x398] ;  /* 0x00007300ff0477ac */ /* 0x000e580008000800 */
[----:B------:R-:W-:Y:S05]  /*e2f0*/  @!P0 BRA `(.L_x_13) ;  /* 0x00000024006c8947 */ /* 0x000fea0003800000 */
[----:B------:R-:W2:Y:S02]  /*e300*/  LDL.128 R20, [R1+0x1010] ;  /* 0x0010100001147983 */ /* 0x000ea40000100c00 */
[C---:B--2---:R-:W-:Y:S02]  /*e310*/  PRMT R3, R20.reuse, 0x7771, RZ ;  /* 0x0000777114037816 */ /* 0x044fe400000000ff */
[----:B------:R-:W-:Y:S02]  /*e320*/  PRMT R5, R20, 0x7773, RZ ;  /* 0x0000777314057816 */ /* 0x000fe400000000ff */
[C---:B------:R-:W-:Y:S02]  /*e330*/  PRMT R7, R21.reuse, 0x7771, RZ ;  /* 0x0000777115077816 */ /* 0x040fe400000000ff */
[----:B------:R-:W-:Y:S02]  /*e340*/  PRMT R9, R21, 0x7773, RZ ;  /* 0x0000777315097816 */ /* 0x000fe400000000ff */
[----:B------:R-:W-:-:S02]  /*e350*/  PRMT R12, R22, 0x7772, RZ ;  /* 0x00007772160c7816 */ /* 0x000fc400000000ff */
[----:B------:R-:W-:Y:S02]  /*e360*/  PRMT R13, R22, 0x7773, RZ ;  /* 0x00007773160d7816 */ /* 0x000fe400000000ff */
[C---:B------:R-:W-:Y:S02]  /*e370*/  PRMT R14, R23.reuse, 0x7770, RZ ;  /* 0x00007770170e7816 */ /* 0x040fe400000000ff */
[C---:B------:R-:W-:Y:S02]  /*e380*/  PRMT R15, R23.reuse, 0x7771, RZ ;  /* 0x00007771170f7816 */ /* 0x040fe400000000ff */
[C---:B------:R-:W-:Y:S02]  /*e390*/  PRMT R18, R23.reuse, 0x7772, RZ ;  /* 0x0000777217127816 */ /* 0x040fe400000000ff */
[----:B------:R-:W-:Y:S02]  /*e3a0*/  PRMT R19, R23, 0x7773, RZ ;  /* 0x0000777317137816 */ /* 0x000fe400000000ff */
[----:B------:R-:W-:-:S02]  /*e3b0*/  PRMT R45, R3, 0x7610, R45 ;  /* 0x00007610032d7816 */ /* 0x000fc4000000002d */
[----:B------:R-:W-:Y:S02]  /*e3c0*/  PRMT R60, R5, 0x7610, R60 ;  /* 0x00007610053c7816 */ /* 0x000fe4000000003c */
[----:B------:R-:W-:Y:S02]  /*e3d0*/  PRMT R52, R7, 0x7610, R52 ;  /* 0x0000761007347816 */ /* 0x000fe40000000034 */
[----:B------:R-:W-:Y:S02]  /*e3e0*/  PRMT R48, R9, 0x7610, R48 ;  /* 0x0000761009307816 */ /* 0x000fe40000000030 */
[C---:B------:R-:W-:Y:S02]  /*e3f0*/  PRMT R0, R20.reuse, 0x7770, RZ ;  /* 0x0000777014007816 */ /* 0x040fe400000000ff */
[----:B------:R-:W-:Y:S02]  /*e400*/  PRMT R4, R20, 0x7772, RZ ;  /* 0x0000777214047816 */ /* 0x000fe400000000ff */
[----:B------:R-:W-:-:S02]  /*e410*/  PRMT R6, R21, 0x7770, RZ ;  /* 0x0000777015067816 */ /* 0x000fc400000000ff */
[----:B------:R-:W-:Y:S02]  /*e420*/  PRMT R8, R21, 0x7772, RZ ;  /* 0x0000777215087816 */ /* 0x000fe400000000ff */
[C---:B------:R-:W-:Y:S02]  /*e430*/  PRMT R10, R22.reuse, 0x7770, RZ ;  /* 0x00007770160a7816 */ /* 0x040fe400000000ff */
[----:B------:R-:W-:Y:S02]  /*e440*/  PRMT R11, R22, 0x7771, RZ ;  /* 0x00007771160b7816 */ /* 0x000fe400000000ff */
[----:B------:R-:W-:Y:S02]  /*e450*/  PRMT R3, R12, 0x7610, R3 ;  /* 0x000076100c037816 */ /* 0x000fe40000000003 */
[----:B------:R-:W-:Y:S02]  /*e460*/  PRMT R28, R13, 0x7610, R28 ;  /* 0x000076100d1c7816 */ /* 0x000fe4000000001c */
[----:B------:R-:W-:-:S02]  /*e470*/  PRMT R5, R14, 0x7610, R5 ;  /* 0x000076100e057816 */ /* 0x000fc40000000005 */
[----:B------:R-:W-:Y:S02]  /*e480*/  PRMT R24, R15, 0x7610, R24 ;  /* 0x000076100f187816 */ /* 0x000fe40000000018 */
[----:B------:R-:W-:Y:S02]  /*e490*/  PRMT R7, R18, 0x7610, R7 ;  /* 0x0000761012077816 */ /* 0x000fe40000000007 */
[----:B------:R-:W-:-:S07]  /*e4a0*/  PRMT R9, R19, 0x7610, R9 ;  /* 0x0000761013097816 */ /* 0x000fce0000000009 */
.L_x_14:
[----:B------:R-:W-:Y:S02]  /*e4b0*/  IMAD.MOV.U32 R46, RZ, RZ, R16 ;  /* 0x000000ffff2e7224 */ /* 0x000fe400078e0010 */
[----:B------:R-:W-:-:S05]  /*e4c0*/  IMAD.MOV.U32 R47, RZ, RZ, R17 ;  /* 0x000000ffff2f7224 */ /* 0x000fca00078e0011 */
[----:B------:R-:W2:Y:S04]  /*e4d0*/  LDG.E.U8 R12, desc[UR36][R46.64+0xe] ;  /* 0x00000e242e0c7981 */ /* 0x000ea8000c1e1100 */
[----:B------:R-:W3:Y:S04]  /*e4e0*/  LDG.E.U8 R14, desc[UR36][R46.64+0xf] ;  /* 0x00000f242e0e7981 */ /* 0x000ee8000c1e1100 */
[----:B------:R-:W5:Y:S04]  /*e4f0*/  LDG.E.U8 R17, desc[UR36][R46.64+0xd] ;  /* 0x00000d242e117981 */ /* 0x000f68000c1e1100 */
[----:B------:R-:W4:Y:S04]  /*e500*/  LDG.E.U8 R26, desc[UR36][R46.64+0xc] ;  /* 0x00000c242e1a7981 */ /* 0x000f28000c1e1100 */
        /* <DEDUP_REMOVED lines=10> */
[----:B------:R-:W4:Y:S01]  /*e5b0*/  LDG.E.U8 R65, desc[UR36][R46.64] ;  /* 0x000000242e417981 */ /* 0x000f22000c1e1100 */
[----:B--2---:R-:W-:-:S02]  /*e5c0*/  LOP3.LUT R7, R12, 0xffff, R7, 0x48, !PT ;  /* 0x0000ffff0c077812 */ /* 0x004fc400078e4807 */
[----:B---3--:R-:W-:Y:S02]  /*e5d0*/  LOP3.LUT R9, R14, 0xffff, R9, 0x48, !PT ;  /* 0x0000ffff0e097812 */ /* 0x008fe400078e4809 */
[----:B------:R-:W-:Y:S02]  /*e5e0*/  LOP3.LUT R7, R7, 0xff, RZ, 0xc0, !PT ;  /* 0x000000ff07077812 */ /* 0x000fe400078ec0ff */
[----:B------:R-:W-:Y:S02]  /*e5f0*/  LOP3.LUT R9, R9, 0xff, RZ, 0xc0, !PT ;  /* 0x000000ff09097812 */ /* 0x000fe400078ec0ff */
[----:B-----5:R-:W-:Y:S01]  /*e600*/  LOP3.LUT R17, R17, 0xffff, R24, 0x48, !PT ;  /* 0x0000ffff11117812 */ /* 0x020fe200078e4818 */
[--C-:B------:R-:W-:Y:S02]  /*e610*/  IMAD R12, R7, 0x10, R2.reuse ;  /* 0x00000010070c7824 */ /* 0x100fe400078e0202 */
[--C-:B------:R-:W-:Y:S01]  /*e620*/  IMAD R9, R9, 0x10, R2.reuse ;  /* 0x0000001009097824 */ /* 0x100fe200078e0202 */
[----:B------:R-:W-:Y:S01]  /*e630*/  LOP3.LUT R17, R17, 0xff, RZ, 0xc0, !PT ;  /* 0x000000ff11117812 */ /* 0x000fe200078ec0ff */
[----:B------:R-:W2:Y:S04]  /*e640*/  LDG.E.U8 R7, desc[UR36][R46.64+0x2] ;  /* 0x000002242e077981 */ /* 0x000ea8000c1e1100 */
[----:B------:R3:W5:Y:S04]  /*e650*/  LDL.128 R20, [R9] ;  /* 0x0000000009147983 */ /* 0x0007680000100c00 */
[----:B------:R-:W2:Y:S01]  /*e660*/  LDL.128 R12, [R12] ;  /* 0x000000000c0c7983 */ /* 0x000ea20000100c00 */
[----:B------:R-:W-:Y:S01]  /*e670*/  IMAD R17, R17, 0x10, R2 ;  /* 0x0000001011117824 */ /* 0x000fe200078e0202 */
[----:B----4-:R-:W-:-:S05]  /*e680*/  LOP3.LUT R5, R26, 0xffff, R5, 0x48, !PT ;  /* 0x0000ffff1a057812 */ /* 0x010fca00078e4805 */
[----:B------:R-:W4:Y:S01]  /*e690*/  LDL.128 R16, [R17] ;  /* 0x0000000011107983 */ /* 0x000f220000100c00 */
[----:B------:R-:W-:-:S05]  /*e6a0*/  LOP3.LUT R5, R5, 0xff, RZ, 0xc0, !PT ;  /* 0x000000ff05057812 */ /* 0x000fca00078ec0ff */
[----:B------:R-:W-:-:S05]  /*e6b0*/  IMAD R5, R5, 0x10, R2 ;  /* 0x0000001005057824 */ /* 0x000fca00078e0202 */
[----:B------:R0:W4:Y:S01]  /*e6c0*/  LDL.128 R24, [R5] ;  /* 0x0000000005187983 */ /* 0x0001220000100c00 */
[----:B------:R-:W-:-:S04]  /*e6d0*/  LOP3.LUT R28, R29, 0xffff, R28, 0x48, !PT ;  /* 0x0000ffff1d1c7812 */ /* 0x000fc800078e481c */
[----:B---3--:R-:W-:-:S05]  /*e6e0*/  LOP3.LUT R9, R28, 0xff, RZ, 0xc0, !PT ;  /* 0x000000ff1c097812 */ /* 0x008fca00078ec0ff */
[----:B------:R-:W-:Y:S01]  /*e6f0*/  IMAD R9, R9, 0x10, R2 ;  /* 0x0000001009097824 */ /* 0x000fe200078e0202 */
[----:B------:R-:W-:-:S04]  /*e700*/  LOP3.LUT R3, R32, 0xffff, R3, 0x48, !PT ;  /* 0x0000ffff20037812 */ /* 0x000fc800078e4803 */
[----:B------:R3:W4:Y:S01]  /*e710*/  LDL.128 R28, [R9] ;  /* 0x00000000091c7983 */ /* 0x0007220000100c00 */
[----:B------:R-:W-:-:S05]  /*e720*/  LOP3.LUT R3, R3, 0xff, RZ, 0xc0, !PT ;  /* 0x000000ff03037812 */ /* 0x000fca00078ec0ff */
[----:B------:R-:W-:-:S05]  /*e730*/  IMAD R3, R3, 0x10, R2 ;  /* 0x0000001003037824 */ /* 0x000fca00078e0202 */
[----:B------:R1:W4:Y:S01]  /*e740*/  LDL.128 R32, [R3] ;  /* 0x0000000003207983 */ /* 0x0003220000100c00 */
[----:B------:R-:W-:-:S04]  /*e750*/  LOP3.LUT R11, R36, 0xffff, R11, 0x48, !PT ;  /* 0x0000ffff240b7812 */ /* 0x000fc800078e480b */
[----:B------:R-:W-:Y:S02]  /*e760*/  LOP3.LUT R11, R11, 0xff, RZ, 0xc0, !PT ;  /* 0x000000ff0b0b7812 */ /* 0x000fe400078ec0ff */
[----:B------:R-:W-:-:S03]  /*e770*/  LOP3.LUT R10, R41, 0xffff, R10, 0x48, !PT ;  /* 0x0000ffff290a7812 */ /* 0x000fc600078e480a */
[----:B------:R-:W-:Y:S01]  /*e780*/  IMAD R11, R11, 0x10, R2 ;  /* 0x000000100b0b7824 */ /* 0x000fe200078e0202 */
[----:B0-----:R-:W-:-:S04]  /*e790*/  LOP3.LUT R5, R10, 0xff, RZ, 0xc0, !PT ;  /* 0x000000ff0a057812 */ /* 0x001fc800078ec0ff */
[----:B------:R-:W4:Y:S01]  /*e7a0*/  LDL.128 R36, [R11] ;  /* 0x000000000b247983 */ /* 0x000f220000100c00 */
[----:B------:R-:W-:Y:S01]  /*e7b0*/  IMAD R5, R5, 0x10, R2 ;  /* 0x0000001005057824 */ /* 0x000fe200078e0202 */
[----:B------:R-:W-:-:S04]  /*e7c0*/  LOP3.LUT R48, R49, 0xffff, R48, 0x48, !PT ;  /* 0x0000ffff31307812 */ /* 0x000fc800078e4830 */
[----:B------:R0:W4:Y:S01]  /*e7d0*/  LDL.128 R40, [R5] ;  /* 0x0000000005287983 */ /* 0x0001220000100c00 */
[----:B---3--:R-:W-:-:S05]  /*e7e0*/  LOP3.LUT R9, R48, 0xff, RZ, 0xc0, !PT ;  /* 0x000000ff30097812 */ /* 0x008fca00078ec0ff */
[----:B------:R-:W-:Y:S01]  /*e7f0*/  IMAD R48, R9, 0x10, R2 ;  /* 0x0000001009307824 */ /* 0x000fe200078e0202 */
[----:B------:R-:W-:-:S05]  /*e800*/  LOP3.LUT R8, R55, 0xffff, R8, 0x48, !PT ;  /* 0x0000ffff37087812 */ /* 0x000fca00078e4808 */
[----:B------:R-:W3:Y:S01]  /*e810*/  LDL.128 R48, [R48] ;  /* 0x0000000030307983 */ /* 0x000ee20000100c00 */
[----:B-1----:R-:W-:Y:S02]  /*e820*/  LOP3.LUT R3, R8, 0xff, RZ, 0xc0, !PT ;  /* 0x000000ff08037812 */ /* 0x002fe400078ec0ff */
[----:B------:R-:W-:-:S03]  /*e830*/  LOP3.LUT R52, R53, 0xffff, R52, 0x48, !PT ;  /* 0x0000ffff35347812 */ /* 0x000fc600078e4834 */
[----:B------:R-:W-:Y:S01]  /*e840*/  IMAD R8, R3, 0x10, R2 ;  /* 0x0000001003087824 */ /* 0x000fe200078e0202 */
[----:B------:R-:W-:-:S05]  /*e850*/  LOP3.LUT R3, R52, 0xff, RZ, 0xc0, !PT ;  /* 0x000000ff34037812 */ /* 0x000fca00078ec0ff */
[----:B------:R-:W3:Y:S01]  /*e860*/  LDL.128 R8, [R8] ;  /* 0x0000000008087983 */ /* 0x000ee20000100c00 */
[----:B------:R-:W-:Y:S01]  /*e870*/  IMAD R52, R3, 0x10, R2 ;  /* 0x0000001003347824 */ /* 0x000fe200078e0202 */
[----:B------:R-:W-:-:S05]  /*e880*/  LOP3.LUT R6, R57, 0xffff, R6, 0x48, !PT ;  /* 0x0000ffff39067812 */ /* 0x000fca00078e4806 */
[----:B------:R-:W3:Y:S01]  /*e890*/  LDL.128 R52, [R52] ;  /* 0x0000000034347983 */ /* 0x000ee20000100c00 */
[----:B------:R-:W-:-:S05]  /*e8a0*/  LOP3.LUT R3, R6, 0xff, RZ, 0xc0, !PT ;  /* 0x000000ff06037812 */ /* 0x000fca00078ec0ff */
[----:B------:R-:W-:-:S06]  /*e8b0*/  IMAD R56, R3, 0x10, R2 ;  /* 0x0000001003387824 */ /* 0x000fcc00078e0202 */
[----:B------:R-:W3:Y:S01]  /*e8c0*/  LDL.128 R56, [R56] ;  /* 0x0000000038387983 */ /* 0x000ee20000100c00 */
[----:B------:R-:W-:-:S04]  /*e8d0*/  LOP3.LUT R60, R61, 0xffff, R60, 0x48, !PT ;  /* 0x0000ffff3d3c7812 */ /* 0x000fc800078e483c */
[----:B0-----:R-:W-:Y:S01]  /*e8e0*/  LOP3.LUT R5, R60, 0xff, RZ, 0xc0, !PT ;  /* 0x000000ff3c057812 */ /* 0x001fe200078ec0ff */
[----:B------:R-:W-:Y:S01]  /*e8f0*/  UMOV UR5, 0x4a0 ;  /* 0x000004a000057882 */ /* 0x000fe20000000000 */
[----:B------:R-:W-:-:S03]  /*e900*/  LOP3.LUT R63, R62, 0xffff, R45, 0x48, !PT ;  /* 0x0000ffff3e3f7812 */ /* 0x000fc600078e482d */
[----:B------:R-:W-:Y:S01]  /*e910*/  IMAD R5, R5, 0x10, R2 ;  /* 0x0000001005057824 */ /* 0x000fe200078e0202 */
[----:B------:R-:W-:-:S05]  /*e920*/  LOP3.LUT R63, R63, 0xff, RZ, 0xc0, !PT ;  /* 0x000000ff3f3f7812 */ /* 0x000fca00078ec0ff */
[----:B------:R-:W-:Y:S01]  /*e930*/  IMAD R82, R63, 0x10, R2 ;  /* 0x000000103f527824 */ /* 0x000fe200078e0202 */
[----:B------:R-:W-:Y:S02]  /*e940*/  LOP3.LUT R0, R65, 0xffff, R0, 0x48, !PT ;  /* 0x0000ffff41007812 */ /* 0x000fe400078e4800 */
[----:B-----5:R-:W-:Y:S02]  /*e950*/  PRMT R3, R23, 0x7772, RZ ;  /* 0x0000777217037816 */ /* 0x020fe400000000ff */
[----:B--2---:R-:W-:-:S04]  /*e960*/  PRMT R6, R15, 0x7773, RZ ;  /* 0x000077730f067816 */ /* 0x004fc800000000ff */
[----:B------:R-:W-:Y:S02]  /*e970*/  LOP3.LUT R6, R6, 0xff, R3, 0x48, !PT ;  /* 0x000000ff06067812 */ /* 0x000fe400078e4803 */
[----:B------:R-:W-:Y:S02]  /*e980*/  PRMT R3, R23, 0x7773, RZ ;  /* 0x0000777317037816 */ /* 0x000fe400000000ff */
[----:B------:R-:W-:Y:S02]  /*e990*/  LOP3.LUT R4, R7, 0xffff, R4, 0x48, !PT ;  /* 0x0000ffff07047812 */ /* 0x000fe400078e4804 */
[----:B------:R-:W-:Y:S02]  /*e9a0*/  LEA R60, R3, UR5, 0x1 ;  /* 0x00000005033c7c11 */ /* 0x000fe4000f8e08ff */
[----:B------:R-:W-:Y:S02]  /*e9b0*/  PRMT R3, R23, 0x7771, RZ ;  /* 0x0000777117037816 */ /* 0x000fe400000000ff */
[----:B------:R-:W-:-:S02]  /*e9c0*/  PRMT R62, R15, 0x7772, RZ ;  /* 0x000077720f3e7816 */ /* 0x000fc400000000ff */
[----:B----4-:R-:W-:Y:S02]  /*e9d0*/  PRMT R45, R19, 0x7773, RZ ;  /* 0x00007773132d7816 */ /* 0x010fe400000000ff */
[----:B------:R-:W-:Y:S02]  /*e9e0*/  LEA R86, R6, UR5, 0x1 ;  /* 0x0000000506567c11 */ /* 0x000fe4000f8e08ff */
[----:B------:R-:W-:Y:S02]  /*e9f0*/  LOP3.LUT R61, R4, 0xff, RZ, 0xc0, !PT ;  /* 0x000000ff043d7812 */ /* 0x000fe400078ec0ff */
[----:B------:R-:W2:Y:S01]  /*ea00*/  LDL.128 R4, [R5] ;  /* 0x0000000005047983 */ /* 0x000ea20000100c00 */
[----:B------:R-:W-:Y:S02]  /*ea10*/  LOP3.LUT R62, R45, R62, R3, 0x96, !PT ;  /* 0x0000003e2d3e7212 */ /* 0x000fe400078e9603 */
[C---:B------:R-:W-:Y:S01]  /*ea20*/  PRMT R3, R20.reuse, 0x7770, RZ ;  /* 0x0000777014037816 */ /* 0x040fe200000000ff */
[----:B------:R-:W-:Y:S01]  /*ea30*/  IMAD R61, R61, 0x10, R2 ;  /* 0x000000103d3d7824 */ /* 0x000fe200078e0202 */
[----:B------:R-:W-:-:S02]  /*ea40*/  PRMT R45, R20, 0x7771, RZ ;  /* 0x00007771142d7816 */ /* 0x000fc400000000ff */
[C---:B------:R-:W-:Y:S02]  /*ea50*/  PRMT R64, R20.reuse, 0x7772, RZ ;  /* 0x0000777214407816 */ /* 0x040fe400000000ff */
[----:B------:R-:W-:Y:S02]  /*ea60*/  PRMT R66, R20, 0x7773, RZ ;  /* 0x0000777314427816 */ /* 0x000fe400000000ff */
[C---:B------:R-:W-:Y:S02]  /*ea70*/  PRMT R67, R21.reuse, 0x7770, RZ ;  /* 0x0000777015437816 */ /* 0x040fe400000000ff */
[C---:B------:R-:W-:Y:S02]  /*ea80*/  PRMT R68, R21.reuse, 0x7771, RZ ;  /* 0x0000777115447816 */ /* 0x040fe400000000ff */
[C---:B------:R-:W-:Y:S02]  /*ea90*/  PRMT R69, R21.reuse, 0x7772, RZ ;  /* 0x0000777215457816 */ /* 0x040fe400000000ff */
[----:B------:R-:W-:-:S02]  /*eaa0*/  PRMT R70, R21, 0x7773, RZ ;  /* 0x0000777315467816 */ /* 0x000fc400000000ff */
[----:B------:R-:W-:Y:S02]  /*eab0*/  PRMT R23, R23, 0x7770, RZ ;  /* 0x0000777017177816 */ /* 0x000fe400000000ff */
[----:B------:R-:W-:Y:S02]  /*eac0*/  PRMT R20, R15, 0x7771, RZ ;  /* 0x000077710f147816 */ /* 0x000fe400000000ff */
[----:B------:R-:W-:Y:S02]  /*ead0*/  PRMT R21, R19, 0x7772, RZ ;  /* 0x0000777213157816 */ /* 0x000fe400000000ff */
[----:B------:R-:W-:Y:S01]  /*eae0*/  LOP3.LUT R77, R62, 0xff, RZ, 0xc0, !PT ;  /* 0x000000ff3e4d7812 */ /* 0x000fe200078ec0ff */
[----:B------:R0:W1:Y:S01]  /*eaf0*/  LDC.U8 R75, c[0x3][R60] ;  /* 0x00c000003c4b7b82 */ /* 0x0000620000000000 */
[C---:B------:R-:W-:Y:S02]  /*eb00*/  PRMT R71, R22.reuse, 0x7770, RZ ;  /* 0x0000777016477816 */ /* 0x040fe400000000ff */
[----:B------:R-:W-:-:S02]  /*eb10*/  PRMT R72, R22, 0x7771, RZ ;  /* 0x0000777116487816 */ /* 0x000fc400000000ff */
[C---:B------:R-:W-:Y:S02]  /*eb20*/  PRMT R73, R22.reuse, 0x7772, RZ ;  /* 0x0000777216497816 */ /* 0x040fe400000000ff */
[----:B------:R-:W-:Y:S01]  /*eb30*/  PRMT R74, R22, 0x7773, RZ ;  /* 0x00007773164a7816 */ /* 0x000fe200000000ff */
[----:B------:R0:W4:Y:S01]  /*eb40*/  LDC.U8 R76, c[0x3][R60+0x1] ;  /* 0x00c000403c4c7b82 */ /* 0x0001220000000000 */
[----:B------:R-:W-:Y:S02]  /*eb50*/  LOP3.LUT R88, R21, R20, R23, 0x96, !PT ;  /* 0x0000001415587212 */ /* 0x000fe400078e9617 */
[----:B------:R-:W-:Y:S01]  /*eb60*/  LEA R94, R77, UR5, 0x1 ;  /* 0x000000054d5e7c11 */ /* 0x000fe2000f8e08ff */
[----:B------:R5:W2:Y:S04]  /*eb70*/  LDL.128 R20, [R82] ;  /* 0x0000000052147983 */ /* 0x000aa80000100c00 */
[----:B------:R5:W1:Y:S01]  /*eb80*/  LDC.U8 R87, c[0x3][R86+0x1] ;  /* 0x00c0004056577b82 */ /* 0x000a620000000000 */
[----:B0-----:R-:W2:Y:S01]  /*eb90*/  LDL.128 R60, [R61] ;  /* 0x000000003d3c7983 */ /* 0x001ea20000100c00 */
[----:B------:R-:W-:-:S06]  /*eba0*/  PRMT R89, R27, 0x7773, RZ ;  /* 0x000077731b597816 */ /* 0x000fcc00000000ff */
[----:B-----5:R-:W0:Y:S01]  /*ebb0*/  LDC.U8 R86, c[0x3][R86] ;  /* 0x00c0000056567b82 */ /* 0x020e220000000000 */
[----:B------:R-:W-:-:S07]  /*ebc0*/  LOP3.LUT R89, R89, 0xff, R88, 0x48, !PT ;  /* 0x000000ff59597812 */ /* 0x000fce00078e4858 */
[----:B------:R5:W0:Y:S01]  /*ebd0*/  LDC.U8 R95, c[0x3][R94+0x1] ;  /* 0x00c000405e5f7b82 */ /* 0x000a220000000000 */
[----:B------:R-:W-:-:S07]  /*ebe0*/  LEA R96, R89, UR5, 0x1 ;  /* 0x0000000559607c11 */ /* 0x000fce000f8e08ff */
[----:B-----5:R-:W5:Y:S08]  /*ebf0*/  LDC.U8 R94, c[0x3][R94] ;  /* 0x00c000005e5e7b82 */ /* 0x020f700000000000 */
[----:B------:R-:W5:Y:S01]  /*ec00*/  LDC.U8 R97, c[0x3][R96+0x1] ;  /* 0x00c0004060617b82 */ /* 0x000f620000000000 */
        /* <DEDUP_REMOVED lines=9> */
[----:B------:R-:W-:Y:S02]  /*eca0*/  PRMT R13, R14, 0x7770, RZ ;  /* 0x000077700e0d7816 */ /* 0x000fe400000000ff */
[----:B------:R-:W-:Y:S02]  /*ecb0*/  PRMT R89, R17, 0x7772, RZ ;  /* 0x0000777211597816 */ /* 0x000fe400000000ff */
[----:B------:R-:W-:Y:S02]  /*ecc0*/  PRMT R91, R18, 0x7771, RZ ;  /* 0x00007771125b7816 */ /* 0x000fe400000000ff */
[C---:B------:R-:W-:Y:S02]  /*ecd0*/  PRMT R93, R19.reuse, 0x7770, RZ ;  /* 0x00007770135d7816 */ /* 0x040fe400000000ff */
[----:B------:R-:W-:-:S02]  /*ece0*/  PRMT R19, R19, 0x7771, RZ ;  /* 0x0000777113137816 */ /* 0x000fc400000000ff */
[----:B------:R-:W-:Y:S02]  /*ecf0*/  LOP3.LUT R67, R89, R12, R67, 0x96, !PT ;  /* 0x0000000c59437212 */ /* 0x000fe400078e9643 */
[----:B------:R-:W-:Y:S02]  /*ed00*/  LOP3.LUT R70, R91, R13, R70, 0x96, !PT ;  /* 0x0000000d5b467212 */ /* 0x000fe400078e9646 */
[----:B------:R-:W-:Y:S02]  /*ed10*/  LOP3.LUT R19, R19, R85, R74, 0x96, !PT ;  /* 0x0000005513137212 */ /* 0x000fe400078e964a */
[----:B------:R-:W-:Y:S02]  /*ed20*/  PRMT R12, R27, 0x7772, RZ ;  /* 0x000077721b0c7816 */ /* 0x000fe400000000ff */
[----:B------:R-:W-:-:S04]  /*ed30*/  PRMT R13, R31, 0x7773, RZ ;  /* 0x000077731f0d7816 */ /* 0x000fc800000000ff */
[----:B------:R-:W-:Y:S02]  /*ed40*/  LOP3.LUT R12, R13, R12, R19, 0x96, !PT ;  /* 0x0000000c0d0c7212 */ /* 0x000fe400078e9613 */
[----:B----4-:R-:W-:Y:S02]  /*ed50*/  LOP3.LUT R3, R15, R3, R76, 0x96, !PT ;  /* 0x000000030f037212 */ /* 0x010fe400078e964c */
[----:B-1----:R-:W-:Y:S02]  /*ed60*/  LOP3.LUT R75, R87, R78, R75, 0x96, !PT ;  /* 0x0000004e574b7212 */ /* 0x002fe400078e964b */
[C---:B------:R-:W-:Y:S02]  /*ed70*/  PRMT R84, R14.reuse, 0x7771, RZ ;  /* 0x000077710e547816 */ /* 0x040fe400000000ff */
[----:B------:R-:W-:Y:S02]  /*ed80*/  PRMT R83, R14, 0x7772, RZ ;  /* 0x000077720e537816 */ /* 0x000fe400000000ff */
[----:B------:R-:W-:-:S02]  /*ed90*/  PRMT R15, R16, 0x7770, RZ ;  /* 0x00007770100f7816 */ /* 0x000fc400000000ff */
[----:B------:R-:W-:Y:S02]  /*eda0*/  PRMT R87, R17, 0x7770, RZ ;  /* 0x0000777011577816 */ /* 0x000fe400000000ff */
[----:B------:R-:W-:Y:S02]  /*edb0*/  LOP3.LUT R12, R12, 0xff, RZ, 0xc0, !PT ;  /* 0x000000ff0c0c7812 */ /* 0x000fe400078ec0ff */
[----:B------:R-:W-:Y:S02]  /*edc0*/  PRMT R14, R14, 0x7773, RZ ;  /* 0x000077730e0e7816 */ /* 0x000fe400000000ff */
[----:B------:R-:W-:Y:S02]  /*edd0*/  LOP3.LUT R64, R87, R77, R64, 0x96, !PT ;  /* 0x0000004d57407212 */ /* 0x000fe400078e9640 */
[----:B0-----:R-:W-:Y:S02]  /*ede0*/  LOP3.LUT R86, R95, R15, R86, 0x96, !PT ;  /* 0x0000000f5f567212 */ /* 0x001fe400078e9656 */
[----:B------:R-:W-:-:S02]  /*edf0*/  LEA R85, R12, UR5, 0x1 ;  /* 0x000000050c557c11 */ /* 0x000fc4000f8e08ff */
[----:B------:R-:W-:Y:S02]  /*ee00*/  LOP3.LUT R14, R93, R14, R73, 0x96, !PT ;  /* 0x0000000e5d0e7212 */ /* 0x000fe400078e9649 */
[----:B------:R-:W-:Y:S02]  /*ee10*/  LOP3.LUT R77, R0, 0xff, RZ, 0xc0, !PT ;  /* 0x000000ff004d7812 */ /* 0x000fe400078ec0ff */
[----:B------:R-:W-:Y:S02]  /*ee20*/  PRMT R15, R27, 0x7771, RZ ;  /* 0x000077711b0f7816 */ /* 0x000fe400000000ff */
[----:B------:R-:W-:Y:S02]  /*ee30*/  PRMT R12, R31, 0x7772, RZ ;  /* 0x000077721f0c7816 */ /* 0x000fe400000000ff */
[C---:B------:R-:W-:Y:S02]  /*ee40*/  PRMT R0, R24.reuse, 0x7772, RZ ;  /* 0x0000777218007816 */ /* 0x040fe400000000ff */
[----:B------:R-:W-:-:S02]  /*ee50*/  PRMT R13, R24, 0x7770, RZ ;  /* 0x00007770180d7816 */ /* 0x000fc400000000ff */
[----:B------:R-:W-:Y:S02]  /*ee60*/  PRMT R19, R24, 0x7771, RZ ;  /* 0x0000777118137816 */ /* 0x000fe400000000ff */
[----:B------:R-:W-:Y:S01]  /*ee70*/  LOP3.LUT R12, R12, R15, R14, 0x96, !PT ;  /* 0x0000000f0c0c7212 */ /* 0x000fe200078e960e */
[----:B------:R-:W-:Y:S01]  /*ee80*/  IMAD R14, R77, 0x10, R2 ;  /* 0x000000104d0e7824 */ /* 0x000fe200078e0202 */
[----:B------:R-:W-:Y:S02]  /*ee90*/  PRMT R78, R16, 0x7772, RZ ;  /* 0x00007772104e7816 */ /* 0x000fe400000000ff */
[----:B------:R-:W-:Y:S02]  /*eea0*/  PRMT R24, R24, 0x7773, RZ ;  /* 0x0000777318187816 */ /* 0x000fe400000000ff */
[----:B------:R-:W-:Y:S02]  /*eeb0*/  PRMT R15, R35, 0x7773, RZ ;  /* 0x00007773230f7816 */ /* 0x000fe400000000ff */
[----:B------:R-:W-:-:S02]  /*eec0*/  LOP3.LUT R3, R24, R78, R3, 0x96, !PT ;  /* 0x0000004e18037212 */ /* 0x000fc400078e9603 */
[----:B-----5:R-:W-:Y:S02]  /*eed0*/  LOP3.LUT R94, R97, R13, R94, 0x96, !PT ;  /* 0x0000000d615e7212 */ /* 0x020fe400078e965e */
[----:B------:R-:W-:Y:S02]  /*eee0*/  LOP3.LUT R24, R15, 0xff, R12, 0x48, !PT ;  /* 0x000000ff0f187812 */ /* 0x000fe400078e480c */
[----:B------:R-:W4:Y:S01]  /*eef0*/  LDL.128 R12, [R14] ;  /* 0x000000000e0c7983 */ /* 0x000f220000100c00 */
[----:B------:R-:W-:Y:S02]  /*ef00*/  PRMT R88, R17, 0x7771, RZ ;  /* 0x0000777111587816 */ /* 0x000fe400000000ff */
[----:B------:R-:W-:Y:S02]  /*ef10*/  PRMT R76, R16, 0x7771, RZ ;  /* 0x00007771104c7816 */ /* 0x000fe400000000ff */
[----:B------:R-:W-:Y:S02]  /*ef20*/  LOP3.LUT R66, R88, R79, R66, 0x96, !PT ;  /* 0x0000004f58427212 */ /* 0x000fe400078e9642 */
[----:B------:R-:W-:Y:S01]  /*ef30*/  LEA R88, R24, UR5, 0x1 ;  /* 0x0000000518587c11 */ /* 0x000fe2000f8e08ff */
[----:B------:R0:W1:Y:S01]  /*ef40*/  LDC.U8 R87, c[0x3][R85+0x1] ;  /* 0x00c0004055577b82 */ /* 0x0000620000000000 */
[----:B------:R-:W-:-:S02]  /*ef50*/  PRMT R16, R16, 0x7773, RZ ;  /* 0x0000777310107816 */ /* 0x000fc400000000ff */
[C---:B------:R-:W-:Y:S02]  /*ef60*/  PRMT R90, R18.reuse, 0x7770, RZ ;  /* 0x00007770125a7816 */ /* 0x040fe400000000ff */
[C---:B------:R-:W-:Y:S02]  /*ef70*/  PRMT R92, R18.reuse, 0x7772, RZ ;  /* 0x00007772125c7816 */ /* 0x040fe400000000ff */
[----:B------:R-:W-:Y:S01]  /*ef80*/  PRMT R17, R17, 0x7773, RZ ;  /* 0x0000777311117816 */ /* 0x000fe200000000ff */
[----:B0-----:R-:W0:Y:S01]  /*ef90*/  LDC.U8 R85, c[0x3][R85] ;  /* 0x00c0000055557b82 */ /* 0x001e220000000000 */
[----:B------:R-:W-:Y:S02]  /*efa0*/  PRMT R18, R18, 0x7773, RZ ;  /* 0x0000777312127816 */ /* 0x000fe400000000ff */
[----:B------:R-:W-:Y:S02]  /*efb0*/  PRMT R73, R27, 0x7770, RZ ;  /* 0x000077701b497816 */ /* 0x000fe400000000ff */
[----:B------:R-:W-:-:S03]  /*efc0*/  LOP3.LUT R16, R16, R80, R45, 0x96, !PT ;  /* 0x0000005010107212 */ /* 0x000fc600078e962d */
[----:B------:R5:W0:Y:S01]  /*efd0*/  LDC.U8 R89, c[0x3][R88+0x1] ;  /* 0x00c0004058597b82 */ /* 0x000a220000000000 */
[----:B------:R-:W-:Y:S02]  /*efe0*/  LOP3.LUT R71, R92, R84, R71, 0x96, !PT ;  /* 0x000000545c477212 */ /* 0x000fe400078e9647 */
[----:B------:R-:W-:Y:S02]  /*eff0*/  PRMT R27, R25, 0x7770, RZ ;  /* 0x00007770191b7816 */ /* 0x000fe400000000ff */
[----:B------:R-:W-:Y:S02]  /*f000*/  PRMT R77, R29, 0x7771, RZ ;  /* 0x000077711d4d7816 */ /* 0x000fe400000000ff */
[----:B------:R-:W-:Y:S02]  /*f010*/  LOP3.LUT R17, R17, R81, R68, 0x96, !PT ;  /* 0x0000005111117212 */ /* 0x000fe400078e9644 */
[----:B------:R-:W-:Y:S02]  /*f020*/  LOP3.LUT R18, R18, R83, R72, 0x96, !PT ;  /* 0x0000005312127212 */ /* 0x000fe400078e9648 */
[----:B------:R-:W-:-:S02]  /*f030*/  PRMT R84, R31, 0x7771, RZ ;  /* 0x000077711f547816 */ /* 0x000fc400000000ff */
[C---:B------:R-:W-:Y:S02]  /*f040*/  PRMT R45, R25.reuse, 0x7771, RZ ;  /* 0x00007771192d7816 */ /* 0x040fe400000000ff */
[C---:B------:R-:W-:Y:S02]  /*f050*/  PRMT R65, R25.reuse, 0x7772, RZ ;  /* 0x0000777219417816 */ /* 0x040fe400000000ff */
[----:B------:R-:W-:Y:S02]  /*f060*/  PRMT R68, R25, 0x7773, RZ ;  /* 0x0000777319447816 */ /* 0x000fe400000000ff */
[----:B------:R-:W-:Y:S02]  /*f070*/  LOP3.LUT R0, R0, R76, R75, 0x96, !PT ;  /* 0x0000004c00007212 */ /* 0x000fe400078e964b */
[----:B------:R-:W-:Y:S02]  /*f080*/  LOP3.LUT R69, R90, R82, R69, 0x96, !PT ;  /* 0x000000525a457212 */ /* 0x000fe400078e9645 */
[----:B------:R-:W-:-:S02]  /*f090*/  PRMT R72, R26, 0x7770, RZ ;  /* 0x000077701a487816 */ /* 0x000fc400000000ff */
[C---:B------:R-:W-:Y:S02]  /*f0a0*/  PRMT R74, R26.reuse, 0x7771, RZ ;  /* 0x000077711a4a7816 */ /* 0x040fe400000000ff */
[----:B------:R-:W-:Y:S02]  /*f0b0*/  PRMT R25, R26, 0x7772, RZ ;  /* 0x000077721a197816 */ /* 0x000fe400000000ff */
[C---:B------:R-:W-:Y:S02]  /*f0c0*/  PRMT R78, R29.reuse, 0x7772, RZ ;  /* 0x000077721d4e7816 */ /* 0x040fe400000000ff */
[C---:B------:R-:W-:Y:S02]  /*f0d0*/  PRMT R76, R29.reuse, 0x7770, RZ ;  /* 0x000077701d4c7816 */ /* 0x040fe400000000ff */
[----:B------:R-:W-:Y:S02]  /*f0e0*/  PRMT R79, R29, 0x7773, RZ ;  /* 0x000077731d4f7816 */ /* 0x000fe400000000ff */
[----:B------:R-:W-:-:S02]  /*f0f0*/  PRMT R83, R31, 0x7770, RZ ;  /* 0x000077701f537816 */ /* 0x000fc400000000ff */
[----:B------:R-:W-:Y:S02]  /*f100*/  PRMT R26, R26, 0x7773, RZ ;  /* 0x000077731a1a7816 */ /* 0x000fe400000000ff */
[C---:B------:R-:W-:Y:S02]  /*f110*/  PRMT R80, R30.reuse, 0x7770, RZ ;  /* 0x000077701e507816 */ /* 0x040fe400000000ff */
[C---:B------:R-:W-:Y:S02]  /*f120*/  PRMT R81, R30.reuse, 0x7771, RZ ;  /* 0x000077711e517816 */ /* 0x040fe400000000ff */
[----:B------:R-:W-:Y:S02]  /*f130*/  PRMT R82, R30, 0x7772, RZ ;  /* 0x000077721e527816 */ /* 0x000fe400000000ff */
[C---:B------:R-:W-:Y:S02]  /*f140*/  PRMT R24, R28.reuse, 0x7772, RZ ;  /* 0x000077721c187816 */ /* 0x040fe400000000ff */
[----:B------:R-:W-:-:S02]  /*f150*/  PRMT R29, R28, 0x7770, RZ ;  /* 0x000077701c1d7816 */ /* 0x000fc400000000ff */
[C---:B------:R-:W-:Y:S02]  /*f160*/  PRMT R31, R28.reuse, 0x7771, RZ ;  /* 0x000077711c1f7816 */ /* 0x040fe400000000ff */
[----:B------:R-:W-:Y:S02]  /*f170*/  PRMT R75, R28, 0x7773, RZ ;  /* 0x000077731c4b7816 */ /* 0x000fe400000000ff */
[----:B------:R-:W-:Y:S02]  /*f180*/  LOP3.LUT R16, R77, R27, R16, 0x96, !PT ;  /* 0x0000001b4d107212 */ /* 0x000fe400078e9610 */
[----:B------:R-:W-:Y:S02]  /*f190*/  PRMT R30, R30, 0x7773, RZ ;  /* 0x000077731e1e7816 */ /* 0x000fe400000000ff */
[----:B------:R-:W-:Y:S02]  /*f1a0*/  LOP3.LUT R18, R84, R73, R18, 0x96, !PT ;  /* 0x0000004954127212 */ /* 0x000fe400078e9612 */
[----:B------:R-:W-:-:S02]  /*f1b0*/  PRMT R27, R35, 0x7772, RZ ;  /* 0x00007772231b7816 */ /* 0x000fc400000000ff */
[----:B------:R-:W-:Y:S02]  /*f1c0*/  PRMT R28, R39, 0x7773, RZ ;  /* 0x00007773271c7816 */ /* 0x000fe400000000ff */
[----:B------:R-:W-:Y:S02]  /*f1d0*/  LOP3.LUT R17, R81, R72, R17, 0x96, !PT ;  /* 0x0000004851117212 */ /* 0x000fe400078e9611 */
[----:B------:R-:W-:Y:S02]  /*f1e0*/  LOP3.LUT R26, R83, R26, R71, 0x96, !PT ;  /* 0x0000001a531a7212 */ /* 0x000fe400078e9647 */
[----:B------:R-:W-:Y:S02]  /*f1f0*/  LOP3.LUT R45, R78, R45, R64, 0x96, !PT ;  /* 0x0000002d4e2d7212 */ /* 0x000fe400078e9640 */
[----:B------:R-:W-:Y:S02]  /*f200*/  LOP3.LUT R18, R28, R27, R18, 0x96, !PT ;  /* 0x0000001b1c127212 */ /* 0x000fe400078e9612 */
[----:B------:R-:W-:-:S02]  /*f210*/  LOP3.LUT R25, R30, R25, R70, 0x96, !PT ;  /* 0x000000191e197212 */ /* 0x000fc400078e9646 */
[C---:B------:R-:W-:Y:S02]  /*f220*/  PRMT R72, R35.reuse, 0x7770, RZ ;  /* 0x0000777023487816 */ /* 0x040fe400000000ff */
[----:B------:R-:W-:Y:S02]  /*f230*/  PRMT R71, R35, 0x7771, RZ ;  /* 0x0000777123477816 */ /* 0x000fe400000000ff */
[C---:B------:R-:W-:Y:S02]  /*f240*/  PRMT R28, R33.reuse, 0x7770, RZ ;  /* 0x00007770211c7816 */ /* 0x040fe400000000ff */
[C---:B------:R-:W-:Y:S02]  /*f250*/  PRMT R30, R33.reuse, 0x7771, RZ ;  /* 0x00007771211e7816 */ /* 0x040fe400000000ff */
[C---:B------:R-:W-:Y:S02]  /*f260*/  PRMT R35, R33.reuse, 0x7772, RZ ;  /* 0x0000777221237816 */ /* 0x040fe400000000ff */
[----:B------:R-:W-:-:S02]  /*f270*/  PRMT R64, R33, 0x7773, RZ ;  /* 0x0000777321407816 */ /* 0x000fc400000000ff */
[----:B------:R-:W-:Y:S01]  /*f280*/  PRMT R33, R39, 0x7772, RZ ;  /* 0x0000777227217816 */ /* 0x000fe200000000ff */
[----:B------:R-:W1:Y:S01]  /*f290*/  LDC.U8 R96, c[0x3][R96] ;  /* 0x00c0000060607b82 */ /* 0x000e620000000000 */
[----:B------:R-:W-:Y:S02]  /*f2a0*/  LOP3.LUT R18, R18, 0xff, RZ, 0xc0, !PT ;  /* 0x000000ff12127812 */ /* 0x000fe400078ec0ff */
[----:B------:R-:W-:Y:S02]  /*f2b0*/  LOP3.LUT R26, R33, R71, R26, 0x96, !PT ;  /* 0x00000047211a7212 */ /* 0x000fe400078e961a */
[----:B------:R-:W-:Y:S02]  /*f2c0*/  PRMT R33, R43, 0x7773, RZ ;  /* 0x000077732b217816 */ /* 0x000fe400000000ff */
[----:B------:R-:W-:Y:S01]  /*f2d0*/  LEA R77, R18, UR5, 0x1 ;  /* 0x00000005124d7c11 */ /* 0x000fe2000f8e08ff */
[----:B-----5:R-:W5:Y:S01]  /*f2e0*/  LDC.U8 R88, c[0x3][R88] ;  /* 0x00c0000058587b82 */ /* 0x020f620000000000 */
[----:B------:R-:W-:-:S02]  /*f2f0*/  LOP3.LUT R26, R33, 0xff, R26, 0x48, !PT ;  /* 0x000000ff211a7812 */ /* 0x000fc400078e481a */
[----:B------:R-:W-:Y:S02]  /*f300*/  LOP3.LUT R65, R79, R65, R66, 0x96, !PT ;  /* 0x000000414f417212 */ /* 0x000fe400078e9642 */
[----:B------:R-:W-:-:S03]  /*f310*/  LEA R79, R26, UR5, 0x1 ;  /* 0x000000051a4f7c11 */ /* 0x000fc6000f8e08ff */
[----:B------:R3:W5:Y:S01]  /*f320*/  LDC.U8 R78, c[0x3][R77+0x1] ;  /* 0x00c000404d4e7b82 */ /* 0x0007620000000000 */
[----:B------:R-:W-:Y:S02]  /*f330*/  LOP3.LUT R3, R30, R76, R3, 0x96, !PT ;  /* 0x0000004c1e037212 */ /* 0x000fe400078e9603 */
[----:B------:R-:W-:Y:S02]  /*f340*/  LOP3.LUT R0, R28, R75, R0, 0x96, !PT ;  /* 0x0000004b1c007212 */ /* 0x000fe400078e9600 */
[----:B------:R-:W-:Y:S02]  /*f350*/  LOP3.LUT R67, R80, R68, R67, 0x96, !PT ;  /* 0x0000004450437212 */ /* 0x000fe400078e9643 */
[C---:B------:R-:W-:Y:S01]  /*f360*/  PRMT R28, R37.reuse, 0x7770, RZ ;  /* 0x00007770251c7816 */ /* 0x040fe200000000ff */
[----:B---3--:R-:W3:Y:S01]  /*f370*/  LDC.U8 R77, c[0x3][R77] ;  /* 0x00c000004d4d7b82 */ /* 0x008ee20000000000 */
[C---:B------:R-:W-:Y:S02]  /*f380*/  PRMT R71, R37.reuse, 0x7771, RZ ;  /* 0x0000777125477816 */ /* 0x040fe400000000ff */
[----:B------:R-:W-:-:S02]  /*f390*/  PRMT R30, R37, 0x7772, RZ ;  /* 0x00007772251e7816 */ /* 0x000fc400000000ff */
[----:B------:R-:W-:Y:S02]  /*f3a0*/  PRMT R37, R37, 0x7773, RZ ;  /* 0x0000777325257816 */ /* 0x000fe400000000ff */
[----:B------:R-:W-:Y:S01]  /*f3b0*/  PRMT R73, R38, 0x7770, RZ ;  /* 0x0000777026497816 */ /* 0x000fe200000000ff */
[----:B------:R1:W3:Y:S01]  /*f3c0*/  LDC.U8 R80, c[0x3][R79+0x1] ;  /* 0x00c000404f507b82 */ /* 0x0002e20000000000 */
[C---:B------:R-:W-:Y:S02]  /*f3d0*/  PRMT R76, R39.reuse, 0x7770, RZ ;  /* 0x00007770274c7816 */ /* 0x040fe400000000ff */
[----:B------:R-:W-:Y:S02]  /*f3e0*/  PRMT R39, R39, 0x7771, RZ ;  /* 0x0000777127277816 */ /* 0x000fe400000000ff */
[----:B------:R-:W-:Y:S02]  /*f3f0*/  LOP3.LUT R16, R37, R35, R16, 0x96, !PT ;  /* 0x0000002325107212 */ /* 0x000fe400078e9610 */
[----:B------:R-:W-:-:S02]  /*f400*/  LOP3.LUT R45, R73, R64, R45, 0x96, !PT ;  /* 0x00000040492d7212 */ /* 0x000fc400078e962d */
[----:B------:R-:W-:Y:S02]  /*f410*/  LOP3.LUT R25, R39, R72, R25, 0x96, !PT ;  /* 0x0000004827197212 */ /* 0x000fe400078e9619 */
[----:B------:R-:W-:Y:S02]  /*f420*/  PRMT R64, R43, 0x7772, RZ ;  /* 0x000077722b407816 */ /* 0x000fe400000000ff */
[----:B------:R-:W-:Y:S02]  /*f430*/  PRMT R35, R51, 0x7773, RZ ;  /* 0x0000777333237816 */ /* 0x000fe400000000ff */
[C---:B------:R-:W-:Y:S02]  /*f440*/  PRMT R66, R34.reuse, 0x7770, RZ ;  /* 0x0000777022427816 */ /* 0x040fe400000000ff */
[----:B------:R-:W-:Y:S02]  /*f450*/  LOP3.LUT R25, R35, R64, R25, 0x96, !PT ;  /* 0x0000004023197212 */ /* 0x000fe400078e9619 */
[----:B------:R-:W-:-:S02]  /*f460*/  PRMT R68, R34, 0x7771, RZ ;  /* 0x0000777122447816 */ /* 0x000fc400000000ff */
[----:B------:R-:W-:Y:S02]  /*f470*/  PRMT R70, R34, 0x7772, RZ ;  /* 0x0000777222467816 */ /* 0x000fe400000000ff */
[----:B------:R-:W-:Y:S02]  /*f480*/  LOP3.LUT R69, R82, R74, R69, 0x96, !PT ;  /* 0x0000004a52457212 */ /* 0x000fe400078e9645 */
[----:B------:R-:W-:Y:S02]  /*f490*/  PRMT R34, R34, 0x7773, RZ ;  /* 0x0000777322227816 */ /* 0x000fe400000000ff */
[----:B------:R-:W-:Y:S02]  /*f4a0*/  PRMT R74, R38, 0x7771, RZ ;  /* 0x00007771264a7816 */ /* 0x000fe400000000ff */
[----:B------:R-:W-:Y:S02]  /*f4b0*/  LOP3.LUT R25, R25, 0xff, RZ, 0xc0, !PT ;  /* 0x000000ff19197812 */ /* 0x000fe400078ec0ff */
[----:B------:R-:W-:-:S02]  /*f4c0*/  PRMT R18, R32, 0x7770, RZ ;  /* 0x0000777020127816 */ /* 0x000fc400000000ff */
[----:B------:R-:W-:Y:S02]  /*f4d0*/  LOP3.LUT R34, R76, R34, R69, 0x96, !PT ;  /* 0x000000224c227212 */ /* 0x000fe400078e9645 */
[----:B------:R-:W-:Y:S02]  /*f4e0*/  LOP3.LUT R65, R74, R66, R65, 0x96, !PT ;  /* 0x000000424a417212 */ /* 0x000fe400078e9641 */
[----:B------:R-:W-:Y:S02]  /*f4f0*/  LEA R69, R25, UR5, 0x1 ;  /* 0x0000000519457c11 */ /* 0x000fe4000f8e08ff */
[----:B0-----:R-:W-:Y:S02]  /*f500*/  LOP3.LUT R18, R89, R18, R85, 0x96, !PT ;  /* 0x0000001259127212 */ /* 0x001fe400078e9655 */
[----:B------:R-:W-:Y:S02]  /*f510*/  PRMT R33, R36, 0x7771, RZ ;  /* 0x0000777124217816 */ /* 0x000fe400000000ff */
[----:B------:R-:W-:-:S02]  /*f520*/  PRMT R66, R43, 0x7770, RZ ;  /* 0x000077702b427816 */ /* 0x000fc400000000ff */
[----:B------:R-:W-:Y:S02]  /*f530*/  PRMT R25, R40, 0x7772, RZ ;  /* 0x0000777228197816 */ /* 0x000fe400000000ff */
[----:B------:R-:W-:Y:S02]  /*f540*/  LOP3.LUT R19, R24, R19, R86, 0x96, !PT ;  /* 0x0000001318137212 */ /* 0x000fe400078e9656 */
[----:B------:R-:W-:Y:S02]  /*f550*/  PRMT R43, R43, 0x7771, RZ ;  /* 0x000077712b2b7816 */ /* 0x000fe400000000ff */
[----:B------:R-:W-:Y:S02]  /*f560*/  PRMT R39, R51, 0x7772, RZ ;  /* 0x0000777233277816 */ /* 0x000fe400000000ff */
[C---:B------:R-:W-:Y:S02]  /*f570*/  PRMT R27, R32.reuse, 0x7772, RZ ;  /* 0x00007772201b7816 */ /* 0x040fe400000000ff */
[----:B------:R-:W-:-:S02]  /*f580*/  PRMT R24, R32, 0x7771, RZ ;  /* 0x0000777120187816 */ /* 0x000fc400000000ff */
[----:B------:R-:W-:Y:S02]  /*f590*/  PRMT R75, R38, 0x7772, RZ ;  /* 0x00007772264b7816 */ /* 0x000fe400000000ff */
[----:B------:R-:W-:Y:S02]  /*f5a0*/  PRMT R32, R32, 0x7773, RZ ;  /* 0x0000777320207816 */ /* 0x000fe400000000ff */
[----:B------:R-:W-:Y:S02]  /*f5b0*/  PRMT R38, R38, 0x7773, RZ ;  /* 0x0000777326267816 */ /* 0x000fe400000000ff */
[----:B------:R-:W-:Y:S02]  /*f5c0*/  LOP3.LUT R18, R25, R33, R18, 0x96, !PT ;  /* 0x0000002119127212 */ /* 0x000fe400078e9612 */
[----:B------:R-:W-:Y:S02]  /*f5d0*/  LOP3.LUT R34, R39, R43, R34, 0x96, !PT ;  /* 0x0000002b27227212 */ /* 0x000fe400078e9622 */
[----:B------:R-:W-:-:S02]  /*f5e0*/  PRMT R25, R11, 0x7773, RZ ;  /* 0x000077730b197816 */ /* 0x000fc400000000ff */
[----:B------:R-:W-:Y:S02]  /*f5f0*/  LOP3.LUT R27, R27, R31, R94, 0x96, !PT ;  /* 0x0000001f1b1b7212 */ /* 0x000fe400078e965e */
[----:B------:R-:W-:Y:S02]  /*f600*/  LOP3.LUT R17, R38, R70, R17, 0x96, !PT ;  /* 0x0000004626117212 */ /* 0x000fe400078e9611 */
[----:B------:R-:W-:Y:S02]  /*f610*/  LOP3.LUT R19, R28, R32, R19, 0x96, !PT ;  /* 0x000000201c137212 */ /* 0x000fe400078e9613 */
[C---:B------:R-:W-:Y:S02]  /*f620*/  PRMT R26, R36.reuse, 0x7772, RZ ;  /* 0x00007772241a7816 */ /* 0x040fe400000000ff */
[----:B------:R-:W-:Y:S02]  /*f630*/  PRMT R31, R36, 0x7770, RZ ;  /* 0x00007770241f7816 */ /* 0x000fe400000000ff */
[----:B------:R-:W-:-:S02]  /*f640*/  PRMT R32, R41, 0x7770, RZ ;  /* 0x0000777029207816 */ /* 0x000fc400000000ff */
[C---:B------:R-:W-:Y:S02]  /*f650*/  PRMT R35, R41.reuse, 0x7772, RZ ;  /* 0x0000777229237816 */ /* 0x040fe400000000ff */
[C---:B------:R-:W-:Y:S02]  /*f660*/  PRMT R38, R41.reuse, 0x7771, RZ ;  /* 0x0000777129267816 */ /* 0x040fe400000000ff */
[----:B------:R-:W-:Y:S02]  /*f670*/  PRMT R36, R36, 0x7773, RZ ;  /* 0x0000777324247816 */ /* 0x000fe400000000ff */
[----:B------:R-:W-:Y:S02]  /*f680*/  PRMT R41, R41, 0x7773, RZ ;  /* 0x0000777329297816 */ /* 0x000fe400000000ff */
[----:B------:R-:W-:Y:S02]  /*f690*/  LOP3.LUT R25, R25, 0xff, R34, 0x48, !PT ;  /* 0x000000ff19197812 */ /* 0x000fe400078e4822 */
[----:B------:R-:W-:-:S02]  /*f6a0*/  PRMT R43, R51, 0x7770, RZ ;  /* 0x00007770332b7816 */ /* 0x000fc400000000ff */
[----:B------:R-:W-:Y:S02]  /*f6b0*/  PRMT R51, R51, 0x7771, RZ ;  /* 0x0000777133337816 */ /* 0x000fe400000000ff */
[----:B------:R-:W-:Y:S02]  /*f6c0*/  LOP3.LUT R0, R35, R71, R0, 0x96, !PT ;  /* 0x0000004723007212 */ /* 0x000fe400078e9600 */
[----:B------:R-:W-:Y:S02]  /*f6d0*/  LOP3.LUT R3, R41, R30, R3, 0x96, !PT ;  /* 0x0000001e29037212 */ /* 0x000fe400078e9603 */
[----:B------:R-:W-:Y:S02]  /*f6e0*/  LOP3.LUT R27, R32, R36, R27, 0x96, !PT ;  /* 0x00000024201b7212 */ /* 0x000fe400078e961b */
[----:B------:R-:W-:Y:S02]  /*f6f0*/  LEA R71, R25, UR5, 0x1 ;  /* 0x0000000519477c11 */ /* 0x000fe4000f8e08ff */
[----:B------:R-:W-:-:S02]  /*f700*/  PRMT R32, R48, 0x7772, RZ ;  /* 0x0000777230207816 */ /* 0x000fc400000000ff */
[C---:B------:R-:W-:Y:S02]  /*f710*/  PRMT R30, R48.reuse, 0x7770, RZ ;  /* 0x00007770301e7816 */ /* 0x040fe400000000ff */
[C---:B------:R-:W-:Y:S02]  /*f720*/  PRMT R25, R48.reuse, 0x7771, RZ ;  /* 0x0000777130197816 */ /* 0x040fe400000000ff */
[----:B------:R-:W-:Y:S02]  /*f730*/  PRMT R33, R48, 0x7773, RZ ;  /* 0x0000777330217816 */ /* 0x000fe400000000ff */
[----:B------:R-:W-:Y:S02]  /*f740*/  LOP3.LUT R17, R51, R66, R17, 0x96, !PT ;  /* 0x0000004233117212 */ /* 0x000fe400078e9611 */
[----:B-1----:R-:W-:Y:S02]  /*f750*/  LOP3.LUT R29, R87, R29, R96, 0x96, !PT ;  /* 0x0000001d571d7212 */ /* 0x002fe400078e9660 */
[----:B------:R-:W-:-:S02]  /*f760*/  PRMT R48, R11, 0x7772, RZ ;  /* 0x000077720b307816 */ /* 0x000fc400000000ff */
[----:B------:R-:W-:Y:S02]  /*f770*/  PRMT R51, R55, 0x7773, RZ ;  /* 0x0000777337337816 */ /* 0x000fe400000000ff */
[----:B------:R-:W-:Y:S02]  /*f780*/  LOP3.LUT R24, R26, R24, R29, 0x96, !PT ;  /* 0x000000181a187212 */ /* 0x000fe400078e961d */
[----:B------:R-:W-:Y:S01]  /*f790*/  LOP3.LUT R17, R51, R48, R17, 0x96, !PT ;  /* 0x0000003033117212 */ /* 0x000fe200078e9611 */
[----:B------:R-:W0:Y:S01]  /*f7a0*/  LDC.U8 R79, c[0x3][R79] ;  /* 0x00c000004f4f7b82 */ /* 0x000e220000000000 */
[C---:B------:R-:W-:Y:S02]  /*f7b0*/  PRMT R26, R40.reuse, 0x7770, RZ ;  /* 0x00007770281a7816 */ /* 0x040fe400000000ff */
[C---:B------:R-:W-:Y:S02]  /*f7c0*/  PRMT R28, R40.reuse, 0x7771, RZ ;  /* 0x00007771281c7816 */ /* 0x040fe400000000ff */
[----:B------:R-:W-:-:S02]  /*f7d0*/  PRMT R29, R40, 0x7773, RZ ;  /* 0x00007773281d7816 */ /* 0x000fc400000000ff */
[C---:B------:R-:W-:Y:S01]  /*f7e0*/  PRMT R37, R42.reuse, 0x7770, RZ ;  /* 0x000077702a257816 */ /* 0x040fe200000000ff */
[----:B------:R1:W0:Y:S01]  /*f7f0*/  LDC.U8 R70, c[0x3][R69+0x1] ;  /* 0x00c0004045467b82 */ /* 0x0002220000000000 */
[C---:B------:R-:W-:Y:S02]  /*f800*/  PRMT R40, R42.reuse, 0x7771, RZ ;  /* 0x000077712a287816 */ /* 0x040fe400000000ff */
[C---:B------:R-:W-:Y:S02]  /*f810*/  PRMT R64, R42.reuse, 0x7772, RZ ;  /* 0x000077722a407816 */ /* 0x040fe400000000ff */
[----:B------:R-:W-:Y:S02]  /*f820*/  LOP3.LUT R67, R75, R68, R67, 0x96, !PT ;  /* 0x000000444b437212 */ /* 0x000fe400078e9643 */
[----:B------:R-:W-:Y:S02]  /*f830*/  PRMT R42, R42, 0x7773, RZ ;  /* 0x000077732a2a7816 */ /* 0x000fe400000000ff */
[----:B------:R-:W-:-:S02]  /*f840*/  PRMT R41, R50, 0x7772, RZ ;  /* 0x0000777232297816 */ /* 0x000fc400000000ff */
[----:B-----5:R-:W-:Y:S02]  /*f850*/  LOP3.LUT R31, R78, R31, R88, 0x96, !PT ;  /* 0x0000001f4e1f7212 */ /* 0x020fe400078e9658 */
[----:B------:R-:W-:Y:S02]  /*f860*/  PRMT R34, R49, 0x7770, RZ ;  /* 0x0000777031227816 */ /* 0x000fe400000000ff */
[----:B------:R-:W-:Y:S02]  /*f870*/  LOP3.LUT R17, R17, 0xff, RZ, 0xc0, !PT ;  /* 0x000000ff11117812 */ /* 0x000fe400078ec0ff */
[----:B------:R-:W-:Y:S01]  /*f880*/  PRMT R35, R49, 0x7772, RZ ;  /* 0x0000777231237816 */ /* 0x000fe200000000ff */
[----:B-1----:R-:W1:Y:S01]  /*f890*/  LDC.U8 R69, c[0x3][R69] ;  /* 0x00c0000045457b82 */ /* 0x002e620000000000 */
[----:B------:R-:W-:Y:S02]  /*f8a0*/  PRMT R39, R50, 0x7771, RZ ;  /* 0x0000777132277816 */ /* 0x000fe400000000ff */
[----:B------:R-:W-:-:S02]  /*f8b0*/  LOP3.LUT R40, R41, R40, R45, 0x96, !PT ;  /* 0x0000002829287212 */ /* 0x000fc400078e962d */
[----:B------:R-:W-:Y:S02]  /*f8c0*/  LOP3.LUT R42, R43, R42, R67, 0x96, !PT ;  /* 0x0000002a2b2a7212 */ /* 0x000fe400078e9643 */
[----:B------:R-:W-:Y:S01]  /*f8d0*/  LOP3.LUT R28, R32, R28, R31, 0x96, !PT ;  /* 0x0000001c201c7212 */ /* 0x000fe200078e961f */
[----:B------:R5:W1:Y:S01]  /*f8e0*/  LDC.U8 R72, c[0x3][R71+0x1] ;  /* 0x00c0004047487b82 */ /* 0x000a620000000000 */
[----:B------:R-:W-:Y:S02]  /*f8f0*/  LOP3.LUT R24, R34, R29, R24, 0x96, !PT ;  /* 0x0000001d22187212 */ /* 0x000fe400078e9618 */
[----:B------:R-:W-:Y:S02]  /*f900*/  PRMT R41, R11, 0x7770, RZ ;  /* 0x000077700b297816 */ /* 0x000fe400000000ff */
[----:B------:R-:W-:Y:S02]  /*f910*/  LEA R45, R17, UR5, 0x1 ;  /* 0x00000005112d7c11 */ /* 0x000fe4000f8e08ff */
[----:B------:R-:W-:-:S02]  /*f920*/  PRMT R43, R11, 0x7771, RZ ;  /* 0x000077710b2b7816 */ /* 0x000fc400000000ff */
[----:B------:R-:W-:Y:S02]  /*f930*/  LOP3.LUT R19, R35, R38, R19, 0x96, !PT ;  /* 0x0000002623137212 */ /* 0x000fe400078e9613 */
[C---:B------:R-:W-:Y:S02]  /*f940*/  PRMT R17, R8.reuse, 0x7772, RZ ;  /* 0x0000777208117816 */ /* 0x040fe400000000ff */
[C---:B------:R-:W-:Y:S02]  /*f950*/  PRMT R32, R8.reuse, 0x7770, RZ ;  /* 0x0000777008207816 */ /* 0x040fe400000000ff */
[C---:B------:R-:W-:Y:S02]  /*f960*/  PRMT R11, R8.reuse, 0x7771, RZ ;  /* 0x00007771080b7816 */ /* 0x040fe400000000ff */
[----:B------:R-:W-:Y:S02]  /*f970*/  PRMT R29, R8, 0x7773, RZ ;  /* 0x00007773081d7816 */ /* 0x000fe400000000ff */
[----:B------:R-:W-:-:S02]  /*f980*/  LOP3.LUT R16, R39, R37, R16, 0x96, !PT ;  /* 0x0000002527107212 */ /* 0x000fc400078e9610 */
[C---:B------:R-:W-:Y:S02]  /*f990*/  PRMT R8, R9.reuse, 0x7770, RZ ;  /* 0x0000777009087816 */ /* 0x040fe400000000ff */
[C---:B------:R-:W-:Y:S02]  /*f9a0*/  PRMT R34, R9.reuse, 0x7772, RZ ;  /* 0x0000777209227816 */ /* 0x040fe400000000ff */
[C---:B------:R-:W-:Y:S02]  /*f9b0*/  PRMT R31, R9.reuse, 0x7771, RZ ;  /* 0x00007771091f7816 */ /* 0x040fe400000000ff */
[----:B------:R-:W-:Y:S02]  /*f9c0*/  PRMT R38, R9, 0x7773, RZ ;  /* 0x0000777309267816 */ /* 0x000fe400000000ff */
[----:B---3--:R-:W-:Y:S02]  /*f9d0*/  LOP3.LUT R26, R80, R26, R77, 0x96, !PT ;  /* 0x0000001a501a7212 */ /* 0x008fe400078e964d */
[----:B------:R-:W-:-:S02]  /*f9e0*/  PRMT R9, R10, 0x7770, RZ ;  /* 0x000077700a097816 */ /* 0x000fc400000000ff */
[C---:B------:R-:W-:Y:S02]  /*f9f0*/  PRMT R35, R10.reuse, 0x7771, RZ ;  /* 0x000077710a237816 */ /* 0x040fe400000000ff */
[C---:B------:R-:W-:Y:S02]  /*fa00*/  PRMT R37, R10.reuse, 0x7772, RZ ;  /* 0x000077720a257816 */ /* 0x040fe400000000ff */
[----:B------:R-:W-:Y:S02]  /*fa10*/  PRMT R39, R10, 0x7773, RZ ;  /* 0x000077730a277816 */ /* 0x000fe400000000ff */
[----:B------:R-:W-:Y:S02]  /*fa20*/  PRMT R10, R55, 0x7772, RZ ;  /* 0x00007772370a7816 */ /* 0x000fe400000000ff */
[----:B------:R-:W-:Y:S02]  /*fa30*/  LOP3.LUT R17, R17, R25, R26, 0x96, !PT ;  /* 0x0000001911117212 */ /* 0x000fe400078e961a */
[----:B------:R-:W-:-:S02]  /*fa40*/  LOP3.LUT R10, R10, R43, R42, 0x96, !PT ;  /* 0x0000002b0a0a7212 */ /* 0x000fc400078e962a */
[----:B------:R-:W-:Y:S02]  /*fa50*/  PRMT R25, R59, 0x7773, RZ ;  /* 0x000077733b197816 */ /* 0x000fe400000000ff */
[C---:B------:R-:W-:Y:S02]  /*fa60*/  PRMT R36, R49.reuse, 0x7771, RZ ;  /* 0x0000777131247816 */ /* 0x040fe400000000ff */
[----:B------:R-:W-:Y:S02]  /*fa70*/  PRMT R49, R49, 0x7773, RZ ;  /* 0x0000777331317816 */ /* 0x000fe400000000ff */
[----:B------:R-:W-:Y:S01]  /*fa80*/  LOP3.LUT R26, R25, 0xff, R10, 0x48, !PT ;  /* 0x000000ff191a7812 */ /* 0x000fe200078e480a */
[----:B-----5:R-:W3:Y:S01]  /*fa90*/  LDC.U8 R71, c[0x3][R71] ;  /* 0x00c0000047477b82 */ /* 0x020ee20000000000 */
[----:B------:R-:W-:Y:S02]  /*faa0*/  LOP3.LUT R0, R9, R49, R0, 0x96, !PT ;  /* 0x0000003109007212 */ /* 0x000fe400078e9600 */
[----:B------:R-:W-:-:S05]  /*fab0*/  LEA R49, R26, UR5, 0x1 ;  /* 0x000000051a317c11 */ /* 0x000fca000f8e08ff */
[----:B------:R5:W3:Y:S08]  /*fac0*/  LDC.U8 R48, c[0x3][R45+0x1] ;  /* 0x00c000402d307b82 */ /* 0x000af00000000000 */
[----:B-----5:R-:W5:Y:S08]  /*fad0*/  LDC.U8 R45, c[0x3][R45] ;  /* 0x00c000002d2d7b82 */ /* 0x020f700000000000 */
[----:B------:R4:W5:Y:S01]  /*fae0*/  LDC.U8 R51, c[0x3][R49+0x1] ;  /* 0x00c0004031337b82 */ /* 0x0009620000000000 */
[----:B------:R-:W-:-:S02]  /*faf0*/  PRMT R68, R50, 0x7770, RZ ;  /* 0x0000777032447816 */ /* 0x000fc400000000ff */
[----:B------:R-:W-:Y:S02]  /*fb00*/  PRMT R50, R50, 0x7773, RZ ;  /* 0x0000777332327816 */ /* 0x000fe400000000ff */
[----:B------:R-:W-:Y:S02]  /*fb10*/  LOP3.LUT R8, R8, R33, R18, 0x96, !PT ;  /* 0x0000002108087212 */ /* 0x000fe400078e9612 */
[----:B0-----:R-:W-:Y:S02]  /*fb20*/  LOP3.LUT R30, R70, R30, R79, 0x96, !PT ;  /* 0x0000001e461e7212 */ /* 0x001fe400078e964f */
[----:B------:R-:W-:Y:S02]  /*fb30*/  PRMT R42, R55, 0x7770, RZ ;  /* 0x00007770372a7816 */ /* 0x000fe400000000ff */
[----:B------:R-:W-:Y:S02]  /*fb40*/  PRMT R18, R52, 0x7772, RZ ;  /* 0x0000777234127816 */ /* 0x000fe400000000ff */
[----:B------:R-:W-:-:S02]  /*fb50*/  PRMT R25, R53, 0x7770, RZ ;  /* 0x0000777035197816 */ /* 0x000fc400000000ff */
[----:B------:R-:W-:Y:S02]  /*fb60*/  PRMT R26, R53, 0x7772, RZ ;  /* 0x00007772351a7816 */ /* 0x000fe400000000ff */
[----:B------:R-:W-:Y:S02]  /*fb70*/  LOP3.LUT R50, R50, R64, R65, 0x96, !PT ;  /* 0x0000004032327212 */ /* 0x000fe400078e9641 */
[----:B------:R-:W-:Y:S02]  /*fb80*/  PRMT R55, R55, 0x7771, RZ ;  /* 0x0000777137377816 */ /* 0x000fe400000000ff */
[----:B------:R-:W-:Y:S02]  /*fb90*/  LOP3.LUT R3, R35, R68, R3, 0x96, !PT ;  /* 0x0000004423037212 */ /* 0x000fe400078e9603 */
[----:B------:R-:W-:Y:S02]  /*fba0*/  LOP3.LUT R27, R34, R36, R27, 0x96, !PT ;  /* 0x00000024221b7212 */ /* 0x000fe400078e961b */
[----:B------:R-:W-:-:S02]  /*fbb0*/  LOP3.LUT R11, R18, R11, R30, 0x96, !PT ;  /* 0x0000000b120b7212 */ /* 0x000fc400078e961e */
[----:B------:R-:W-:Y:S02]  /*fbc0*/  LOP3.LUT R25, R25, R29, R28, 0x96, !PT ;  /* 0x0000001d19197212 */ /* 0x000fe400078e961c */
[----:B------:R-:W-:Y:S02]  /*fbd0*/  LOP3.LUT R24, R26, R31, R24, 0x96, !PT ;  /* 0x0000001f1a187212 */ /* 0x000fe400078e9618 */
[----:B-1----:R-:W-:Y:S02]  /*fbe0*/  LOP3.LUT R32, R72, R32, R69, 0x96, !PT ;  /* 0x0000002048207212 */ /* 0x002fe400078e9645 */
[C---:B------:R-:W-:Y:S02]  /*fbf0*/  PRMT R35, R54.reuse, 0x7770, RZ ;  /* 0x0000777036237816 */ /* 0x040fe400000000ff */
[C---:B------:R-:W-:Y:S02]  /*fc00*/  PRMT R43, R54.reuse, 0x7771, RZ ;  /* 0x00007771362b7816 */ /* 0x040fe400000000ff */
[----:B------:R-:W-:-:S02]  /*fc10*/  PRMT R36, R54, 0x7772, RZ ;  /* 0x0000777236247816 */ /* 0x000fc400000000ff */
[----:B------:R-:W-:Y:S02]  /*fc20*/  PRMT R9, R52, 0x7771, RZ ;  /* 0x0000777134097816 */ /* 0x000fe400000000ff */
[----:B------:R-:W-:Y:S02]  /*fc30*/  LOP3.LUT R41, R55, R41, R50, 0x96, !PT ;  /* 0x0000002937297212 */ /* 0x000fe400078e9632 */
[----:B------:R-:W-:Y:S02]  /*fc40*/  PRMT R18, R59, 0x7772, RZ ;  /* 0x000077723b127816 */ /* 0x000fe400000000ff */
[----:B--2---:R-:W-:Y:S02]  /*fc50*/  PRMT R28, R7, 0x7773, RZ ;  /* 0x00007773071c7816 */ /* 0x004fe400000000ff */
[----:B------:R-:W-:Y:S02]  /*fc60*/  PRMT R26, R56, 0x7772, RZ ;  /* 0x00007772381a7816 */ /* 0x000fe400000000ff */
[----:B------:R-:W-:-:S02]  /*fc70*/  PRMT R54, R54, 0x7773, RZ ;  /* 0x0000777336367816 */ /* 0x000fc400000000ff */
[----:B------:R-:W-:Y:S02]  /*fc80*/  LOP3.LUT R18, R28, R18, R41, 0x96, !PT ;  /* 0x000000121c127212 */ /* 0x000fe400078e9629 */
[----:B------:R-:W-:Y:S02]  /*fc90*/  LOP3.LUT R9, R26, R9, R32, 0x96, !PT ;  /* 0x000000091a097212 */ /* 0x000fe400078e9620 */
[----:B------:R-:W-:Y:S02]  /*fca0*/  PRMT R33, R53, 0x7771, RZ ;  /* 0x0000777135217816 */ /* 0x000fe400000000ff */
[----:B------:R-:W-:Y:S02]  /*fcb0*/  LOP3.LUT R16, R54, R37, R16, 0x96, !PT ;  /* 0x0000002536107212 */ /* 0x000fe400078e9610 */
[----:B------:R-:W-:Y:S02]  /*fcc0*/  PRMT R41, R59, 0x7770, RZ ;  /* 0x000077703b297816 */ /* 0x000fe400000000ff */
[----:B------:R-:W-:-:S02]  /*fcd0*/  PRMT R31, R57, 0x7772, RZ ;  /* 0x00007772391f7816 */ /* 0x000fc400000000ff */
[----:B------:R-:W-:Y:S02]  /*fce0*/  PRMT R26, R7, 0x7771, RZ ;  /* 0x00007771071a7816 */ /* 0x000fe400000000ff */
[----:B------:R-:W-:Y:S02]  /*fcf0*/  LOP3.LUT R39, R42, R39, R40, 0x96, !PT ;  /* 0x000000272a277212 */ /* 0x000fe400078e9628 */
[----:B------:R-:W-:Y:S02]  /*fd00*/  LOP3.LUT R19, R35, R38, R19, 0x96, !PT ;  /* 0x0000002623137212 */ /* 0x000fe400078e9613 */
[----:B------:R-:W-:Y:S02]  /*fd10*/  PRMT R40, R59, 0x7771, RZ ;  /* 0x000077713b287816 */ /* 0x000fe400000000ff */
        /* <DEDUP_REMOVED lines=8> */
[----:B------:R-:W-:Y:S02]  /*fda0*/  LOP3.LUT R18, R18, 0xff, RZ, 0xc0, !PT ;  /* 0x000000ff12127812 */ /* 0x000fe400078ec0ff */
[----:B------:R-:W-:Y:S02]  /*fdb0*/  LOP3.LUT R39, R42, R40, R39, 0x96, !PT ;  /* 0x000000282a277212 */ /* 0x000fe400078e9627 */
[----:B------:R-:W-:Y:S02]  /*fdc0*/  PRMT R32, R63, 0x7773, RZ ;  /* 0x000077733f207816 */ /* 0x000fe400000000ff */
[----:B------:R-:W-:Y:S02]  /*fdd0*/  LOP3.LUT R27, R35, R34, R27, 0x96, !PT ;  /* 0x00000022231b7212 */ /* 0x000fe400078e961b */
[----:B------:R-:W-:Y:S02]  /*fde0*/  LOP3.LUT R34, R26, R31, R16, 0x96, !PT ;  /* 0x0000001f1a227212 */ /* 0x000fe400078e9610 */
[----:B---3--:R-:W-:-:S02]  /*fdf0*/  LOP3.LUT R10, R48, R10, R71, 0x96, !PT ;  /* 0x0000000a300a7212 */ /* 0x008fc400078e9647 */
[----:B------:R-:W-:Y:S02]  /*fe00*/  LEA R48, R18, UR5, 0x1 ;  /* 0x0000000512307c11 */ /* 0x000fe4000f8e08ff */
[----:B------:R-:W-:Y:S02]  /*fe10*/  LOP3.LUT R32, R32, 0xff, R39, 0x48, !PT ;  /* 0x000000ff20207812 */ /* 0x000fe400078e4827 */
[----:B------:R-:W-:Y:S02]  /*fe20*/  PRMT R18, R56, 0x7770, RZ ;  /* 0x0000777038127816 */ /* 0x000fe400000000ff */
[----:B------:R-:W-:Y:S01]  /*fe30*/  LOP3.LUT R39, R34, 0xff, RZ, 0xc0, !PT ;  /* 0x000000ff22277812 */ /* 0x000fe200078ec0ff */
[----:B----4-:R-:W0:Y:S01]  /*fe40*/  LDC.U8 R49, c[0x3][R49] ;  /* 0x00c0000031317b82 */ /* 0x010e220000000000 */
[----:B------:R-:W-:Y:S02]  /*fe50*/  PRMT R37, R58, 0x7772, RZ ;  /* 0x000077723a257816 */ /* 0x000fe400000000ff */
[----:B------:R-:W-:-:S02]  /*fe60*/  LEA R42, R32, UR5, 0x1 ;  /* 0x00000005202a7c11 */ /* 0x000fc4000f8e08ff */
[----:B-----5:R-:W-:-:S03]  /*fe70*/  LOP3.LUT R18, R51, R18, R45, 0x96, !PT ;  /* 0x0000001233127212 */ /* 0x020fc600078e962d */
[----:B------:R1:W0:Y:S01]  /*fe80*/  LDC.U8 R50, c[0x3][R48+0x1] ;  /* 0x00c0004030327b82 */ /* 0x0002220000000000 */
[----:B------:R-:W-:Y:S02]  /*fe90*/  LEA R45, R39, UR5, 0x1 ;  /* 0x00000005272d7c11 */ /* 0x000fe4000f8e08ff */
[----:B------:R-:W-:-:S05]  /*fea0*/  LOP3.LUT R0, R37, R43, R0, 0x96, !PT ;  /* 0x0000002b25007212 */ /* 0x000fca00078e9600 */
[----:B------:R2:W3:Y:S08]  /*feb0*/  LDC.U8 R43, c[0x3][R42+0x1] ;  /* 0x00c000402a2b7b82 */ /* 0x0004f00000000000 */
[----:B-1----:R-:W3:Y:S08]  /*fec0*/  LDC.U8 R48, c[0x3][R48] ;  /* 0x00c0000030307b82 */ /* 0x002ef00000000000 */
[----:B--2---:R-:W1:Y:S08]  /*fed0*/  LDC.U8 R42, c[0x3][R42] ;  /* 0x00c000002a2a7b82 */ /* 0x004e700000000000 */
[----:B------:R2:W1:Y:S08]  /*fee0*/  LDC.U8 R51, c[0x3][R45+0x1] ;  /* 0x00c000402d337b82 */ /* 0x0004700000000000 */
[----:B--2---:R-:W2:Y:S01]  /*fef0*/  LDC.U8 R45, c[0x3][R45] ;  /* 0x00c000002d2d7b82 */ /* 0x004ea20000000000 */
[----:B------:R-:W-:-:S02]  /*ff00*/  PRMT R38, R58, 0x7771, RZ ;  /* 0x000077713a267816 */ /* 0x000fc400000000ff */
[----:B------:R-:W-:Y:S02]  /*ff10*/  PRMT R58, R58, 0x7773, RZ ;  /* 0x000077733a3a7816 */ /* 0x000fe400000000ff */
[----:B------:R-:W-:Y:S02]  /*ff20*/  PRMT R52, R52, 0x7773, RZ ;  /* 0x0000777334347816 */ /* 0x000fe400000000ff */
[----:B------:R-:W-:Y:S02]  /*ff30*/  PRMT R28, R57, 0x7770, RZ ;  /* 0x00007770391c7816 */ /* 0x000fe400000000ff */
[----:B------:R-:W-:Y:S02]  /*ff40*/  PRMT R29, R56, 0x7771, RZ ;  /* 0x00007771381d7816 */ /* 0x000fe400000000ff */
[----:B------:R-:W-:Y:S02]  /*ff50*/  PRMT R26, R4, 0x7772, RZ ;  /* 0x00007772041a7816 */ /* 0x000fe400000000ff */
[----:B------:R-:W-:-:S02]  /*ff60*/  PRMT R35, R6, 0x7772, RZ ;  /* 0x0000777206237816 */ /* 0x000fc400000000ff */
[----:B------:R-:W-:Y:S02]  /*ff70*/  LOP3.LUT R3, R58, R36, R3, 0x96, !PT ;  /* 0x000000243a037212 */ /* 0x000fe400078e9603 */
[----:B------:R-:W-:Y:S02]  /*ff80*/  PRMT R30, R57, 0x7771, RZ ;  /* 0x00007771391e7816 */ /* 0x000fe400000000ff */
[----:B------:R-:W-:Y:S02]  /*ff90*/  LOP3.LUT R17, R28, R52, R17, 0x96, !PT ;  /* 0x000000341c117212 */ /* 0x000fe400078e9611 */
[----:B------:R-:W-:Y:S02]  /*ffa0*/  PRMT R36, R7, 0x7770, RZ ;  /* 0x0000777007247816 */ /* 0x000fe400000000ff */
[----:B------:R-:W-:Y:S02]  /*ffb0*/  PRMT R31, R5, 0x7772, RZ ;  /* 0x00007772051f7816 */ /* 0x000fe400000000ff */
[----:B------:R-:W-:-:S02]  /*ffc0*/  PRMT R41, R63, 0x7770, RZ ;  /* 0x000077703f297816 */ /* 0x000fc400000000ff */
[C---:B------:R-:W-:Y:S02]  /*ffd0*/  PRMT R16, R4.reuse, 0x7770, RZ ;  /* 0x0000777004107816 */ /* 0x040fe400000000ff */
[----:B------:R-:W-:Y:S02]  /*ffe0*/  PRMT R7, R4, 0x7771, RZ ;  /* 0x0000777104077816 */ /* 0x000fe400000000ff */
[C---:B------:R-:W-:Y:S02]  /*fff0*/  PRMT R28, R5.reuse, 0x7770, RZ ;  /* 0x00007770051c7816 */ /* 0x040fe400000000ff */
[----:B------:R-:W-:Y:S02]  /*10000*/  PRMT R32, R5, 0x7771, RZ ;  /* 0x0000777105207816 */ /* 0x000fe400000000ff */
[C---:B------:R-:W-:Y:S02]  /*10010*/  PRMT R33, R6.reuse, 0x7770, RZ ;  /* 0x0000777006217816 */ /* 0x040fe400000000ff */
        /* <DEDUP_REMOVED lines=16> */
[----:B------:R-:W-:Y:S02]  /*10120*/  LOP3.LUT R27, R40, R34, R27, 0x96, !PT ;  /* 0x00000022281b7212 */ /* 0x000fe400078e961b */
[----:B------:R-:W-:Y:S02]  /*10130*/  LOP3.LUT R0, R41, R37, R0, 0x96, !PT ;  /* 0x0000002529007212 */ /* 0x000fe400078e9600 */
[----:B------:R-:W-:-:S02]  /*10140*/  LOP3.LUT R6, R6, R7, R18, 0x96, !PT ;  /* 0x0000000706067212 */ /* 0x000fc400078e9612 */
[----:B------:R-:W-:Y:S02]  /*10150*/  LOP3.LUT R4, R26, R4, R9, 0x96, !PT ;  /* 0x000000041a047212 */ /* 0x000fe400078e9609 */
[----:B------:R-:W-:Y:S02]  /*10160*/  LOP3.LUT R5, R35, R5, R8, 0x96, !PT ;  /* 0x0000000523057212 */ /* 0x000fe400078e9608 */
[C---:B------:R-:W-:Y:S02]  /*10170*/  PRMT R34, R23.reuse, 0x7770, RZ ;  /* 0x0000777017227816 */ /* 0x040fe400000000ff */
[C---:B------:R-:W-:Y:S02]  /*10180*/  PRMT R37, R23.reuse, 0x7771, RZ ;  /* 0x0000777117257816 */ /* 0x040fe400000000ff */
[----:B------:R-:W-:Y:S02]  /*10190*/  PRMT R36, R23, 0x7772, RZ ;  /* 0x0000777217247816 */ /* 0x000fe400000000ff */
[----:B------:R-:W-:-:S02]  /*101a0*/  LOP3.LUT R11, R28, R56, R11, 0x96, !PT ;  /* 0x000000381c0b7212 */ /* 0x000fc400078e960b */
[----:B------:R-:W-:Y:S02]  /*101b0*/  LOP3.LUT R24, R33, R57, R24, 0x96, !PT ;  /* 0x0000003921187212 */ /* 0x000fe400078e9618 */
[C---:B------:R-:W-:Y:S02]  /*101c0*/  PRMT R9, R20.reuse, 0x7772, RZ ;  /* 0x0000777214097816 */ /* 0x040fe400000000ff */
[C---:B------:R-:W-:Y:S02]  /*101d0*/  PRMT R7, R20.reuse, 0x7770, RZ ;  /* 0x0000777014077816 */ /* 0x040fe400000000ff */
[C---:B------:R-:W-:Y:S02]  /*101e0*/  PRMT R8, R20.reuse, 0x7771, RZ ;  /* 0x0000777114087816 */ /* 0x040fe400000000ff */
[----:B------:R-:W-:Y:S02]  /*101f0*/  PRMT R23, R20, 0x7773, RZ ;  /* 0x0000777314177816 */ /* 0x000fe400000000ff */
[----:B0-----:R-:W-:-:S02]  /*10200*/  LOP3.LUT R16, R50, R16, R49, 0x96, !PT ;  /* 0x0000001032107212 */ /* 0x001fc400078e9631 */
[C---:B------:R-:W-:Y:S02]  /*10210*/  PRMT R31, R60.reuse, 0x7771, RZ ;  /* 0x000077713c1f7816 */ /* 0x040fe400000000ff */
[----:B------:R-:W-:Y:S02]  /*10220*/  PRMT R33, R60, 0x7773, RZ ;  /* 0x000077733c217816 */ /* 0x000fe400000000ff */
[----:B------:R-:W-:Y:S02]  /*10230*/  PRMT R28, R61, 0x7771, RZ ;  /* 0x000077713d1c7816 */ /* 0x000fe400000000ff */
[C---:B------:R-:W-:Y:S02]  /*10240*/  PRMT R18, R21.reuse, 0x7770, RZ ;  /* 0x0000777015127816 */ /* 0x040fe400000000ff */
[----:B------:R-:W-:Y:S02]  /*10250*/  PRMT R20, R21, 0x7772, RZ ;  /* 0x0000777215147816 */ /* 0x000fe400000000ff */
[----:B------:R-:W-:-:S02]  /*10260*/  LOP3.LUT R17, R30, R32, R17, 0x96, !PT ;  /* 0x000000201e117212 */ /* 0x000fc400078e9611 */
[----:B------:R-:W-:Y:S02]  /*10270*/  PRMT R29, R60, 0x7770, RZ ;  /* 0x000077703c1d7816 */ /* 0x000fe400000000ff */
[----:B------:R-:W-:Y:S02]  /*10280*/  PRMT R39, R62, 0x7771, RZ ;  /* 0x000077713e277816 */ /* 0x000fe400000000ff */
[----:B------:R-:W-:Y:S02]  /*10290*/  PRMT R32, R22, 0x7772, RZ ;  /* 0x0000777216207816 */ /* 0x000fe400000000ff */
[C---:B------:R-:W-:Y:S02]  /*102a0*/  PRMT R35, R21.reuse, 0x7771, RZ ;  /* 0x0000777115237816 */ /* 0x040fe400000000ff */
[----:B------:R-:W-:Y:S02]  /*102b0*/  PRMT R26, R21, 0x7773, RZ ;  /* 0x00007773151a7816 */ /* 0x000fe400000000ff */
[----:B------:R-:W-:-:S02]  /*102c0*/  PRMT R38, R61, 0x7773, RZ ;  /* 0x000077733d267816 */ /* 0x000fc400000000ff */
[----:B------:R-:W-:Y:S02]  /*102d0*/  PRMT R21, R22, 0x7770, RZ ;  /* 0x0000777016157816 */ /* 0x000fe400000000ff */
[----:B------:R-:W-:Y:S02]  /*102e0*/  LOP3.LUT R9, R9, R31, R16, 0x96, !PT ;  /* 0x0000001f09097212 */ /* 0x000fe400078e9610 */
[----:B------:R-:W-:Y:S02]  /*102f0*/  LOP3.LUT R10, R18, R33, R10, 0x96, !PT ;  /* 0x00000021120a7212 */ /* 0x000fe400078e960a */
[----:B------:R-:W-:Y:S02]  /*10300*/  LOP3.LUT R11, R20, R28, R11, 0x96, !PT ;  /* 0x0000001c140b7212 */ /* 0x000fe400078e960b */
[----:B------:R-:W-:Y:S02]  /*10310*/  PRMT R62, R62, 0x7773, RZ ;  /* 0x000077733e3e7816 */ /* 0x000fe400000000ff */
[----:B------:R-:W-:-:S02]  /*10320*/  PRMT R20, R12, 0x7772, RZ ;  /* 0x000077720c147816 */ /* 0x000fc400000000ff */
[C---:B------:R-:W-:Y:S02]  /*10330*/  PRMT R16, R12.reuse, 0x7770, RZ ;  /* 0x000077700c107816 */ /* 0x040fe400000000ff */
[----:B------:R-:W-:Y:S02]  /*10340*/  PRMT R18, R12, 0x7771, RZ ;  /* 0x000077710c127816 */ /* 0x000fe400000000ff */
[----:B---3--:R-:W-:Y:S02]  /*10350*/  LOP3.LUT R29, R43, R29, R48, 0x96, !PT ;  /* 0x0000001d2b1d7212 */ /* 0x008fe400078e9630 */
[----:B------:R-:W-:Y:S02]  /*10360*/  LOP3.LUT R24, R32, R39, R24, 0x96, !PT ;  /* 0x0000002720187212 */ /* 0x000fe400078e9618 */
[----:B-1----:R-:W-:Y:S02]  /*10370*/  LOP3.LUT R7, R51, R7, R42, 0x96, !PT ;  /* 0x0000000733077212 */ /* 0x002fe400078e962a */
[----:B------:R-:W-:-:S02]  /*10380*/  PRMT R12, R12, 0x7773, RZ ;  /* 0x000077730c0c7816 */ /* 0x000fc400000000ff */
[C---:B------:R-:W-:Y:S02]  /*10390*/  PRMT R28, R13.reuse, 0x7772, RZ ;  /* 0x000077720d1c7816 */ /* 0x040fe400000000ff */
[----:B------:R-:W-:Y:S02]  /*103a0*/  PRMT R32, R13, 0x7773, RZ ;  /* 0x000077730d207816 */ /* 0x000fe400000000ff */
[C---:B------:R-:W-:Y:S02]  /*103b0*/  PRMT R41, R15.reuse, 0x7773, RZ ;  /* 0x000077730f297816 */ /* 0x040fe400000000ff */
[----:B------:R-:W-:Y:S02]  /*103c0*/  PRMT R40, R15, 0x7772, RZ ;  /* 0x000077720f287816 */ /* 0x000fe400000000ff */
[----:B------:R-:W-:Y:S02]  /*103d0*/  LOP3.LUT R21, R21, R38, R25, 0x96, !PT ;  /* 0x0000002615157212 */ /* 0x000fe400078e9619 */
[----:B------:R-:W-:-:S02]  /*103e0*/  PRMT R30, R22, 0x7771, RZ ;  /* 0x00007771161e7816 */ /* 0x000fc400000000ff */
[----:B------:R-:W-:Y:S02]  /*103f0*/  LOP3.LUT R19, R34, R62, R19, 0x96, !PT ;  /* 0x0000003e22137212 */ /* 0x000fe400078e9613 */
[C---:B------:R-:W-:Y:S02]  /*10400*/  PRMT R25, R13.reuse, 0x7770, RZ ;  /* 0x000077700d197816 */ /* 0x040fe400000000ff */
[----:B------:R-:W-:Y:S02]  /*10410*/  PRMT R31, R13, 0x7771, RZ ;  /* 0x000077710d1f7816 */ /* 0x000fe400000000ff */
[C---:B------:R-:W-:Y:S02]  /*10420*/  PRMT R33, R14.reuse, 0x7772, RZ ;  /* 0x000077720e217816 */ /* 0x040fe400000000ff */
[C---:B------:R-:W-:Y:S02]  /*10430*/  PRMT R13, R14.reuse, 0x7770, RZ ;  /* 0x000077700e0d7816 */ /* 0x040fe400000000ff */
[----:B------:R-:W-:-:S02]  /*10440*/  PRMT R34, R14, 0x7771, RZ ;  /* 0x000077710e227816 */ /* 0x000fc400000000ff */
[----:B------:R-:W-:Y:S02]  /*10450*/  PRMT R39, R14, 0x7773, RZ ;  /* 0x000077730e277816 */ /* 0x000fe400000000ff */
[----:B------:R-:W-:Y:S02]  /*10460*/  LOP3.LUT R8, R20, R8, R29, 0x96, !PT ;  /* 0x0000000814087212 */ /* 0x000fe400078e961d */
[----:B--2---:R-:W-:Y:S02]  /*10470*/  LOP3.LUT R45, R16, R45, RZ, 0x3c, !PT ;  /* 0x0000002d102d7212 */ /* 0x004fe400078e3cff */
[----:B------:R-:W-:Y:S02]  /*10480*/  LOP3.LUT R18, R18, R7, RZ, 0x3c, !PT ;  /* 0x0000000712127212 */ /* 0x000fe400078e3cff */
[----:B------:R-:W-:Y:S02]  /*10490*/  LOP3.LUT R60, R12, R9, RZ, 0x3c, !PT ;  /* 0x000000090c3c7212 */ /* 0x000fe400078e3cff */
[----:B------:R-:W-:-:S02]  /*104a0*/  PRMT R22, R22, 0x7773, RZ ;  /* 0x0000777316167816 */ /* 0x000fc400000000ff */
[C---:B------:R-:W-:Y:S02]  /*104b0*/  PRMT R14, R15.reuse, 0x7770, RZ ;  /* 0x000077700f0e7816 */ /* 0x040fe400000000ff */
[----:B------:R-:W-:Y:S02]  /*104c0*/  PRMT R38, R15, 0x7771, RZ ;  /* 0x000077710f267816 */ /* 0x000fe400000000ff */
[----:B------:R-:W-:Y:S02]  /*104d0*/  LOP3.LUT R3, R41, R36, R3, 0x96, !PT ;  /* 0x0000002429037212 */ /* 0x000fe400078e9603 */
[----:B------:R-:W-:Y:S02]  /*104e0*/  LOP3.LUT R28, R28, R35, R4, 0x96, !PT ;  /* 0x000000231c1c7212 */ /* 0x000fe400078e9604 */
[----:B------:R-:W-:Y:S02]  /*104f0*/  LOP3.LUT R37, R40, R37, R0, 0x96, !PT ;  /* 0x0000002528257212 */ /* 0x000fe400078e9600 */
[----:B------:R-:W-:-:S02]  /*10500*/  LOP3.LUT R11, R32, R11, RZ, 0x3c, !PT ;  /* 0x0000000b200b7212 */ /* 0x000fc400078e3cff */
[----:B------:R-:W-:Y:S02]  /*10510*/  LOP3.LUT R30, R33, R30, R5, 0x96, !PT ;  /* 0x0000001e211e7212 */ /* 0x000fe400078e9605 */
[----:B------:R-:W-:Y:S02]  /*10520*/  LOP3.LUT R26, R13, R26, R17, 0x96, !PT ;  /* 0x0000001a0d1a7212 */ /* 0x000fe400078e9611 */
[----:B------:R-:W-:Y:S02]  /*10530*/  LOP3.LUT R31, R31, R10, RZ, 0x3c, !PT ;  /* 0x0000000a1f1f7212 */ /* 0x000fe400078e3cff */
[----:B------:R-:W-:Y:S02]  /*10540*/  LOP3.LUT R5, R8, 0xffff, RZ, 0xc0, !PT ;  /* 0x0000ffff08057812 */ /* 0x000fe400078ec0ff */
[----:B------:R-:W-:Y:S02]  /*10550*/  LOP3.LUT R7, R45, 0xffff, RZ, 0xc0, !PT ;  /* 0x0000ffff2d077812 */ /* 0x000fe400078ec0ff */
[----:B------:R-:W-:-:S02]  /*10560*/  LOP3.LUT R0, R60, 0xffff, RZ, 0xc0, !PT ;  /* 0x0000ffff3c007812 */ /* 0x000fc400078ec0ff */
[----:B------:R-:W-:Y:S02]  /*10570*/  LOP3.LUT R4, R18, 0xffff, RZ, 0xc0, !PT ;  /* 0x0000ffff12047812 */ /* 0x000fe400078ec0ff */
[----:B------:R-:W-:Y:S02]  /*10580*/  LOP3.LUT R6, R25, R23, R6, 0x96, !PT ;  /* 0x0000001719067212 */ /* 0x000fe400078e9606 */
[----:B------:R-:W-:Y:S02]  /*10590*/  LOP3.LUT R22, R14, R22, R27, 0x96, !PT ;  /* 0x000000160e167212 */ /* 0x000fe400078e961b */
[----:B------:R-:W-:Y:S02]  /*105a0*/  LOP3.LUT R19, R38, R19, RZ, 0x3c, !PT ;  /* 0x0000001326137212 */ /* 0x000fe400078e3cff */
[----:B------:R-:W-:Y:S02]  /*105b0*/  LOP3.LUT R13, R3, 0xffff, RZ, 0xc0, !PT ;  /* 0x0000ffff030d7812 */ /* 0x000fe400078ec0ff */
[----:B------:R-:W-:-:S02]  /*105c0*/  LOP3.LUT R10, R28, 0xffff, RZ, 0xc0, !PT ;  /* 0x0000ffff1c0a7812 */ /* 0x000fc400078ec0ff */
[----:B------:R-:W-:Y:S02]  /*105d0*/  LOP3.LUT R12, R37, 0xffff, RZ, 0xc0, !PT ;  /* 0x0000ffff250c7812 */ /* 0x000fe400078ec0ff */
[----:B------:R-:W-:Y:S02]  /*105e0*/  LOP3.LUT R9, R11, 0xffff, RZ, 0xc0, !PT ;  /* 0x0000ffff0b097812 */ /* 0x000fe400078ec0ff */
[----:B------:R-:W-:Y:S02]  /*105f0*/  LOP3.LUT R21, R34, R21, RZ, 0x3c, !PT ;  /* 0x0000001522157212 */ /* 0x000fe400078e3cff */
[----:B------:R-:W-:Y:S02]  /*10600*/  LOP3.LUT R39, R39, R24, RZ, 0x3c, !PT ;  /* 0x0000001827277212 */ /* 0x000fe400078e3cff */
[----:B------:R-:W-:Y:S02]  /*10610*/  PRMT R0, R5, 0x3340, R0 ;  /* 0x0000334005007816 */ /* 0x000fe40000000000 */
[----:B------:R-:W-:-:S02]  /*10620*/  PRMT R7, R7, 0x3340, R4 ;  /* 0x0000334007077816 */ /* 0x000fc40000000004 */
[----:B------:R-:W-:Y:S02]  /*10630*/  PRMT R23, R12, 0x3340, R13 ;  /* 0x000033400c177816 */ /* 0x000fe4000000000d */
[----:B------:R-:W-:Y:S02]  /*10640*/  PRMT R9, R10, 0x3340, R9 ;  /* 0x000033400a097816 */ /* 0x000fe40000000009 */
[----:B------:R-:W-:Y:S02]  /*10650*/  LOP3.LUT R5, R6, 0xffff, RZ, 0xc0, !PT ;  /* 0x0000ffff06057812 */ /* 0x000fe400078ec0ff */
[----:B------:R-:W-:Y:S02]  /*10660*/  LOP3.LUT R17, R22, 0xffff, RZ, 0xc0, !PT ;  /* 0x0000ffff16117812 */ /* 0x000fe400078ec0ff */
[----:B------:R-:W-:Y:S02]  /*10670*/  LOP3.LUT R4, R31, 0xffff, RZ, 0xc0, !PT ;  /* 0x0000ffff1f047812 */ /* 0x000fe400078ec0ff */
[----:B------:R-:W-:-:S02]  /*10680*/  LOP3.LUT R14, R19, 0xffff, RZ, 0xc0, !PT ;  /* 0x0000ffff130e7812 */ /* 0x000fc400078ec0ff */
[----:B------:R-:W-:Y:S02]  /*10690*/  LOP3.LUT R15, R26, 0xffff, RZ, 0xc0, !PT ;  /* 0x0000ffff1a0f7812 */ /* 0x000fe400078ec0ff */
[----:B------:R-:W-:Y:S02]  /*106a0*/  LOP3.LUT R13, R30, 0xffff, RZ, 0xc0, !PT ;  /* 0x0000ffff1e0d7812 */ /* 0x000fe400078ec0ff */
[----:B------:R-:W-:Y:S02]  /*106b0*/  LOP3.LUT R12, R21, 0xffff, RZ, 0xc0, !PT ;  /* 0x0000ffff150c7812 */ /* 0x000fe400078ec0ff */
[----:B------:R-:W-:Y:S02]  /*106c0*/  LOP3.LUT R10, R39, 0xffff, RZ, 0xc0, !PT ;  /* 0x0000ffff270a7812 */ /* 0x000fe400078ec0ff */
[----:B------:R-:W-:Y:S02]  /*106d0*/  PRMT R4, R5, 0x3340, R4 ;  /* 0x0000334005047816 */ /* 0x000fe40000000004 */
[----:B------:R-:W-:-:S02]  /*106e0*/  PRMT R14, R17, 0x3340, R14 ;  /* 0x00003340110e7816 */ /* 0x000fc4000000000e */
[----:B------:R-:W-:Y:S02]  /*106f0*/  PRMT R5, R15, 0x3340, R12 ;  /* 0x000033400f057816 */ /* 0x000fe4000000000c */
[----:B------:R-:W-:Y:S02]  /*10700*/  PRMT R10, R13, 0x3340, R10 ;  /* 0x000033400d0a7816 */ /* 0x000fe4000000000a */
[----:B------:R-:W-:Y:S02]  /*10710*/  PRMT R15, R14, 0x5410, R23 ;  /* 0x000054100e0f7816 */ /* 0x000fe40000000017 */
[----:B------:R-:W-:Y:S02]  /*10720*/  PRMT R12, R7, 0x5410, R0 ;  /* 0x00005410070c7816 */ /* 0x000fe40000000000 */
[----:B------:R-:W-:Y:S02]  /*10730*/  PRMT R13, R4, 0x5410, R9 ;  /* 0x00005410040d7816 */ /* 0x000fe40000000009 */
[----:B------:R-:W-:-:S05]  /*10740*/  PRMT R14, R5, 0x5410, R10 ;  /* 0x00005410050e7816 */ /* 0x000fca000000000a */
[----:B------:R2:W-:Y:S01]  /*10750*/  STL.128 [R1+0x1010], R12 ;  /* 0x0010100c01007387 */ /* 0x0005e20000100c00 */
[----:B------:R-:W-:Y:S01]  /*10760*/  UISETP.GT.U32.AND UP0, UPT, UR4, 0x1f, UPT ;  /* 0x0000001f0400788c */ /* 0x000fe2000bf04070 */
[----:B------:R-:W-:Y:S01]  /*10770*/  IADD3 R16, P0, PT, R46, 0x10, RZ ;  /* 0x000000102e107810 */ /* 0x000fe20007f1e0ff */
[----:B------:R-:W-:Y:S01]  /*10780*/  UIADD3 UR5, UPT, UPT, UR4, -0x10, URZ ;  /* 0xfffffff004057890 */ /* 0x000fe2000fffe0ff */
[----:B------:R-:W-:Y:S02]  /*10790*/  PRMT R4, R8, 0x7610, R4 ;  /* 0x0000761008047816 */ /* 0x000fe40000000004 */
[----:B------:R-:W-:Y:S01]  /*107a0*/  PRMT R9, R3, 0x7610, R9 ;  /* 0x0000761003097816 */ /* 0x000fe20000000009 */
[----:B------:R-:W-:Y:S01]  /*107b0*/  IMAD.X R17, RZ, RZ, R47, P0 ;  /* 0x000000ffff117224 */ /* 0x000fe200000e062f */
[----:B------:R-:W-:Y:S02]  /*107c0*/  PRMT R0, R45, 0x7610, R0 ;  /* 0x000076102d007816 */ /* 0x000fe40000000000 */
[----:B------:R-:W-:-:S02]  /*107d0*/  PRMT R8, R28, 0x7610, R8 ;  /* 0x000076101c087816 */ /* 0x000fc40000000008 */
[----:B------:R-:W-:Y:S02]  /*107e0*/  PRMT R48, R11, 0x7610, R48 ;  /* 0x000076100b307816 */ /* 0x000fe40000000030 */
[----:B------:R-:W-:Y:S02]  /*107f0*/  PRMT R5, R22, 0x7610, R5 ;  /* 0x0000761016057816 */ /* 0x000fe40000000005 */
[----:B------:R-:W-:Y:S02]  /*10800*/  PRMT R7, R37, 0x7610, R7 ;  /* 0x0000761025077816 */ /* 0x000fe40000000007 */
[----:B------:R-:W-:Y:S02]  /*10810*/  PRMT R10, R26, 0x7610, R10 ;  /* 0x000076101a0a7816 */ /* 0x000fe4000000000a */
[----:B------:R-:W-:Y:S02]  /*10820*/  PRMT R3, R30, 0x7610, R3 ;  /* 0x000076101e037816 */ /* 0x000fe40000000003 */
[----:B------:R-:W-:-:S02]  /*10830*/  PRMT R45, R18, 0x7610, R45 ;  /* 0x00007610122d7816 */ /* 0x000fc4000000002d */
[----:B------:R-:W-:Y:S02]  /*10840*/  PRMT R52, R31, 0x7610, R52 ;  /* 0x000076101f347816 */ /* 0x000fe40000000034 */
[----:B------:R-:W-:Y:S02]  /*10850*/  PRMT R24, R19, 0x7610, R24 ;  /* 0x0000761013187816 */ /* 0x000fe40000000018 */
[----:B------:R-:W-:Y:S02]  /*10860*/  PRMT R11, R21, 0x7610, R11 ;  /* 0x00007610150b7816 */ /* 0x000fe4000000000b */
[----:B------:R-:W-:Y:S01]  /*10870*/  PRMT R28, R39, 0x7610, R28 ;  /* 0x00007610271c7816 */ /* 0x000fe2000000001c */
[----:B------:R-:W-:Y:S01]  /*10880*/  UMOV UR4, UR5 ;  /* 0x0000000500047c82 */ /* 0x000fe20008000000 */
[----:B--2---:R-:W-:Y:S05]  /*10890*/  BRA.U UP0, `(.L_x_14) ;  /* 0xffffffdd00047547 */ /* 0x004fea000b83ffff */
[----:B------:R-:W-:-:S05]  /*108a0*/  UMOV UR4, UR5 ;  /* 0x0000000500047c82 */ /* 0x000fca0008000000 */
.L_x_13:
[----:B-1----:R-:W-:-:S09]  /*108b0*/  UISETP.NE.AND UP0, UPT, UR4, URZ, UPT ;  /* 0x000000ff0400728c */ /* 0x002fd2000bf05270 */
[----:B------:R-:W-:Y:S05]  /*108c0*/  BRA.U UP0, `(.L_x_15) ;  /* 0x0000000100087547 */ /* 0x000fea000b800000 */
[----:B------:R1:W5:Y:S01]  /*108d0*/  LDL.128 R4, [R1+0x1010] ;  /* 0x0010100001047983 */ /* 0x0003620000100c00 */
[----:B------:R-:W-:Y:S05]  /*108e0*/  BRA `(.L_x_16) ;  /* 0x0000002400547947 */ /* 0x000fea0003800000 */
.L_x_15:
[----:B------:R-:W2:Y:S01]  /*108f0*/  LDL.128 R24, [R1+0x1010] ;  /* 0x0010100001187983 */ /* 0x000ea20000100c00 */
[----:B------:R-:W-:Y:S01]  /*10900*/  UISETP.GE.U32.AND UP0, UPT, UR4, 0x8, UPT ;  /* 0x000000080400788c */ /* 0x000fe2000bf06070 */
[----:B------:R-:W-:Y:S02]  /*10910*/  IMAD.MOV.U32 R0, RZ, RZ, RZ ;  /* 0x000000ffff007224 */ /* 0x000fe400078e00ff */
[----:B--2---:R-:W-:Y:S02]  /*10920*/  IMAD.MOV.U32 R6, RZ, RZ, R26 ;  /* 0x000000ffff067224 */ /* 0x004fe400078e001a */
[----:B------:R-:W-:Y:S02]  /*10930*/  IMAD.MOV.U32 R7, RZ, RZ, R27 ;  /* 0x000000ffff077224 */ /* 0x000fe400078e001b */
[----:B------:R-:W-:Y:S02]  /*10940*/  IMAD.MOV.U32 R4, RZ, RZ, R24 ;  /* 0x000000ffff047224 */ /* 0x000fe400078e0018 */
[----:B------:R-:W-:Y:S01]  /*10950*/  IMAD.MOV.U32 R5, RZ, RZ, R25 ;  /* 0x000000ffff057224 */ /* 0x000fe200078e0019 */
[----:B------:R-:W-:Y:S06]  /*10960*/  BRA.U !UP0, `(.L_x_17) ;  /* 0x00000001087c7547 */ /* 0x000fec000b800000 */
[----:B------:R-:W2:Y:S04]  /*10970*/  LDG.E.U8 R21, desc[UR36][R16.64+0x6] ;  /* 0x0000062410157981 */ /* 0x000ea8000c1e1100 */
[----:B------:R-:W3:Y:S04]  /*10980*/  LDG.E.U8 R20, desc[UR36][R16.64+0x7] ;  /* 0x0000072410147981 */ /* 0x000ee8000c1e1100 */
[----:B------:R-:W5:Y:S04]  /*10990*/  LDG.E.U8 R19, desc[UR36][R16.64+0x4] ;  /* 0x0000042410137981 */ /* 0x000f68000c1e1100 */
[----:B------:R-:W4:Y:S04]  /*109a0*/  LDG.E.U8 R18, desc[UR36][R16.64+0x5] ;  /* 0x0000052410127981 */ /* 0x000f28000c1e1100 */
[----:B------:R-:W4:Y:S04]  /*109b0*/  LDG.E.U8 R15, desc[UR36][R16.64+0x2] ;  /* 0x00000224100f7981 */ /* 0x000f28000c1e1100 */
[----:B------:R-:W4:Y:S04]  /*109c0*/  LDG.E.U8 R14, desc[UR36][R16.64+0x3] ;  /* 0x00000324100e7981 */ /* 0x000f28000c1e1100 */
[----:B------:R-:W4:Y:S04]  /*109d0*/  LDG.E.U8 R13, desc[UR36][R16.64] ;  /* 0x00000024100d7981 */ /* 0x000f28000c1e1100 */
[----:B------:R-:W4:Y:S01]  /*109e0*/  LDG.E.U8 R12, desc[UR36][R16.64+0x1] ;  /* 0x00000124100c7981 */ /* 0x000f22000c1e1100 */
        /* <DEDUP_REMOVED lines=8> */
[----:B--2---:R-:W-:Y:S02]  /*10a70*/  LOP3.LUT R10, R21, 0xffff, R10, 0x48, !PT ;  /* 0x0000ffff150a7812 */ /* 0x004fe400078e480a */
[----:B---3--:R-:W-:Y:S02]  /*10a80*/  LOP3.LUT R11, R20, 0xffff, R11, 0x48, !PT ;  /* 0x0000ffff140b7812 */ /* 0x008fe400078e480b */
[----:B-----5:R-:W-:Y:S02]  /*10a90*/  LOP3.LUT R8, R19, 0xffff, R8, 0x48, !PT ;  /* 0x0000ffff13087812 */ /* 0x020fe400078e4808 */
[----:B------:R-:W-:Y:S02]  /*10aa0*/  PRMT R10, R10, 0x3340, R11 ;  /* 0x000033400a0a7816 */ /* 0x000fe4000000000b */
[----:B----4-:R-:W-:-:S02]  /*10ab0*/  LOP3.LUT R9, R18, 0xffff, R9, 0x48, !PT ;  /* 0x0000ffff12097812 */ /* 0x010fc400078e4809 */
[----:B------:R-:W-:Y:S02]  /*10ac0*/  LOP3.LUT R4, R15, 0xffff, R4, 0x48, !PT ;  /* 0x0000ffff0f047812 */ /* 0x000fe400078e4804 */
[----:B------:R-:W-:Y:S02]  /*10ad0*/  PRMT R9, R8, 0x3340, R9 ;  /* 0x0000334008097816 */ /* 0x000fe40000000009 */
[----:B------:R-:W-:Y:S02]  /*10ae0*/  LOP3.LUT R5, R14, 0xffff, R5, 0x48, !PT ;  /* 0x0000ffff0e057812 */ /* 0x000fe400078e4805 */
[----:B------:R-:W-:Y:S02]  /*10af0*/  LOP3.LUT R0, R13, 0xffff, R0, 0x48, !PT ;  /* 0x0000ffff0d007812 */ /* 0x000fe400078e4800 */
[----:B------:R-:W-:Y:S02]  /*10b00*/  PRMT R4, R4, 0x3340, R5 ;  /* 0x0000334004047816 */ /* 0x000fe40000000005 */
[----:B------:R-:W-:-:S02]  /*10b10*/  LOP3.LUT R3, R12, 0xffff, R3, 0x48, !PT ;  /* 0x0000ffff0c037812 */ /* 0x000fc400078e4803 */
[----:B------:R-:W-:Y:S02]  /*10b20*/  PRMT R5, R9, 0x5410, R10 ;  /* 0x0000541009057816 */ /* 0x000fe4000000000a */
[----:B------:R-:W-:Y:S01]  /*10b30*/  PRMT R3, R0, 0x3340, R3 ;  /* 0x0000334000037816 */ /* 0x000fe20000000003 */
[----:B------:R-:W-:-:S03]  /*10b40*/  IMAD.MOV.U32 R0, RZ, RZ, 0x8 ;  /* 0x00000008ff007424 */ /* 0x000fc600078e00ff */
[----:B------:R-:W-:-:S07]  /*10b50*/  PRMT R4, R3, 0x5410, R4 ;  /* 0x0000541003047816 */ /* 0x000fce0000000004 */
.L_x_17:
[----:B------:R1:W-:Y:S01]  /*10b60*/  STL.128 [R1], R4 ;  /* 0x0000000401007387 */ /* 0x0003e20000100c00 */
[----:B------:R-:W-:-:S04]  /*10b70*/  ULOP3.LUT UR5, UR4, 0x7, URZ, 0xc0, !UPT ;  /* 0x0000000704057892 */ /* 0x000fc8000f8ec0ff */
[----:B------:R-:W-:-:S09]  /*10b80*/  UISETP.NE.AND UP0, UPT, UR5, URZ, UPT ;  /* 0x000000ff0500728c */ /* 0x000fd2000bf05270 */
[----:B------:R-:W-:Y:S05]  /*10b90*/  BRA.U !UP0, `(.L_x_18) ;  /* 0x00000001089c7547 */ /* 0x000fea000b800000 */
[----:B------:R-:W-:Y:S02]  /*10ba0*/  UISETP.GE.U32.AND UP0, UPT, UR5, 0x4, UPT ;  /* 0x000000040500788c */ /* 0x000fe4000bf06070 */
[----:B------:R-:W-:-:S04]  /*10bb0*/  ULOP3.LUT UR4, UR4, 0x3, URZ, 0xc0, !UPT ;  /* 0x0000000304047892 */ /* 0x000fc8000f8ec0ff */
[----:B------:R-:W-:-:S03]  /*10bc0*/  UISETP.NE.AND UP1, UPT, UR4, URZ, UPT ;  /* 0x000000ff0400728c */ /* 0x000fc6000bf25270 */
[----:B------:R-:W-:Y:S08]  /*10bd0*/  BRA.U !UP0, `(.L_x_19) ;  /* 0x0000000108507547 */ /* 0x000ff0000b800000 */
[----:B-1----:R-:W-:Y:S01]  /*10be0*/  IADD3 R4, P0, PT, R0, R16, RZ ;  /* 0x0000001000047210 */ /* 0x002fe20007f1e0ff */
[----:B------:R-:W-:-:S04]  /*10bf0*/  IMAD.IADD R14, R1, 0x1, R0 ;  /* 0x00000001010e7824 */ /* 0x000fc800078e0200 */
[----:B------:R-:W-:Y:S01]  /*10c00*/  IMAD.X R5, RZ, RZ, R17, P0 ;  /* 0x000000ffff057224 */ /* 0x000fe200000e0611 */
[----:B------:R-:W2:Y:S04]  /*10c10*/  LDL.U8 R3, [R14] ;  /* 0x000000000e037983 */ /* 0x000ea80000100000 */
[----:B------:R-:W2:Y:S04]  /*10c20*/  LDG.E.U8 R6, desc[UR36][R4.64] ;  /* 0x0000002404067981 */ /* 0x000ea8000c1e1100 */
[----:B------:R-:W3:Y:S04]  /*10c30*/  LDG.E.U8 R8, desc[UR36][R4.64+0x1] ;  /* 0x0000012404087981 */ /* 0x000ee8000c1e1100 */
[----:B------:R-:W5:Y:S04]  /*10c40*/  LDG.E.U8 R10, desc[UR36][R4.64+0x2] ;  /* 0x00000224040a7981 */ /* 0x000f68000c1e1100 */
[----:B------:R-:W4:Y:S04]  /*10c50*/  LDG.E.U8 R12, desc[UR36][R4.64+0x3] ;  /* 0x00000324040c7981 */ /* 0x000f28000c1e1100 */
[----:B------:R-:W3:Y:S04]  /*10c60*/  LDL.U8 R7, [R14+0x1] ;  /* 0x000001000e077983 */ /* 0x000ee80000100000 */
[----:B------:R-:W5:Y:S04]  /*10c70*/  LDL.U8 R9, [R14+0x2] ;  /* 0x000002000e097983 */ /* 0x000f680000100000 */
[----:B------:R-:W4:Y:S01]  /*10c80*/  LDL.U8 R11, [R14+0x3] ;  /* 0x000003000e0b7983 */ /* 0x000f220000100000 */
[----:B------:R-:W-:Y:S01]  /*10c90*/  VIADD R0, R0, 0x4 ;  /* 0x0000000400007836 */ /* 0x000fe20000000000 */
[----:B--2---:R-:W-:-:S05]  /*10ca0*/  LOP3.LUT R3, R6, R3, RZ, 0x3c, !PT ;  /* 0x0000000306037212 */ /* 0x004fca00078e3cff */
[----:B------:R2:W-:Y:S01]  /*10cb0*/  STL.U8 [R14], R3 ;  /* 0x000000030e007387 */ /* 0x0005e20000100000 */
[----:B---3--:R-:W-:Y:S02]  /*10cc0*/  LOP3.LUT R7, R8, R7, RZ, 0x3c, !PT ;  /* 0x0000000708077212 */ /* 0x008fe400078e3cff */
[----:B-----5:R-:W-:Y:S02]  /*10cd0*/  LOP3.LUT R9, R10, R9, RZ, 0x3c, !PT ;  /* 0x000000090a097212 */ /* 0x020fe400078e3cff */
[----:B----4-:R-:W-:Y:S01]  /*10ce0*/  LOP3.LUT R11, R12, R11, RZ, 0x3c, !PT ;  /* 0x0000000b0c0b7212 */ /* 0x010fe200078e3cff */
[----:B------:R2:W-:Y:S04]  /*10cf0*/  STL.U8 [R14+0x1], R7 ;  /* 0x000001070e007387 */ /* 0x0005e80000100000 */
[----:B------:R2:W-:Y:S04]  /*10d00*/  STL.U8 [R14+0x2], R9 ;  /* 0x000002090e007387 */ /* 0x0005e80000100000 */
[----:B------:R2:W-:Y:S02]  /*10d10*/  STL.U8 [R14+0x3], R11 ;  /* 0x0000030b0e007387 */ /* 0x0005e40000100000 */
.L_x_19:
[----:B------:R-:W-:Y:S05]  /*10d20*/  BRA.U !UP1, `(.L_x_18) ;  /* 0x0000000109387547 */ /* 0x000fea000b800000 */
[----:B-1----:R-:W-:Y:S01]  /*10d30*/  IADD3 R4, P0, PT, R0, R16, RZ ;  /* 0x0000001000047210 */ /* 0x002fe20007f1e0ff */
[----:B--2---:R-:W-:Y:S01]  /*10d40*/  IMAD.IADD R7, R1, 0x1, R0 ;  /* 0x0000000101077824 */ /* 0x004fe200078e0200 */
[----:B------:R-:W-:-:S03]  /*10d50*/  UIADD3 UR4, UPT, UPT, -UR4, URZ, URZ ;  /* 0x000000ff04047290 */ /* 0x000fc6000fffe1ff */
[----:B------:R-:W-:-:S09]  /*10d60*/  IMAD.X R5, RZ, RZ, R17, P0 ;  /* 0x000000ffff057224 */ /* 0x000fd200000e0611 */
.L_x_20:
[----:B------:R-:W2:Y:S04]  /*10d70*/  LDL.U8 R0, [R7] ;  /* 0x0000000007007983 */ /* 0x000ea80000100000 */
[----:B------:R1:W2:Y:S01]  /*10d80*/  LDG.E.U8 R3, desc[UR36][R4.64] ;  /* 0x0000002404037981 */ /* 0x0002a2000c1e1100 */
[----:B------:R-:W-:-:S04]  /*10d90*/  UIADD3 UR4, UPT, UPT, UR4, 0x1, URZ ;  /* 0x0000000104047890 */ /* 0x000fc8000fffe0ff */
[----:B------:R-:W-:Y:S01]  /*10da0*/  UISETP.NE.AND UP0, UPT, UR4, URZ, UPT ;  /* 0x000000ff0400728c */ /* 0x000fe2000bf05270 */
[----:B-1----:R-:W-:-:S05]  /*10db0*/  IADD3 R4, P0, PT, R4, 0x1, RZ ;  /* 0x0000000104047810 */ /* 0x002fca0007f1e0ff */
[----:B------:R-:W-:Y:S01]  /*10dc0*/  IMAD.X R5, RZ, RZ, R5, P0 ;  /* 0x000000ffff057224 */ /* 0x000fe200000e0605 */
[----:B--2---:R-:W-:-:S05]  /*10dd0*/  LOP3.LUT R0, R3, R0, RZ, 0x3c, !PT ;  /* 0x0000000003007212 */ /* 0x004fca00078e3cff */
[----:B------:R1:W-:Y:S02]  /*10de0*/  STL.U8 [R7], R0 ;  /* 0x0000000007007387 */ /* 0x0003e40000100000 */
[----:B-1----:R-:W-:Y:S01]  /*10df0*/  VIADD R7, R7, 0x1 ;  /* 0x0000000107077836 */ /* 0x002fe20000000000 */
[----:B------:R-:W-:Y:S06]  /*10e00*/  BRA.U UP0, `(.L_x_20) ;  /* 0xfffffffd00d87547 */ /* 0x000fec000b83ffff */
.L_x_18:
[----:B------:R-:W1:Y:S02]  /*10e10*/  LDL.128 R52, [R1] ;  /* 0x0000000001347983 */ /* 0x000e640000100c00 */
[C---:B-12---:R-:W-:Y:S02]  /*10e20*/  PRMT R7, R55.reuse, 0x7771, RZ ;  /* 0x0000777137077816 */ /* 0x046fe400000000ff */
[C---:B------:R-:W-:Y:S02]  /*10e30*/  PRMT R3, R55.reuse, 0x7773, RZ ;  /* 0x0000777337037816 */ /* 0x040fe400000000ff */
[----:B------:R-:W-:Y:S01]  /*10e40*/  PRMT R5, R55, 0x7772, RZ ;  /* 0x0000777237057816 */ /* 0x000fe200000000ff */
[--C-:B------:R-:W-:Y:S02]  /*10e50*/  IMAD R7, R7, 0x10, R2.reuse ;  /* 0x0000001007077824 */ /* 0x100fe400078e0202 */
[--C-:B------:R-:W-:Y:S02]  /*10e60*/  IMAD R3, R3, 0x10, R2.reuse ;  /* 0x0000001003037824 */ /* 0x100fe400078e0202 */
[----:B------:R-:W-:-:S02]  /*10e70*/  IMAD R8, R5, 0x10, R2 ;  /* 0x0000001005087824 */ /* 0x000fc400078e0202 */
[----:B------:R-:W2:Y:S04]  /*10e80*/  LDL.128 R4, [R7] ;  /* 0x0000000007047983 */ /* 0x000ea80000100c00 */
[----:B------:R1:W3:Y:S04]  /*10e90*/  LDL.128 R12, [R3] ;  /* 0x00000000030c7983 */ /* 0x0002e80000100c00 */
[----:B------:R-:W5:Y:S01]  /*10ea0*/  LDL.128 R8, [R8] ;  /* 0x0000000008087983 */ /* 0x000f620000100c00 */
[----:B------:R-:W-:Y:S02]  /*10eb0*/  PRMT R17, R55, 0x7770, RZ ;  /* 0x0000777037117816 */ /* 0x000fe400000000ff */
[----:B------:R-:W-:-:S03]  /*10ec0*/  PRMT R19, R54, 0x7773, RZ ;  /* 0x0000777336137816 */ /* 0x000fc600000000ff */
[--C-:B------:R-:W-:Y:S02]  /*10ed0*/  IMAD R17, R17, 0x10, R2.reuse ;  /* 0x0000001011117824 */ /* 0x100fe400078e0202 */
[----:B------:R-:W-:-:S03]  /*10ee0*/  IMAD R19, R19, 0x10, R2 ;  /* 0x0000001013137824 */ /* 0x000fc600078e0202 */
[----:B------:R0:W4:Y:S04]  /*10ef0*/  LDL.128 R56, [R17] ;  /* 0x0000000011387983 */ /* 0x0001280000100c00 */
[----:B------:R0:W4:Y:S01]  /*10f00*/  LDL.128 R48, [R19] ;  /* 0x0000000013307983 */ /* 0x0001220000100c00 */
[C---:B-1----:R-:W-:Y:S02]  /*10f10*/  PRMT R3, R54.reuse, 0x7772, RZ ;  /* 0x0000777236037816 */ /* 0x042fe400000000ff */
[----:B------:R-:W-:-:S03]  /*10f20*/  PRMT R21, R54, 0x7771, RZ ;  /* 0x0000777136157816 */ /* 0x000fc600000000ff */
[--C-:B------:R-:W-:Y:S02]  /*10f30*/  IMAD R3, R3, 0x10, R2.reuse ;  /* 0x0000001003037824 */ /* 0x100fe400078e0202 */
[----:B------:R-:W-:-:S03]  /*10f40*/  IMAD R21, R21, 0x10, R2 ;  /* 0x0000001015157824 */ /* 0x000fc600078e0202 */
[----:B------:R1:W4:Y:S04]  /*10f50*/  LDL.128 R36, [R3] ;  /* 0x0000000003247983 */ /* 0x0003280000100c00 */
[----:B------:R-:W4:Y:S01]  /*10f60*/  LDL.128 R40, [R21] ;  /* 0x0000000015287983 */ /* 0x000f220000100c00 */
[----:B------:R-:W-:Y:S02]  /*10f70*/  PRMT R23, R54, 0x7770, RZ ;  /* 0x0000777036177816 */ /* 0x000fe400000000ff */
[----:B------:R-:W-:-:S03]  /*10f80*/  PRMT R25, R53, 0x7773, RZ ;  /* 0x0000777335197816 */ /* 0x000fc600000000ff */
[--C-:B------:R-:W-:Y:S02]  /*10f90*/  IMAD R32, R23, 0x10, R2.reuse ;  /* 0x0000001017207824 */ /* 0x100fe400078e0202 */
[----:B------:R-:W-:-:S04]  /*10fa0*/  IMAD R28, R25, 0x10, R2 ;  /* 0x00000010191c7824 */ /* 0x000fc800078e0202 */
[----:B------:R-:W4:Y:S04]  /*10fb0*/  LDL.128 R32, [R32] ;  /* 0x0000000020207983 */ /* 0x000f280000100c00 */
[----:B------:R-:W4:Y:S01]  /*10fc0*/  LDL.128 R28, [R28] ;  /* 0x000000001c1c7983 */ /* 0x000f220000100c00 */
[C---:B0-----:R-:W-:Y:S02]  /*10fd0*/  PRMT R17, R53.reuse, 0x7772, RZ ;  /* 0x0000777235117816 */ /* 0x041fe400000000ff */
[----:B------:R-:W-:-:S03]  /*10fe0*/  PRMT R19, R53, 0x7771, RZ ;  /* 0x0000777135137816 */ /* 0x000fc600000000ff */
[--C-:B------:R-:W-:Y:S02]  /*10ff0*/  IMAD R24, R17, 0x10, R2.reuse ;  /* 0x0000001011187824 */ /* 0x100fe400078e0202 */
[----:B------:R-:W-:-:S04]  /*11000*/  IMAD R19, R19, 0x10, R2 ;  /* 0x0000001013137824 */ /* 0x000fc800078e0202 */
[----:B------:R-:W4:Y:S04]  /*11010*/  LDL.128 R24, [R24] ;  /* 0x0000000018187983 */ /* 0x000f280000100c00 */
[----:B------:R-:W4:Y:S01]  /*11020*/  LDL.128 R16, [R19] ;  /* 0x0000000013107983 */ /* 0x000f220000100c00 */
[----:B------:R-:W-:Y:S02]  /*11030*/  PRMT R53, R53, 0x7770, RZ ;  /* 0x0000777035357816 */ /* 0x000fe400000000ff */
[----:B-1----:R-:W-:-:S03]  /*11040*/  PRMT R3, R52, 0x7773, RZ ;  /* 0x0000777334037816 */ /* 0x002fc600000000ff */
[--C-:B------:R-:W-:Y:S01]  /*11050*/  IMAD R20, R53, 0x10, R2.reuse ;  /* 0x0000001035147824 */ /* 0x100fe200078e0202 */
[----:B------:R-:W-:Y:S01]  /*11060*/  PRMT R61, R52, 0x7772, RZ ;  /* 0x00007772343d7816 */ /* 0x000fe200000000ff */
[----:B------:R-:W-:-:S04]  /*11070*/  IMAD R3, R3, 0x10, R2 ;  /* 0x0000001003037824 */ /* 0x000fc800078e0202 */
[----:B------:R-:W4:Y:S01]  /*11080*/  LDL.128 R20, [R20] ;  /* 0x0000000014147983 */ /* 0x000f220000100c00 */
[C---:B------:R-:W-:Y:S02]  /*11090*/  PRMT R63, R52.reuse, 0x7771, RZ ;  /* 0x00007771343f7816 */ /* 0x040fe400000000ff */
[----:B------:R-:W-:Y:S01]  /*110a0*/  PRMT R99, R52, 0x7770, RZ ;  /* 0x0000777034637816 */ /* 0x000fe200000000ff */
[--C-:B------:R-:W-:Y:S01]  /*110b0*/  IMAD R61, R61, 0x10, R2.reuse ;  /* 0x000000103d3d7824 */ /* 0x100fe200078e0202 */
[----:B------:R0:W4:Y:S01]  /*110c0*/  LDL.128 R52, [R3] ;  /* 0x0000000003347983 */ /* 0x0001220000100c00 */
[----:B------:R-:W-:Y:S01]  /*110d0*/  IMAD R76, R63, 0x10, R2 ;  /* 0x000000103f4c7824 */ /* 0x000fe200078e0202 */
[----:B------:R-:W-:Y:S01]  /*110e0*/  UMOV UR4, 0x4a0 ;  /* 0x000004a000047882 */ /* 0x000fe20000000000 */
[----:B--2---:R-:W-:Y:S02]  /*110f0*/  PRMT R60, R7, 0x7773, RZ ;  /* 0x00007773073c7816 */ /* 0x004fe400000000ff */
[----:B---3--:R-:W-:-:S02]  /*11100*/  PRMT R47, R13, 0x7770, RZ ;  /* 0x000077700d2f7816 */ /* 0x008fc400000000ff */
[C---:B------:R-:W-:Y:S02]  /*11110*/  PRMT R64, R13.reuse, 0x7771, RZ ;  /* 0x000077710d407816 */ /* 0x040fe400000000ff */
[C---:B------:R-:W-:Y:S02]  /*11120*/  PRMT R65, R13.reuse, 0x7772, RZ ;  /* 0x000077720d417816 */ /* 0x040fe400000000ff */
[----:B------:R-:W-:Y:S02]  /*11130*/  PRMT R66, R13, 0x7773, RZ ;  /* 0x000077730d427816 */ /* 0x000fe400000000ff */
[C---:B------:R-:W-:Y:S02]  /*11140*/  PRMT R0, R12.reuse, 0x7770, RZ ;  /* 0x000077700c007816 */ /* 0x040fe400000000ff */
[C---:B0-----:R-:W-:Y:S02]  /*11150*/  PRMT R3, R12.reuse, 0x7771, RZ ;  /* 0x000077710c037816 */ /* 0x041fe400000000ff */
[----:B------:R-:W-:-:S02]  /*11160*/  PRMT R45, R12, 0x7772, RZ ;  /* 0x000077720c2d7816 */ /* 0x000fc400000000ff */
[----:B------:R-:W-:Y:S02]  /*11170*/  PRMT R46, R12, 0x7773, RZ ;  /* 0x000077730c2e7816 */ /* 0x000fe400000000ff */
[----:B------:R-:W-:Y:S02]  /*11180*/  PRMT R13, R15, 0x7771, RZ ;  /* 0x000077710f0d7816 */ /* 0x000fe400000000ff */
[----:B-----5:R-:W-:Y:S02]  /*11190*/  PRMT R12, R11, 0x7772, RZ ;  /* 0x000077720b0c7816 */ /* 0x020fe400000000ff */
[----:B------:R-:W-:Y:S02]  /*111a0*/  PRMT R69, R14, 0x7772, RZ ;  /* 0x000077720e457816 */ /* 0x000fe400000000ff */
[----:B------:R-:W-:Y:S02]  /*111b0*/  LOP3.LUT R74, R60, R12, R13, 0x96, !PT ;  /* 0x0000000c3c4a7212 */ /* 0x000fe400078e960d */
[----:B------:R-:W2:Y:S01]  /*111c0*/  LDL.128 R60, [R61] ;  /* 0x000000003d3c7983 */ /* 0x000ea20000100c00 */
[----:B------:R-:W-:-:S02]  /*111d0*/  PRMT R70, R14, 0x7773, RZ ;  /* 0x000077730e467816 */ /* 0x000fc400000000ff */
[C---:B------:R-:W-:Y:S02]  /*111e0*/  PRMT R67, R14.reuse, 0x7770, RZ ;  /* 0x000077700e437816 */ /* 0x040fe400000000ff */
[----:B------:R-:W-:Y:S02]  /*111f0*/  PRMT R68, R14, 0x7771, RZ ;  /* 0x000077710e447816 */ /* 0x000fe400000000ff */
[C---:B------:R-:W-:Y:S02]  /*11200*/  PRMT R71, R15.reuse, 0x7770, RZ ;  /* 0x000077700f477816 */ /* 0x040fe400000000ff */
[C---:B------:R-:W-:Y:S02]  /*11210*/  PRMT R14, R15.reuse, 0x7772, RZ ;  /* 0x000077720f0e7816 */ /* 0x040fe400000000ff */
[----:B------:R-:W-:Y:S02]  /*11220*/  PRMT R72, R15, 0x7773, RZ ;  /* 0x000077730f487816 */ /* 0x000fe400000000ff */
[----:B------:R-:W-:-:S04]  /*11230*/  PRMT R15, R11, 0x7773, RZ ;  /* 0x000077730b0f7816 */ /* 0x000fc800000000ff */
[----:B------:R-:W-:Y:S02]  /*11240*/  LOP3.LUT R73, R15, 0xff, R14, 0x48, !PT ;  /* 0x000000ff0f497812 */ /* 0x000fe400078e480e */
[----:B------:R0:W3:Y:S01]  /*11250*/  LDL.128 R12, [R76] ;  /* 0x000000004c0c7983 */ /* 0x0000e20000100c00 */
[----:B------:R-:W-:Y:S02]  /*11260*/  LOP3.LUT R74, R74, 0xff, RZ, 0xc0, !PT ;  /* 0x000000ff4a4a7812 */ /* 0x000fe400078ec0ff */
[----:B------:R-:W-:Y:S02]  /*11270*/  LEA R85, R73, UR4, 0x1 ;  /* 0x0000000449557c11 */ /* 0x000fe4000f8e08ff */
[----:B------:R-:W-:Y:S02]  /*11280*/  LEA R97, R74, UR4, 0x1 ;  /* 0x000000044a617c11 */ /* 0x000fe4000f8e08ff */
[----:B------:R-:W-:Y:S01]  /*11290*/  LEA R72, R72, UR4, 0x1 ;  /* 0x0000000448487c11 */ /* 0x000fe2000f8e08ff */
[----:B------:R1:W5:Y:S08]  /*112a0*/  LDC.U8 R86, c[0x3][R85] ;  /* 0x00c0000055567b82 */ /* 0x0003700000000000 */
[----:B------:R-:W5:Y:S08]  /*112b0*/  LDC.U8 R98, c[0x3][R97+0x1] ;  /* 0x00c0004061627b82 */ /* 0x000f700000000000 */
[----:B------:R0:W5:Y:S08]  /*112c0*/  LDC.U8 R73, c[0x3][R72] ;  /* 0x00c0000048497b82 */ /* 0x0001700000000000 */
[----:B------:R1:W5:Y:S01]  /*112d0*/  LDC.U8 R87, c[0x3][R85+0x1] ;  /* 0x00c0004055577b82 */ /* 0x0003620000000000 */
[----:B------:R-:W-:-:S02]  /*112e0*/  PRMT R91, R6, 0x7771, RZ ;  /* 0x00007771065b7816 */ /* 0x000fc400000000ff */
[C---:B------:R-:W-:Y:S02]  /*112f0*/  PRMT R92, R6.reuse, 0x7772, RZ ;  /* 0x00007772065c7816 */ /* 0x040fe400000000ff */
[C---:B------:R-:W-:Y:S02]  /*11300*/  PRMT R90, R6.reuse, 0x7770, RZ ;  /* 0x00007770065a7816 */ /* 0x040fe400000000ff */
[----:B------:R-:W-:Y:S01]  /*11310*/  PRMT R93, R6, 0x7773, RZ ;  /* 0x00007773065d7816 */ /* 0x000fe200000000ff */
[----:B------:R0:W5:Y:S01]  /*11320*/  LDC.U8 R75, c[0x3][R72+0x1] ;  /* 0x00c00040484b7b82 */ /* 0x0001620000000000 */
[C---:B------:R-:W-:Y:S02]  /*11330*/  PRMT R83, R11.reuse, 0x7770, RZ ;  /* 0x000077700b537816 */ /* 0x040fe400000000ff */
[----:B------:R-:W-:Y:S02]  /*11340*/  PRMT R84, R11, 0x7771, RZ ;  /* 0x000077710b547816 */ /* 0x000fe400000000ff */
[----:B------:R-:W-:-:S02]  /*11350*/  PRMT R94, R7, 0x7770, RZ ;  /* 0x00007770075e7816 */ /* 0x000fc400000000ff */
[C---:B------:R-:W-:Y:S02]  /*11360*/  PRMT R95, R7.reuse, 0x7771, RZ ;  /* 0x00007771075f7816 */ /* 0x040fe400000000ff */
[----:B------:R-:W-:Y:S02]  /*11370*/  PRMT R96, R7, 0x7772, RZ ;  /* 0x0000777207607816 */ /* 0x000fe400000000ff */
[C---:B0-----:R-:W-:Y:S02]  /*11380*/  PRMT R72, R5.reuse, 0x7771, RZ ;  /* 0x0000777105487816 */ /* 0x041fe400000000ff */
[C---:B------:R-:W-:Y:S02]  /*11390*/  PRMT R88, R5.reuse, 0x7772, RZ ;  /* 0x0000777205587816 */ /* 0x040fe400000000ff */
[C---:B------:R-:W-:Y:S02]  /*113a0*/  PRMT R6, R5.reuse, 0x7770, RZ ;  /* 0x0000777005067816 */ /* 0x040fe400000000ff */
[----:B------:R-:W-:-:S02]  /*113b0*/  PRMT R89, R5, 0x7773, RZ ;  /* 0x0000777305597816 */ /* 0x000fc400000000ff */
[C---:B------:R-:W-:Y:S02]  /*113c0*/  PRMT R79, R10.reuse, 0x7770, RZ ;  /* 0x000077700a4f7816 */ /* 0x040fe400000000ff */
[C---:B------:R-:W-:Y:S02]  /*113d0*/  PRMT R80, R10.reuse, 0x7771, RZ ;  /* 0x000077710a507816 */ /* 0x040fe400000000ff */
[C---:B------:R-:W-:Y:S02]  /*113e0*/  PRMT R81, R10.reuse, 0x7772, RZ ;  /* 0x000077720a517816 */ /* 0x040fe400000000ff */
[----:B------:R-:W-:Y:S02]  /*113f0*/  PRMT R82, R10, 0x7773, RZ ;  /* 0x000077730a527816 */ /* 0x000fe400000000ff */
[C---:B------:R-:W-:Y:S02]  /*11400*/  PRMT R11, R9.reuse, 0x7770, RZ ;  /* 0x00007770090b7816 */ /* 0x040fe400000000ff */
[----:B------:R-:W-:-:S02]  /*11410*/  PRMT R76, R9, 0x7771, RZ ;  /* 0x00007771094c7816 */ /* 0x000fc400000000ff */
[C---:B------:R-:W-:Y:S02]  /*11420*/  PRMT R77, R9.reuse, 0x7772, RZ ;  /* 0x00007772094d7816 */ /* 0x040fe400000000ff */
[----:B------:R-:W-:Y:S02]  /*11430*/  PRMT R78, R9, 0x7773, RZ ;  /* 0x00007773094e7816 */ /* 0x000fe400000000ff */
[C---:B------:R-:W-:Y:S02]  /*11440*/  PRMT R5, R4.reuse, 0x7770, RZ ;  /* 0x0000777004057816 */ /* 0x040fe400000000ff */
[C---:B------:R-:W-:Y:S02]  /*11450*/  PRMT R7, R4.reuse, 0x7771, RZ ;  /* 0x0000777104077816 */ /* 0x040fe400000000ff */
[----:B-1----:R-:W-:Y:S02]  /*11460*/  PRMT R85, R4, 0x7772, RZ ;  /* 0x0000777204557816 */ /* 0x002fe400000000ff */
[----:B------:R-:W-:-:S02]  /*11470*/  PRMT R9, R8, 0x7771, RZ ;  /* 0x0000777108097816 */ /* 0x000fc400000000ff */
[C---:B------:R-:W-:Y:S02]  /*11480*/  PRMT R10, R8.reuse, 0x7770, RZ ;  /* 0x00007770080a7816 */ /* 0x040fe400000000ff */
[----:B------:R-:W-:Y:S02]  /*11490*/  PRMT R74, R8, 0x7772, RZ ;  /* 0x00007772084a7816 */ /* 0x000fe400000000ff */
[----:B------:R-:W-:Y:S02]  /*114a0*/  PRMT R4, R4, 0x7773, RZ ;  /* 0x0000777304047816 */ /* 0x000fe400000000ff */
[----:B------:R-:W-:Y:S02]  /*114b0*/  PRMT R8, R8, 0x7773, RZ ;  /* 0x0000777308087816 */ /* 0x000fe400000000ff */
[----:B------:R-:W-:Y:S02]  /*114c0*/  LOP3.LUT R3, R4, R74, R3, 0x96, !PT ;  /* 0x0000004a04037212 */ /* 0x000fe400078e9603 */
[----:B------:R-:W-:-:S02]  /*114d0*/  LOP3.LUT R71, R96, R84, R71, 0x96, !PT ;  /* 0x0000005460477212 */ /* 0x000fc400078e9647 */
[----:B------:R-:W-:Y:S02]  /*114e0*/  LOP3.LUT R8, R6, R8, R45, 0x96, !PT ;  /* 0x0000000806087212 */ /* 0x000fe400078e962d */
[----:B----4-:R-:W-:Y:S02]  /*114f0*/  PRMT R4, R59, 0x7773, RZ ;  /* 0x000077733b047816 */ /* 0x010fe400000000ff */
[----:B------:R-:W-:Y:S02]  /*11500*/  LOP3.LUT R70, R95, R83, R70, 0x96, !PT ;  /* 0x000000535f467212 */ /* 0x000fe400078e9646 */
[----:B------:R-:W-:Y:S02]  /*11510*/  PRMT R45, R59, 0x7772, RZ ;  /* 0x000077723b2d7816 */ /* 0x000fe400000000ff */
[----:B------:R-:W-:Y:S02]  /*11520*/  PRMT R6, R51, 0x7773, RZ ;  /* 0x0000777333067816 */ /* 0x000fe400000000ff */
[----:B------:R-:W-:-:S02]  /*11530*/  LOP3.LUT R4, R4, 0xff, R71, 0x48, !PT ;  /* 0x000000ff04047812 */ /* 0x000fc400078e4847 */
[----:B------:R-:W-:Y:S02]  /*11540*/  LOP3.LUT R6, R6, R45, R70, 0x96, !PT ;  /* 0x0000002d06067212 */ /* 0x000fe400078e9646 */
[----:B------:R-:W-:Y:S02]  /*11550*/  LOP3.LUT R64, R89, R77, R64, 0x96, !PT ;  /* 0x0000004d59407212 */ /* 0x000fe400078e9640 */
[----:B-----5:R-:W-:Y:S01]  /*11560*/  LOP3.LUT R86, R98, R5, R86, 0x96, !PT ;  /* 0x0000000562567212 */ /* 0x020fe200078e9656 */
[----:B------:R-:W-:Y:S01]  /*11570*/  IMAD R5, R99, 0x10, R2 ;  /* 0x0000001063057824 */ /* 0x000fe200078e0202 */
[----:B------:R-:W-:Y:S02]  /*11580*/  LEA R77, R4, UR4, 0x1 ;  /* 0x00000004044d7c11 */ /* 0x000fe4000f8e08ff */
[----:B------:R-:W-:Y:S02]  /*11590*/  LOP3.LUT R6, R6, 0xff, RZ, 0xc0, !PT ;  /* 0x000000ff06067812 */ /* 0x000fe400078ec0ff */
[----:B------:R-:W-:-:S02]  /*115a0*/  PRMT R4, R56, 0x7772, RZ ;  /* 0x0000777238047816 */ /* 0x000fc400000000ff */
[----:B------:R-:W-:Y:S02]  /*115b0*/  LOP3.LUT R10, R87, R10, R73, 0x96, !PT ;  /* 0x0000000a570a7212 */ /* 0x000fe400078e9649 */
[----:B------:R-:W-:Y:S02]  /*115c0*/  LOP3.LUT R65, R90, R78, R65, 0x96, !PT ;  /* 0x0000004e5a417212 */ /* 0x000fe400078e9641 */
[----:B------:R-:W-:Y:S02]  /*115d0*/  LEA R90, R6, UR4, 0x1 ;  /* 0x00000004065a7c11 */ /* 0x000fe4000f8e08ff */
[----:B------:R-:W-:Y:S02]  /*115e0*/  LOP3.LUT R10, R4, R7, R10, 0x96, !PT ;  /* 0x00000007040a7212 */ /* 0x000fe400078e960a */
[----:B------:R-:W4:Y:S01]  /*115f0*/  LDL.128 R4, [R5] ;  /* 0x0000000005047983 */ /* 0x000f220000100c00 */
[----:B------:R-:W-:Y:S01]  /*11600*/  LOP3.LUT R67, R92, R80, R67, 0x96, !PT ;  /* 0x000000505c437212 */ /* 0x000fe200078e9643 */
[----:B------:R-:W0:Y:S08]  /*11610*/  LDC.U8 R97, c[0x3][R97] ;  /* 0x00c0000061617b82 */ /* 0x000e300000000000 */
[----:B------:R1:W0:Y:S01]  /*11620*/  LDC.U8 R80, c[0x3][R77+0x1] ;  /* 0x00c000404d507b82 */ /* 0x0002220000000000 */
[----:B------:R-:W-:-:S02]  /*11630*/  LOP3.LUT R11, R72, R11, R46, 0x96, !PT ;  /* 0x0000000b480b7212 */ /* 0x000fc400078e962e */
[----:B------:R-:W-:Y:S02]  /*11640*/  LOP3.LUT R0, R9, R0, R75, 0x96, !PT ;  /* 0x0000000009007212 */ /* 0x000fe400078e964b */
[C---:B------:R-:W-:Y:S02]  /*11650*/  PRMT R46, R56.reuse, 0x7770, RZ ;  /* 0x00007770382e7816 */ /* 0x040fe400000000ff */
[C---:B------:R-:W-:Y:S02]  /*11660*/  PRMT R9, R56.reuse, 0x7771, RZ ;  /* 0x0000777138097816 */ /* 0x040fe400000000ff */
[----:B------:R-:W-:Y:S02]  /*11670*/  PRMT R56, R56, 0x7773, RZ ;  /* 0x0000777338387816 */ /* 0x000fe400000000ff */
[----:B------:R-:W-:Y:S02]  /*11680*/  LOP3.LUT R66, R91, R79, R66, 0x96, !PT ;  /* 0x0000004f5b427212 */ /* 0x000fe400078e9642 */
[----:B------:R-:W-:Y:S01]  /*11690*/  LOP3.LUT R47, R88, R76, R47, 0x96, !PT ;  /* 0x0000004c582f7212 */ /* 0x000fe200078e962f */
[----:B------:R1:W5:Y:S01]  /*116a0*/  LDC.U8 R79, c[0x3][R77] ;  /* 0x00c000004d4f7b82 */ /* 0x0003620000000000 */
[----:B------:R-:W-:-:S02]  /*116b0*/  PRMT R71, R58, 0x7770, RZ ;  /* 0x000077703a477816 */ /* 0x000fc400000000ff */
[C---:B------:R-:W-:Y:S02]  /*116c0*/  PRMT R74, R58.reuse, 0x7771, RZ ;  /* 0x000077713a4a7816 */ /* 0x040fe400000000ff */
[C---:B------:R-:W-:Y:S02]  /*116d0*/  PRMT R73, R58.reuse, 0x7772, RZ ;  /* 0x000077723a497816 */ /* 0x040fe400000000ff */
[----:B------:R-:W-:Y:S01]  /*116e0*/  PRMT R76, R58, 0x7773, RZ ;  /* 0x000077733a4c7816 */ /* 0x000fe200000000ff */
[----:B------:R-:W5:Y:S01]  /*116f0*/  LDC.U8 R91, c[0x3][R90+0x1] ;  /* 0x00c000405a5b7b82 */ /* 0x000f620000000000 */
[----:B------:R-:W-:Y:S02]  /*11700*/  LOP3.LUT R0, R56, R85, R0, 0x96, !PT ;  /* 0x0000005538007212 */ /* 0x000fe400078e9600 */
[C---:B------:R-:W-:Y:S02]  /*11710*/  PRMT R58, R57.reuse, 0x7770, RZ ;  /* 0x00007770393a7816 */ /* 0x040fe400000000ff */
[----:B------:R-:W-:-:S02]  /*11720*/  PRMT R45, R57, 0x7771, RZ ;  /* 0x00007771392d7816 */ /* 0x000fc400000000ff */
[C---:B------:R-:W-:Y:S02]  /*11730*/  PRMT R56, R49.reuse, 0x7771, RZ ;  /* 0x0000777131387816 */ /* 0x040fe400000000ff */
[----:B-1----:R-:W-:Y:S02]  /*11740*/  PRMT R77, R49, 0x7772, RZ ;  /* 0x00007772314d7816 */ /* 0x002fe400000000ff */
[----:B------:R-:W-:Y:S02]  /*11750*/  LOP3.LUT R68, R93, R81, R68, 0x96, !PT ;  /* 0x000000515d447212 */ /* 0x000fe400078e9644 */
[----:B------:R-:W-:Y:S02]  /*11760*/  PRMT R75, R59, 0x7770, RZ ;  /* 0x000077703b4b7816 */ /* 0x000fe400000000ff */
[----:B------:R-:W-:Y:S02]  /*11770*/  PRMT R88, R51, 0x7771, RZ ;  /* 0x0000777133587816 */ /* 0x000fe400000000ff */
[----:B------:R-:W-:-:S02]  /*11780*/  LOP3.LUT R3, R56, R58, R3, 0x96, !PT ;  /* 0x0000003a38037212 */ /* 0x000fc400078e9603 */
[----:B------:R-:W-:Y:S02]  /*11790*/  LOP3.LUT R8, R77, R45, R8, 0x96, !PT ;  /* 0x0000002d4d087212 */ /* 0x000fe400078e9608 */
[----:B------:R-:W-:Y:S02]  /*117a0*/  LOP3.LUT R69, R94, R82, R69, 0x96, !PT ;  /* 0x000000525e457212 */ /* 0x000fe400078e9645 */
[----:B------:R-:W-:Y:S02]  /*117b0*/  PRMT R78, R59, 0x7771, RZ ;  /* 0x000077713b4e7816 */ /* 0x000fe400000000ff */
[----:B------:R-:W-:Y:S02]  /*117c0*/  PRMT R89, R51, 0x7772, RZ ;  /* 0x0000777233597816 */ /* 0x000fe400000000ff */
[----:B------:R-:W-:Y:S02]  /*117d0*/  LOP3.LUT R68, R88, R75, R68, 0x96, !PT ;  /* 0x0000004b58447212 */ /* 0x000fe400078e9644 */
[----:B------:R-:W-:-:S02]  /*117e0*/  PRMT R45, R39, 0x7772, RZ ;  /* 0x00007772272d7816 */ /* 0x000fc400000000ff */
[----:B------:R-:W-:Y:S02]  /*117f0*/  PRMT R56, R43, 0x7773, RZ ;  /* 0x000077732b387816 */ /* 0x000fe400000000ff */
[C---:B------:R-:W-:Y:S02]  /*11800*/  PRMT R70, R57.reuse, 0x7772, RZ ;  /* 0x0000777239467816 */ /* 0x040fe400000000ff */
[----:B------:R-:W-:Y:S02]  /*11810*/  PRMT R72, R57, 0x7773, RZ ;  /* 0x0000777339487816 */ /* 0x000fe400000000ff */
[----:B------:R-:W-:Y:S02]  /*11820*/  PRMT R87, R51, 0x7770, RZ ;  /* 0x0000777033577816 */ /* 0x000fe400000000ff */
[C---:B------:R-:W-:Y:S02]  /*11830*/  PRMT R83, R50.reuse, 0x7771, RZ ;  /* 0x0000777132537816 */ /* 0x040fe400000000ff */
[----:B------:R-:W-:-:S02]  /*11840*/  PRMT R84, R50, 0x7772, RZ ;  /* 0x0000777232547816 */ /* 0x000fc400000000ff */
[C---:B------:R-:W-:Y:S02]  /*11850*/  PRMT R82, R50.reuse, 0x7770, RZ ;  /* 0x0000777032527816 */ /* 0x040fe400000000ff */
[----:B------:R-:W-:Y:S02]  /*11860*/  PRMT R85, R50, 0x7773, RZ ;  /* 0x0000777332557816 */ /* 0x000fe400000000ff */
        /* <DEDUP_REMOVED lines=9> */
[----:B------:R-:W-:-:S02]  /*11900*/  LOP3.LUT R48, R48, 0xff, R69, 0x48, !PT ;  /* 0x000000ff30307812 */ /* 0x000fc400078e4845 */
[----:B------:R-:W-:Y:S02]  /*11910*/  LOP3.LUT R45, R45, 0xff, RZ, 0xc0, !PT ;  /* 0x000000ff2d2d7812 */ /* 0x000fe400078ec0ff */
[----:B------:R-:W-:Y:S02]  /*11920*/  LOP3.LUT R66, R85, R73, R66, 0x96, !PT ;  /* 0x0000004955427212 */ /* 0x000fe400078e9642 */
[----:B0-----:R-:W-:Y:S02]  /*11930*/  LOP3.LUT R46, R80, R46, R97, 0x96, !PT ;  /* 0x0000002e502e7212 */ /* 0x001fe400078e9661 */
[----:B------:R-:W-:Y:S02]  /*11940*/  LEA R73, R48, UR4, 0x1 ;  /* 0x0000000430497c11 */ /* 0x000fe4000f8e08ff */
[----:B------:R-:W-:Y:S02]  /*11950*/  LEA R80, R45, UR4, 0x1 ;  /* 0x000000042d507c11 */ /* 0x000fe4000f8e08ff */
[----:B------:R-:W-:-:S02]  /*11960*/  LOP3.LUT R65, R84, R74, R65, 0x96, !PT ;  /* 0x0000004a54417212 */ /* 0x000fc400078e9641 */
[----:B------:R-:W-:Y:S01]  /*11970*/  LOP3.LUT R11, R81, R70, R11, 0x96, !PT ;  /* 0x00000046510b7212 */ /* 0x000fe200078e960b */
[----:B------:R0:W1:Y:S08]  /*11980*/  LDC.U8 R74, c[0x3][R73] ;  /* 0x00c00000494a7b82 */ /* 0x0000700000000000 */
[----:B------:R2:W1:Y:S01]  /*11990*/  LDC.U8 R81, c[0x3][R80+0x1] ;  /* 0x00c0004050517b82 */ /* 0x0004620000000000 */
[----:B------:R-:W-:-:S02]  /*119a0*/  LOP3.LUT R9, R51, R9, R86, 0x96, !PT ;  /* 0x0000000933097212 */ /* 0x000fc400078e9656 */
[C---:B------:R-:W-:Y:S02]  /*119b0*/  PRMT R51, R37.reuse, 0x7771, RZ ;  /* 0x0000777125337816 */ /* 0x040fe400000000ff */
[----:B------:R-:W-:Y:S02]  /*119c0*/  PRMT R48, R37, 0x7770, RZ ;  /* 0x0000777025307816 */ /* 0x000fe400000000ff */
[C---:B------:R-:W-:Y:S02]  /*119d0*/  PRMT R58, R38.reuse, 0x7770, RZ ;  /* 0x00007770263a7816 */ /* 0x040fe400000000ff */
[C---:B------:R-:W-:Y:S02]  /*119e0*/  PRMT R68, R38.reuse, 0x7771, RZ ;  /* 0x0000777126447816 */ /* 0x040fe400000000ff */
[C---:B------:R-:W-:Y:S02]  /*119f0*/  PRMT R69, R38.reuse, 0x7772, RZ ;  /* 0x0000777226457816 */ /* 0x040fe400000000ff */
[----:B------:R-:W-:-:S02]  /*11a00*/  PRMT R70, R38, 0x7773, RZ ;  /* 0x0000777326467816 */ /* 0x000fc400000000ff */
[----:B------:R-:W-:Y:S02]  /*11a10*/  PRMT R38, R36, 0x7772, RZ ;  /* 0x0000777224267816 */ /* 0x000fe400000000ff */
[----:B------:R-:W-:Y:S02]  /*11a20*/  LOP3.LUT R0, R51, R59, R0, 0x96, !PT ;  /* 0x0000003b33007212 */ /* 0x000fe400078e9600 */
[----:B------:R-:W-:Y:S02]  /*11a30*/  LOP3.LUT R64, R83, R71, R64, 0x96, !PT ;  /* 0x0000004753407212 */ /* 0x000fe400078e9640 */
[----:B------:R-:W-:Y:S01]  /*11a40*/  PRMT R59, R42, 0x7771, RZ ;  /* 0x000077712a3b7816 */ /* 0x000fe200000000ff */
[----:B------:R0:W3:Y:S01]  /*11a50*/  LDC.U8 R75, c[0x3][R73+0x1] ;  /* 0x00c00040494b7b82 */ /* 0x0000e20000000000 */
[----:B------:R-:W-:Y:S02]  /*11a60*/  PRMT R71, R39, 0x7770, RZ ;  /* 0x0000777027477816 */ /* 0x000fe400000000ff */
[----:B------:R-:W-:-:S02]  /*11a70*/  PRMT R56, R37, 0x7772, RZ ;  /* 0x0000777225387816 */ /* 0x000fc400000000ff */
[----:B------:R-:W-:Y:S02]  /*11a80*/  LOP3.LUT R10, R48, R57, R10, 0x96, !PT ;  /* 0x00000039300a7212 */ /* 0x000fe400078e960a */
[----:B------:R-:W-:Y:S02]  /*11a90*/  PRMT R78, R43, 0x7771, RZ ;  /* 0x000077712b4e7816 */ /* 0x000fe400000000ff */
[----:B------:R-:W-:Y:S02]  /*11aa0*/  LOP3.LUT R67, R87, R76, R67, 0x96, !PT ;  /* 0x0000004c57437212 */ /* 0x000fe400078e9643 */
[----:B------:R-:W-:Y:S02]  /*11ab0*/  LOP3.LUT R47, R82, R72, R47, 0x96, !PT ;  /* 0x00000048522f7212 */ /* 0x000fe400078e962f */
[----:B-----5:R-:W-:Y:S02]  /*11ac0*/  LOP3.LUT R50, R91, R50, R79, 0x96, !PT ;  /* 0x000000325b327212 */ /* 0x020fe400078e964f */
[----:B------:R-:W-:-:S02]  /*11ad0*/  PRMT R37, R37, 0x7773, RZ ;  /* 0x0000777325257816 */ /* 0x000fc400000000ff */
[----:B------:R-:W-:Y:S02]  /*11ae0*/  PRMT R48, R42, 0x7770, RZ ;  /* 0x000077702a307816 */ /* 0x000fe400000000ff */
[----:B------:R-:W-:Y:S02]  /*11af0*/  PRMT R72, R39, 0x7771, RZ ;  /* 0x0000777127487816 */ /* 0x000fe400000000ff */
[----:B------:R-:W-:Y:S02]  /*11b00*/  LOP3.LUT R38, R38, R49, R46, 0x96, !PT ;  /* 0x0000003126267212 */ /* 0x000fe400078e962e */
[C---:B------:R-:W-:Y:S02]  /*11b10*/  PRMT R77, R43.reuse, 0x7770, RZ ;  /* 0x000077702b4d7816 */ /* 0x040fe400000000ff */
[----:B------:R-:W-:Y:S02]  /*11b20*/  PRMT R79, R43, 0x7772, RZ ;  /* 0x000077722b4f7816 */ /* 0x000fe400000000ff */
[----:B------:R-:W-:-:S02]  /*11b30*/  PRMT R76, R42, 0x7772, RZ ;  /* 0x000077722a4c7816 */ /* 0x000fc400000000ff */
[----:B0-----:R-:W-:Y:S02]  /*11b40*/  PRMT R73, R42, 0x7773, RZ ;  /* 0x000077732a497816 */ /* 0x001fe400000000ff */
[C---:B------:R-:W-:Y:S02]  /*11b50*/  PRMT R46, R40.reuse, 0x7772, RZ ;  /* 0x00007772282e7816 */ /* 0x040fe400000000ff */
[C---:B------:R-:W-:Y:S02]  /*11b60*/  PRMT R43, R40.reuse, 0x7770, RZ ;  /* 0x00007770282b7816 */ /* 0x040fe400000000ff */
[C---:B------:R-:W-:Y:S02]  /*11b70*/  PRMT R42, R40.reuse, 0x7771, RZ ;  /* 0x00007771282a7816 */ /* 0x040fe400000000ff */
[----:B------:R-:W-:Y:S02]  /*11b80*/  PRMT R49, R40, 0x7773, RZ ;  /* 0x0000777328317816 */ /* 0x000fe400000000ff */
[----:B------:R-:W-:-:S02]  /*11b90*/  LOP3.LUT R11, R59, R58, R11, 0x96, !PT ;  /* 0x0000003a3b0b7212 */ /* 0x000fc400078e960b */
[C---:B------:R-:W-:Y:S02]  /*11ba0*/  PRMT R40, R41.reuse, 0x7770, RZ ;  /* 0x0000777029287816 */ /* 0x040fe400000000ff */
[C---:B------:R-:W-:Y:S02]  /*11bb0*/  PRMT R51, R41.reuse, 0x7771, RZ ;  /* 0x0000777129337816 */ /* 0x040fe400000000ff */
[----:B------:R-:W-:Y:S02]  /*11bc0*/  PRMT R57, R41, 0x7772, RZ ;  /* 0x0000777229397816 */ /* 0x000fe400000000ff */
[----:B------:R-:W-:Y:S02]  /*11bd0*/  LOP3.LUT R66, R78, R71, R66, 0x96, !PT ;  /* 0x000000474e427212 */ /* 0x000fe400078e9642 */
[----:B------:R-:W-:Y:S02]  /*11be0*/  PRMT R59, R35, 0x7772, RZ ;  /* 0x00007772233b7816 */ /* 0x000fe400000000ff */
[----:B------:R-:W-:-:S02]  /*11bf0*/  PRMT R58, R31, 0x7773, RZ ;  /* 0x000077731f3a7816 */ /* 0x000fc400000000ff */
[----:B------:R-:W-:Y:S02]  /*11c00*/  PRMT R41, R41, 0x7773, RZ ;  /* 0x0000777329297816 */ /* 0x000fe400000000ff */
[----:B------:R-:W-:Y:S02]  /*11c10*/  LOP3.LUT R8, R48, R37, R8, 0x96, !PT ;  /* 0x0000002530087212 */ /* 0x000fe400078e9608 */
[C---:B------:R-:W-:Y:S02]  /*11c20*/  PRMT R39, R36.reuse, 0x7770, RZ ;  /* 0x0000777024277816 */ /* 0x040fe400000000ff */
[----:B------:R-:W-:Y:S02]  /*11c30*/  PRMT R45, R36, 0x7771, RZ ;  /* 0x00007771242d7816 */ /* 0x000fe400000000ff */
[----:B------:R-:W-:Y:S02]  /*11c40*/  LOP3.LUT R67, R79, R72, R67, 0x96, !PT ;  /* 0x000000484f437212 */ /* 0x000fe400078e9643 */
[----:B------:R-:W-:-:S02]  /*11c50*/  PRMT R48, R35, 0x7773, RZ ;  /* 0x0000777323307816 */ /* 0x000fc400000000ff */
[----:B------:R-:W-:Y:S01]  /*11c60*/  PRMT R36, R36, 0x7773, RZ ;  /* 0x0000777324247816 */ /* 0x000fe200000000ff */
[----:B------:R-:W3:Y:S01]  /*11c70*/  LDC.U8 R90, c[0x3][R90] ;  /* 0x00c000005a5a7b82 */ /* 0x000ee20000000000 */
[----:B------:R-:W-:Y:S02]  /*11c80*/  LOP3.LUT R58, R58, R59, R66, 0x96, !PT ;  /* 0x0000003b3a3a7212 */ /* 0x000fe400078e9642 */
[----:B------:R-:W-:Y:S02]  /*11c90*/  LOP3.LUT R3, R41, R56, R3, 0x96, !PT ;  /* 0x0000003829037212 */ /* 0x000fe400078e9603 */
[----:B------:R-:W-:Y:S02]  /*11ca0*/  LOP3.LUT R48, R48, 0xff, R67, 0x48, !PT ;  /* 0x000000ff30307812 */ /* 0x000fe400078e4843 */
[----:B------:R-:W-:Y:S02]  /*11cb0*/  PRMT R41, R33, 0x7773, RZ ;  /* 0x0000777321297816 */ /* 0x000fe400000000ff */
[----:B------:R-:W-:-:S02]  /*11cc0*/  LOP3.LUT R9, R40, R36, R9, 0x96, !PT ;  /* 0x0000002428097212 */ /* 0x000fc400078e9609 */
[----:B------:R-:W-:Y:S02]  /*11cd0*/  LOP3.LUT R36, R58, 0xff, RZ, 0xc0, !PT ;  /* 0x000000ff3a247812 */ /* 0x000fe400078ec0ff */
[----:B------:R-:W-:Y:S02]  /*11ce0*/  LEA R58, R48, UR4, 0x1 ;  /* 0x00000004303a7c11 */ /* 0x000fe4000f8e08ff */
[----:B------:R-:W-:Y:S02]  /*11cf0*/  LOP3.LUT R0, R41, R57, R0, 0x96, !PT ;  /* 0x0000003929007212 */ /* 0x000fe400078e9600 */
[----:B------:R-:W-:Y:S02]  /*11d00*/  LOP3.LUT R65, R77, R70, R65, 0x96, !PT ;  /* 0x000000464d417212 */ /* 0x000fe400078e9641 */
[----:B------:R-:W-:Y:S02]  /*11d10*/  PRMT R40, R33, 0x7771, RZ ;  /* 0x0000777121287816 */ /* 0x000fe400000000ff */
[----:B------:R-:W-:-:S02]  /*11d20*/  PRMT R41, R29, 0x7772, RZ ;  /* 0x000077721d297816 */ /* 0x000fc400000000ff */
[----:B------:R-:W-:Y:S02]  /*11d30*/  LEA R71, R36, UR4, 0x1 ;  /* 0x0000000424477c11 */ /* 0x000fe4000f8e08ff */
[----:B------:R-:W-:Y:S02]  /*11d40*/  PRMT R56, R35, 0x7771, RZ ;  /* 0x0000777123387816 */ /* 0x000fe400000000ff */
[----:B------:R-:W-:Y:S01]  /*11d50*/  PRMT R70, R31, 0x7772, RZ ;  /* 0x000077721f467816 */ /* 0x000fe200000000ff */
[----:B--2---:R-:W0:Y:S01]  /*11d60*/  LDC.U8 R80, c[0x3][R80] ;  /* 0x00c0000050507b82 */ /* 0x004e220000000000 */
[----:B------:R-:W-:Y:S02]  /*11d70*/  LOP3.LUT R47, R76, R68, R47, 0x96, !PT ;  /* 0x000000444c2f7212 */ /* 0x000fe400078e962f */
[C---:B------:R-:W-:Y:S02]  /*11d80*/  PRMT R36, R33.reuse, 0x7770, RZ ;  /* 0x0000777021247816 */ /* 0x040fe400000000ff */
[----:B------:R-:W-:-:S02]  /*11d90*/  PRMT R37, R33, 0x7772, RZ ;  /* 0x0000777221257816 */ /* 0x000fc400000000ff */
[----:B------:R-:W-:Y:S01]  /*11da0*/  LOP3.LUT R45, R46, R45, R50, 0x96, !PT ;  /* 0x0000002d2e2d7212 */ /* 0x000fe200078e9632 */
[----:B------:R2:W0:Y:S01]  /*11db0*/  LDC.U8 R68, c[0x3][R58+0x1] ;  /* 0x00c000403a447b82 */ /* 0x0004220000000000 */
[----:B------:R-:W-:Y:S02]  /*11dc0*/  LOP3.LUT R9, R41, R40, R9, 0x96, !PT ;  /* 0x0000002829097212 */ /* 0x000fe400078e9609 */
[C---:B------:R-:W-:Y:S02]  /*11dd0*/  PRMT R46, R34.reuse, 0x7770, RZ ;  /* 0x00007770222e7816 */ /* 0x040fe400000000ff */
[C---:B------:R-:W-:Y:S02]  /*11de0*/  PRMT R59, R34.reuse, 0x7771, RZ ;  /* 0x00007771223b7816 */ /* 0x040fe400000000ff */
[C---:B------:R-:W-:Y:S01]  /*11df0*/  PRMT R48, R34.reuse, 0x7772, RZ ;  /* 0x0000777222307816 */ /* 0x040fe200000000ff */
[----:B------:R2:W5:Y:S01]  /*11e00*/  LDC.U8 R66, c[0x3][R58] ;  /* 0x00c000003a427b82 */ /* 0x0005620000000000 */
[----:B------:R-:W-:-:S02]  /*11e10*/  PRMT R50, R34, 0x7773, RZ ;  /* 0x0000777322327816 */ /* 0x000fc400000000ff */
[----:B------:R-:W-:Y:S02]  /*11e20*/  PRMT R67, R35, 0x7770, RZ ;  /* 0x0000777023437816 */ /* 0x000fe400000000ff */
[----:B------:R-:W-:Y:S02]  /*11e30*/  LOP3.LUT R56, R70, R56, R65, 0x96, !PT ;  /* 0x0000003846387212 */ /* 0x000fe400078e9641 */
[----:B------:R-:W-:Y:S02]  /*11e40*/  PRMT R41, R27, 0x7773, RZ ;  /* 0x000077731b297816 */ /* 0x000fe400000000ff */
[C---:B------:R-:W-:Y:S02]  /*11e50*/  PRMT R35, R32.reuse, 0x7772, RZ ;  /* 0x0000777220237816 */ /* 0x040fe400000000ff */
[C---:B------:R-:W-:Y:S02]  /*11e60*/  PRMT R33, R32.reuse, 0x7770, RZ ;  /* 0x0000777020217816 */ /* 0x040fe400000000ff */
[----:B------:R-:W-:-:S02]  /*11e70*/  PRMT R34, R32, 0x7771, RZ ;  /* 0x0000777120227816 */ /* 0x000fc400000000ff */
[----:B------:R-:W-:Y:S02]  /*11e80*/  LOP3.LUT R36, R36, R49, R38, 0x96, !PT ;  /* 0x0000003124247212 */ /* 0x000fe400078e9626 */
[----:B------:R-:W-:Y:S02]  /*11e90*/  LOP3.LUT R10, R37, R51, R10, 0x96, !PT ;  /* 0x00000033250a7212 */ /* 0x000fe400078e960a */
[----:B------:R-:W-:Y:S02]  /*11ea0*/  LOP3.LUT R64, R73, R69, R64, 0x96, !PT ;  /* 0x0000004549407212 */ /* 0x000fe400078e9640 */
[----:B-1----:R-:W-:Y:S02]  /*11eb0*/  LOP3.LUT R43, R81, R43, R74, 0x96, !PT ;  /* 0x0000002b512b7212 */ /* 0x002fe400078e964a */
[----:B------:R-:W-:Y:S02]  /*11ec0*/  PRMT R32, R32, 0x7773, RZ ;  /* 0x0000777320207816 */ /* 0x000fe400000000ff */
[----:B--2---:R-:W-:-:S02]  /*11ed0*/  PRMT R58, R31, 0x7771, RZ ;  /* 0x000077711f3a7816 */ /* 0x004fc400000000ff */
[----:B------:R-:W-:Y:S02]  /*11ee0*/  PRMT R37, R28, 0x7772, RZ ;  /* 0x000077721c257816 */ /* 0x000fe400000000ff */
[----:B------:R-:W-:Y:S02]  /*11ef0*/  PRMT R38, R29, 0x7770, RZ ;  /* 0x000077701d267816 */ /* 0x000fe400000000ff */
[----:B------:R-:W-:Y:S01]  /*11f00*/  LOP3.LUT R41, R41, 0xff, R56, 0x48, !PT ;  /* 0x000000ff29297812 */ /* 0x000fe200078e4838 */
[----:B------:R1:W5:Y:S01]  /*11f10*/  LDC.U8 R72, c[0x3][R71+0x1] ;  /* 0x00c0004047487b82 */ /* 0x0003620000000000 */
[----:B------:R-:W-:Y:S02]  /*11f20*/  LOP3.LUT R58, R58, R67, R64, 0x96, !PT ;  /* 0x000000433a3a7212 */ /* 0x000fe400078e9640 */
[----:B------:R-:W-:Y:S02]  /*11f30*/  LOP3.LUT R34, R37, R34, R43, 0x96, !PT ;  /* 0x0000002225227212 */ /* 0x000fe400078e962b */
[----:B------:R-:W-:-:S02]  /*11f40*/  LOP3.LUT R32, R38, R32, R45, 0x96, !PT ;  /* 0x0000002026207212 */ /* 0x000fc400078e962d */
[----:B------:R-:W-:Y:S02]  /*11f50*/  PRMT R37, R27, 0x7772, RZ ;  /* 0x000077721b257816 */ /* 0x000fe400000000ff */
[----:B------:R-:W-:Y:S02]  /*11f60*/  PRMT R38, R19, 0x7773, RZ ;  /* 0x0000777313267816 */ /* 0x000fe400000000ff */
[----:B------:R-:W-:Y:S01]  /*11f70*/  LEA R56, R41, UR4, 0x1 ;  /* 0x0000000429387c11 */ /* 0x000fe2000f8e08ff */
[----:B-1----:R-:W1:Y:S01]  /*11f80*/  LDC.U8 R71, c[0x3][R71] ;  /* 0x00c0000047477b82 */ /* 0x002e620000000000 */
[----:B------:R-:W-:-:S07]  /*11f90*/  LOP3.LUT R37, R38, R37, R58, 0x96, !PT ;  /* 0x0000002526257212 */ /* 0x000fce00078e963a */
[----:B------:R-:W1:Y:S01]  /*11fa0*/  LDC.U8 R58, c[0x3][R56+0x1] ;  /* 0x00c00040383a7b82 */ /* 0x000e620000000000 */
[----:B---3--:R-:W-:Y:S02]  /*11fb0*/  LOP3.LUT R39, R75, R39, R90, 0x96, !PT ;  /* 0x000000274b277212 */ /* 0x008fe400078e965a */
[----:B------:R-:W-:Y:S02]  /*11fc0*/  PRMT R69, R31, 0x7770, RZ ;  /* 0x000077701f457816 */ /* 0x000fe400000000ff */
[C---:B------:R-:W-:Y:S02]  /*11fd0*/  PRMT R57, R30.reuse, 0x7773, RZ ;  /* 0x000077731e397816 */ /* 0x040fe400000000ff */
[----:B------:R-:W-:Y:S02]  /*11fe0*/  LOP3.LUT R35, R35, R42, R39, 0x96, !PT ;  /* 0x0000002a23237212 */ /* 0x000fe400078e9627 */
[C---:B------:R-:W-:Y:S02]  /*11ff0*/  PRMT R42, R30.reuse, 0x7771, RZ ;  /* 0x000077711e2a7816 */ /* 0x040fe400000000ff */
[----:B------:R-:W-:-:S02]  /*12000*/  PRMT R51, R30, 0x7772, RZ ;  /* 0x000077721e337816 */ /* 0x000fc400000000ff */
[----:B------:R-:W-:Y:S02]  /*12010*/  LOP3.LUT R37, R37, 0xff, RZ, 0xc0, !PT ;  /* 0x000000ff25257812 */ /* 0x000fe400078ec0ff */
[----:B------:R-:W-:Y:S02]  /*12020*/  LOP3.LUT R47, R69, R50, R47, 0x96, !PT ;  /* 0x00000032452f7212 */ /* 0x000fe400078e962f */
[----:B------:R-:W-:Y:S02]  /*12030*/  LOP3.LUT R11, R57, R48, R11, 0x96, !PT ;  /* 0x00000030390b7212 */ /* 0x000fe400078e960b */
[----:B------:R-:W-:Y:S02]  /*12040*/  PRMT R49, R30, 0x7770, RZ ;  /* 0x000077701e317816 */ /* 0x000fe400000000ff */
[C---:B------:R-:W-:Y:S02]  /*12050*/  PRMT R48, R27.reuse, 0x7770, RZ ;  /* 0x000077701b307816 */ /* 0x040fe400000000ff */
[----:B------:R-:W-:-:S02]  /*12060*/  PRMT R50, R27, 0x7771, RZ ;  /* 0x000077711b327816 */ /* 0x000fc400000000ff */
[----:B------:R-:W-:Y:S02]  /*12070*/  PRMT R30, R28, 0x7771, RZ ;  /* 0x000077711c1e7816 */ /* 0x000fe400000000ff */
[----:B------:R-:W-:Y:S02]  /*12080*/  LOP3.LUT R3, R42, R46, R3, 0x96, !PT ;  /* 0x0000002e2a037212 */ /* 0x000fe400078e9603 */
[----:B------:R-:W-:Y:S02]  /*12090*/  LOP3.LUT R8, R51, R59, R8, 0x96, !PT ;  /* 0x0000003b33087212 */ /* 0x000fe400078e9608 */
[----:B0-----:R-:W-:Y:S02]  /*120a0*/  LOP3.LUT R33, R68, R33, R80, 0x96, !PT ;  /* 0x0000002144217212 */ /* 0x001fe400078e9650 */
[----:B------:R-:W-:Y:S02]  /*120b0*/  PRMT R27, R24, 0x7772, RZ ;  /* 0x00007772181b7816 */ /* 0x000fe400000000ff */
[----:B------:R-:W-:-:S02]  /*120c0*/  PRMT R43, R26, 0x7770, RZ ;  /* 0x000077701a2b7816 */ /* 0x000fc400000000ff */
[----:B------:R-:W-:Y:S02]  /*120d0*/  LEA R64, R37, UR4, 0x1 ;  /* 0x0000000425407c11 */ /* 0x000fe4000f8e08ff */
[C---:B------:R-:W-:Y:S02]  /*120e0*/  PRMT R45, R26.reuse, 0x7771, RZ ;  /* 0x000077711a2d7816 */ /* 0x040fe400000000ff */
[C---:B------:R-:W-:Y:S02]  /*120f0*/  PRMT R46, R26.reuse, 0x7772, RZ ;  /* 0x000077721a2e7816 */ /* 0x040fe400000000ff */
[----:B------:R-:W-:Y:S02]  /*12100*/  PRMT R51, R26, 0x7773, RZ ;  /* 0x000077731a337816 */ /* 0x000fe400000000ff */
[----:B------:R-:W-:Y:S02]  /*12110*/  PRMT R59, R19, 0x7772, RZ ;  /* 0x00007772133b7816 */ /* 0x000fe400000000ff */
[----:B------:R-:W-:-:S02]  /*12120*/  PRMT R31, R28, 0x7770, RZ ;  /* 0x000077701c1f7816 */ /* 0x000fc400000000ff */
[C---:B------:R-:W-:Y:S02]  /*12130*/  PRMT R26, R24.reuse, 0x7770, RZ ;  /* 0x00007770181a7816 */ /* 0x040fe400000000ff */
[C---:B------:R-:W-:Y:S02]  /*12140*/  PRMT R38, R24.reuse, 0x7771, RZ ;  /* 0x0000777118267816 */ /* 0x040fe400000000ff */
[----:B------:R-:W-:Y:S02]  /*12150*/  PRMT R37, R24, 0x7773, RZ ;  /* 0x0000777318257816 */ /* 0x000fe400000000ff */
[----:B------:R-:W-:Y:S02]  /*12160*/  PRMT R28, R28, 0x7773, RZ ;  /* 0x000077731c1c7816 */ /* 0x000fe400000000ff */
[----:B------:R-:W-:Y:S02]  /*12170*/  PRMT R39, R29, 0x7771, RZ ;  /* 0x000077711d277816 */ /* 0x000fe400000000ff */
[----:B------:R-:W-:-:S02]  /*12180*/  PRMT R24, R25, 0x7770, RZ ;  /* 0x0000777019187816 */ /* 0x000fc400000000ff */
[----:B------:R-:W-:Y:S02]  /*12190*/  PRMT R40, R25, 0x7772, RZ ;  /* 0x0000777219287816 */ /* 0x000fe400000000ff */
        /* <DEDUP_REMOVED lines=8> */
[----:B-----5:R-:W-:Y:S02]  /*12220*/  LOP3.LUT R31, R72, R31, R66, 0x96, !PT ;  /* 0x0000001f481f7212 */ /* 0x020fe400078e9642 */
[----:B------:R-:W-:Y:S02]  /*12230*/  PRMT R40, R18, 0x7773, RZ ;  /* 0x0000777312287816 */ /* 0x000fe400000000ff */
[----:B------:R-:W-:-:S02]  /*12240*/  PRMT R25, R16, 0x7772, RZ ;  /* 0x0000777210197816 */ /* 0x000fc400000000ff */
[----:B------:R-:W-:Y:S02]  /*12250*/  PRMT R28, R17, 0x7770, RZ ;  /* 0x00007770111c7816 */ /* 0x000fe400000000ff */
[----:B------:R-:W-:Y:S02]  /*12260*/  LOP3.LUT R10, R43, R29, R10, 0x96, !PT ;  /* 0x0000001d2b0a7212 */ /* 0x000fe400078e960a */
[----:B------:R-:W-:Y:S02]  /*12270*/  LOP3.LUT R47, R30, 0xff, R47, 0x48, !PT ;  /* 0x000000ff1e2f7812 */ /* 0x000fe400078e482f */
[----:B------:R-:W-:Y:S02]  /*12280*/  PRMT R43, R19, 0x7770, RZ ;  /* 0x00007770132b7816 */ /* 0x000fe400000000ff */
[----:B------:R-:W-:Y:S02]  /*12290*/  PRMT R30, R17, 0x7772, RZ ;  /* 0x00007772111e7816 */ /* 0x000fe400000000ff */
[----:B------:R-:W-:-:S02]  /*122a0*/  LOP3.LUT R0, R45, R49, R0, 0x96, !PT ;  /* 0x000000312d007212 */ /* 0x000fc400078e9600 */
[----:B------:R-:W-:Y:S02]  /*122b0*/  LOP3.LUT R3, R40, R46, R3, 0x96, !PT ;  /* 0x0000002e28037212 */ /* 0x000fe400078e9603 */
[----:B------:R-:W-:Y:S02]  /*122c0*/  LOP3.LUT R25, R25, R38, R31, 0x96, !PT ;  /* 0x0000002619197212 */ /* 0x000fe400078e961f */
[----:B------:R-:W-:Y:S02]  /*122d0*/  LOP3.LUT R28, R28, R37, R34, 0x96, !PT ;  /* 0x000000251c1c7212 */ /* 0x000fe400078e9622 */
[----:B------:R-:W-:Y:S02]  /*122e0*/  PRMT R45, R19, 0x7771, RZ ;  /* 0x00007771132d7816 */ /* 0x000fe400000000ff */
[C---:B------:R-:W-:Y:S02]  /*122f0*/  PRMT R34, R22.reuse, 0x7770, RZ ;  /* 0x0000777016227816 */ /* 0x040fe400000000ff */
[----:B------:R-:W-:-:S02]  /*12300*/  PRMT R37, R22, 0x7772, RZ ;  /* 0x0000777216257816 */ /* 0x000fc400000000ff */
[C---:B------:R-:W-:Y:S02]  /*12310*/  PRMT R38, R22.reuse, 0x7771, RZ ;  /* 0x0000777116267816 */ /* 0x040fe400000000ff */
[----:B------:R-:W-:Y:S02]  /*12320*/  PRMT R40, R22, 0x7773, RZ ;  /* 0x0000777316287816 */ /* 0x000fe400000000ff */
[----:B------:R-:W-:Y:S02]  /*12330*/  PRMT R19, R16, 0x7771, RZ ;  /* 0x0000777110137816 */ /* 0x000fe400000000ff */
[----:B------:R-:W-:Y:S02]  /*12340*/  LOP3.LUT R8, R43, R51, R8, 0x96, !PT ;  /* 0x000000332b087212 */ /* 0x000fe400078e9608 */
[----:B------:R-:W-:Y:S02]  /*12350*/  LOP3.LUT R30, R30, R41, R32, 0x96, !PT ;  /* 0x000000291e1e7212 */ /* 0x000fe400078e9620 */
[----:B-1----:R-:W-:-:S02]  /*12360*/  LOP3.LUT R26, R58, R26, R71, 0x96, !PT ;  /* 0x0000001a3a1a7212 */ /* 0x002fc400078e9647 */
[----:B------:R-:W-:Y:S02]  /*12370*/  PRMT R22, R20, 0x7772, RZ ;  /* 0x0000777214167816 */ /* 0x000fe400000000ff */
[----:B------:R-:W-:Y:S02]  /*12380*/  PRMT R41, R23, 0x7771, RZ ;  /* 0x0000777117297816 */ /* 0x000fe400000000ff */
[----:B------:R-:W-:Y:S02]  /*12390*/  PRMT R43, R55, 0x7772, RZ ;  /* 0x00007772372b7816 */ /* 0x000fe400000000ff */
[----:B------:R-:W-:Y:S02]  /*123a0*/  PRMT R33, R18, 0x7770, RZ ;  /* 0x0000777012217816 */ /* 0x000fe400000000ff */
[----:B------:R-:W-:Y:S02]  /*123b0*/  LOP3.LUT R19, R22, R19, R26, 0x96, !PT ;  /* 0x0000001316137212 */ /* 0x000fe400078e961a */
[----:B------:R-:W-:-:S02]  /*123c0*/  LOP3.LUT R41, R43, R41, R8, 0x96, !PT ;  /* 0x000000292b297212 */ /* 0x000fc400078e9608 */
[----:B------:R-:W-:Y:S02]  /*123d0*/  PRMT R22, R63, 0x7773, RZ ;  /* 0x000077733f167816 */ /* 0x000fe400000000ff */
[----:B------:R-:W-:Y:S02]  /*123e0*/  PRMT R35, R18, 0x7771, RZ ;  /* 0x0000777112237816 */ /* 0x000fe400000000ff */
[----:B------:R-:W-:Y:S02]  /*123f0*/  LOP3.LUT R11, R45, R48, R11, 0x96, !PT ;  /* 0x000000302d0b7212 */ /* 0x000fe400078e960b */
[----:B------:R-:W-:Y:S02]  /*12400*/  PRMT R32, R23, 0x7772, RZ ;  /* 0x0000777217207816 */ /* 0x000fe400000000ff */
[----:B------:R-:W-:Y:S02]  /*12410*/  PRMT R31, R55, 0x7773, RZ ;  /* 0x00007773371f7816 */ /* 0x000fe400000000ff */
[----:B------:R-:W-:-:S02]  /*12420*/  LOP3.LUT R9, R33, R42, R9, 0x96, !PT ;  /* 0x0000002a21097212 */ /* 0x000fc400078e9609 */
[----:B------:R-:W-:Y:S02]  /*12430*/  PRMT R42, R23, 0x7770, RZ ;  /* 0x00007770172a7816 */ /* 0x000fe400000000ff */
[----:B------:R-:W-:Y:S02]  /*12440*/  PRMT R8, R55, 0x7771, RZ ;  /* 0x0000777137087816 */ /* 0x000fe400000000ff */
[----:B------:R-:W-:Y:S02]  /*12450*/  LOP3.LUT R22, R22, 0xff, R41, 0x48, !PT ;  /* 0x000000ff16167812 */ /* 0x000fe400078e4829 */
[----:B------:R-:W-:Y:S02]  /*12460*/  LOP3.LUT R11, R31, R32, R11, 0x96, !PT ;  /* 0x000000201f0b7212 */ /* 0x000fe400078e960b */
[----:B------:R-:W-:Y:S02]  /*12470*/  LOP3.LUT R10, R37, R35, R10, 0x96, !PT ;  /* 0x00000023250a7212 */ /* 0x000fe400078e960a */
[----:B------:R-:W-:-:S02]  /*12480*/  PRMT R29, R17, 0x7771, RZ ;  /* 0x00007771111d7816 */ /* 0x000fc400000000ff */
[----:B------:R-:W-:Y:S02]  /*12490*/  PRMT R32, R21, 0x7772, RZ ;  /* 0x0000777215207816 */ /* 0x000fe400000000ff */
[----:B------:R-:W-:Y:S02]  /*124a0*/  LOP3.LUT R3, R8, R42, R3, 0x96, !PT ;  /* 0x0000002a08037212 */ /* 0x000fe400078e9603 */
[----:B------:R-:W-:Y:S02]  /*124b0*/  LEA R37, R22, UR4, 0x1 ;  /* 0x0000000416257c11 */ /* 0x000fe4000f8e08ff */
[----:B------:R-:W-:Y:S02]  /*124c0*/  PRMT R8, R63, 0x7772, RZ ;  /* 0x000077723f087816 */ /* 0x000fe400000000ff */
[----:B------:R-:W-:Y:S02]  /*124d0*/  PRMT R22, R15, 0x7773, RZ ;  /* 0x000077730f167816 */ /* 0x000fe400000000ff */
[----:B------:R-:W-:-:S02]  /*124e0*/  LEA R47, R47, UR4, 0x1 ;  /* 0x000000042f2f7c11 */ /* 0x000fc4000f8e08ff */
[----:B------:R-:W-:Y:S02]  /*124f0*/  PRMT R17, R17, 0x7773, RZ ;  /* 0x0000777311117816 */ /* 0x000fe400000000ff */
[----:B------:R-:W-:Y:S02]  /*12500*/  LOP3.LUT R24, R32, R29, R24, 0x96, !PT ;  /* 0x0000001d20187212 */ /* 0x000fe400078e9618 */
[----:B------:R-:W-:Y:S01]  /*12510*/  LOP3.LUT R32, R22, R8, R3, 0x96, !PT ;  /* 0x0000000816207212 */ /* 0x000fe200078e9603 */
[----:B------:R0:W1:Y:S01]  /*12520*/  LDC.U8 R65, c[0x3][R64+0x1] ;  /* 0x00c0004040417b82 */ /* 0x0000620000000000 */
[----:B------:R-:W-:Y:S02]  /*12530*/  LOP3.LUT R11, R11, 0xff, RZ, 0xc0, !PT ;  /* 0x000000ff0b0b7812 */ /* 0x000fe400078ec0ff */
[----:B------:R-:W-:Y:S02]  /*12540*/  PRMT R39, R18, 0x7772, RZ ;  /* 0x0000777212277816 */ /* 0x000fe400000000ff */
[----:B------:R-:W-:-:S02]  /*12550*/  LOP3.LUT R17, R34, R17, R36, 0x96, !PT ;  /* 0x0000001122117212 */ /* 0x000fc400078e9624 */
[----:B------:R-:W-:Y:S01]  /*12560*/  LOP3.LUT R36, R32, 0xff, RZ, 0xc0, !PT ;  /* 0x000000ff20247812 */ /* 0x000fe200078ec0ff */
[----:B------:R-:W1:Y:S01]  /*12570*/  LDC.U8 R57, c[0x3][R56] ;  /* 0x00c0000038397b82 */ /* 0x000e620000000000 */
[----:B------:R-:W-:Y:S02]  /*12580*/  LEA R45, R11, UR4, 0x1 ;  /* 0x000000040b2d7c11 */ /* 0x000fe4000f8e08ff */
[----:B------:R-:W-:-:S05]  /*12590*/  LOP3.LUT R0, R40, R39, R0, 0x96, !PT ;  /* 0x0000002728007212 */ /* 0x000fca00078e9600 */
[----:B0-----:R-:W0:Y:S01]  /*125a0*/  LDC.U8 R64, c[0x3][R64] ;  /* 0x00c0000040407b82 */ /* 0x001e220000000000 */
[----:B------:R-:W-:-:S07]  /*125b0*/  LEA R40, R36, UR4, 0x1 ;  /* 0x0000000424287c11 */ /* 0x000fce000f8e08ff */
[----:B------:R2:W0:Y:S08]  /*125c0*/  LDC.U8 R49, c[0x3][R47+0x1] ;  /* 0x00c000402f317b82 */ /* 0x0004300000000000 */
[----:B--2---:R-:W2:Y:S08]  /*125d0*/  LDC.U8 R47, c[0x3][R47] ;  /* 0x00c000002f2f7b82 */ /* 0x004eb00000000000 */
[----:B------:R3:W2:Y:S08]  /*125e0*/  LDC.U8 R46, c[0x3][R45+0x1] ;  /* 0x00c000402d2e7b82 */ /* 0x0006b00000000000 */
[----:B------:R5:W4:Y:S08]  /*125f0*/  LDC.U8 R39, c[0x3][R37+0x1] ;  /* 0x00c0004025277b82 */ /* 0x000b300000000000 */
[----:B---3--:R-:W4:Y:S08]  /*12600*/  LDC.U8 R45, c[0x3][R45] ;  /* 0x00c000002d2d7b82 */ /* 0x008f300000000000 */
[----:B-----5:R-:W3:Y:S08]  /*12610*/  LDC.U8 R37, c[0x3][R37] ;  /* 0x00c0000025257b82 */ /* 0x020ef00000000000 */
[----:B------:R5:W3:Y:S08]  /*12620*/  LDC.U8 R42, c[0x3][R40+0x1] ;  /* 0x00c00040282a7b82 */ /* 0x000af00000000000 */
[----:B-----5:R-:W5:Y:S01]  /*12630*/  LDC.U8 R40, c[0x3][R40] ;  /* 0x00c0000028287b82 */ /* 0x020f620000000000 */
[----:B------:R-:W-:-:S02]  /*12640*/  PRMT R18, R16, 0x7770, RZ ;  /* 0x0000777010127816 */ /* 0x000fc400000000ff */
[----:B------:R-:W-:Y:S02]  /*12650*/  PRMT R16, R16, 0x7773, RZ ;  /* 0x0000777310107816 */ /* 0x000fe400000000ff */
[C---:B------:R-:W-:Y:S02]  /*12660*/  PRMT R31, R21.reuse, 0x7770, RZ ;  /* 0x00007770151f7816 */ /* 0x040fe400000000ff */
[C---:B------:R-:W-:Y:S02]  /*12670*/  PRMT R11, R20.reuse, 0x7770, RZ ;  /* 0x00007770140b7816 */ /* 0x040fe400000000ff */
[C---:B------:R-:W-:Y:S02]  /*12680*/  PRMT R23, R20.reuse, 0x7771, RZ ;  /* 0x0000777114177816 */ /* 0x040fe400000000ff */
[----:B------:R-:W-:Y:S02]  /*12690*/  PRMT R20, R20, 0x7773, RZ ;  /* 0x0000777314147816 */ /* 0x000fe400000000ff */
[----:B------:R-:W-:-:S02]  /*126a0*/  PRMT R33, R21, 0x7771, RZ ;  /* 0x0000777115217816 */ /* 0x000fc400000000ff */
[----:B------:R-:W-:Y:S02]  /*126b0*/  LOP3.LUT R16, R31, R16, R27, 0x96, !PT ;  /* 0x000000101f107212 */ /* 0x000fe400078e961b */
[----:B------:R-:W-:Y:S02]  /*126c0*/  PRMT R26, R53, 0x7770, RZ ;  /* 0x00007770351a7816 */ /* 0x000fe400000000ff */
[----:B------:R-:W-:Y:S02]  /*126d0*/  PRMT R21, R21, 0x7773, RZ ;  /* 0x0000777315157816 */ /* 0x000fe400000000ff */
[C---:B------:R-:W-:Y:S02]  /*126e0*/  PRMT R31, R54.reuse, 0x7770, RZ ;  /* 0x00007770361f7816 */ /* 0x040fe400000000ff */
[----:B------:R-:W-:Y:S02]  /*126f0*/  PRMT R29, R53, 0x7772, RZ ;  /* 0x00007772351d7816 */ /* 0x000fe400000000ff */
[----:B------:R-:W-:-:S02]  /*12700*/  PRMT R34, R54, 0x7772, RZ ;  /* 0x0000777236227816 */ /* 0x000fc400000000ff */
[----:B------:R-:W-:Y:S02]  /*12710*/  LOP3.LUT R20, R26, R20, R25, 0x96, !PT ;  /* 0x000000141a147212 */ /* 0x000fe400078e9619 */
[----:B-1----:R-:W-:Y:S02]  /*12720*/  LOP3.LUT R18, R65, R18, R57, 0x96, !PT ;  /* 0x0000001241127212 */ /* 0x002fe400078e9639 */
[----:B0-----:R-:W-:Y:S02]  /*12730*/  LOP3.LUT R11, R49, R11, R64, 0x96, !PT ;  /* 0x0000000b310b7212 */ /* 0x001fe400078e9640 */
[C---:B------:R-:W-:Y:S02]  /*12740*/  PRMT R3, R52.reuse, 0x7772, RZ ;  /* 0x0000777234037816 */ /* 0x040fe400000000ff */
[C---:B------:R-:W-:Y:S02]  /*12750*/  PRMT R8, R52.reuse, 0x7770, RZ ;  /* 0x0000777034087816 */ /* 0x040fe400000000ff */
[----:B------:R-:W-:-:S02]  /*12760*/  PRMT R22, R52, 0x7771, RZ ;  /* 0x0000777134167816 */ /* 0x000fc400000000ff */
[----:B------:R-:W-:Y:S02]  /*12770*/  PRMT R35, R54, 0x7773, RZ ;  /* 0x0000777336237816 */ /* 0x000fe400000000ff */
[----:B------:R-:W-:Y:S02]  /*12780*/  LOP3.LUT R21, R31, R21, R30, 0x96, !PT ;  /* 0x000000151f157212 */ /* 0x000fe400078e961e */
[----:B------:R-:W-:Y:S02]  /*12790*/  PRMT R36, R63, 0x7770, RZ ;  /* 0x000077703f247816 */ /* 0x000fe400000000ff */
[----:B------:R-:W-:Y:S02]  /*127a0*/  PRMT R25, R60, 0x7772, RZ ;  /* 0x000077723c197816 */ /* 0x000fe400000000ff */
[----:B------:R-:W-:Y:S02]  /*127b0*/  PRMT R52, R52, 0x7773, RZ ;  /* 0x0000777334347816 */ /* 0x000fe400000000ff */
[----:B------:R-:W-:-:S02]  /*127c0*/  PRMT R27, R53, 0x7771, RZ ;  /* 0x00007771351b7816 */ /* 0x000fc400000000ff */
[C---:B------:R-:W-:Y:S02]  /*127d0*/  PRMT R26, R61.reuse, 0x7770, RZ ;  /* 0x000077703d1a7816 */ /* 0x040fe400000000ff */
[----:B------:R-:W-:Y:S02]  /*127e0*/  PRMT R30, R61, 0x7772, RZ ;  /* 0x000077723d1e7816 */ /* 0x000fe400000000ff */
[----:B------:R-:W-:Y:S02]  /*127f0*/  LOP3.LUT R28, R29, R33, R28, 0x96, !PT ;  /* 0x000000211d1c7212 */ /* 0x000fe400078e961c */
[----:B------:R-:W-:Y:S02]  /*12800*/  PRMT R53, R53, 0x7773, RZ ;  /* 0x0000777335357816 */ /* 0x000fe400000000ff */
[----:B------:R-:W-:Y:S02]  /*12810*/  PRMT R32, R54, 0x7771, RZ ;  /* 0x0000777136207816 */ /* 0x000fe400000000ff */
[----:B------:R-:W-:-:S02]  /*12820*/  LOP3.LUT R9, R34, R38, R9, 0x96, !PT ;  /* 0x0000002622097212 */ /* 0x000fc400078e9609 */
[C---:B------:R-:W-:Y:S02]  /*12830*/  PRMT R31, R62.reuse, 0x7770, RZ ;  /* 0x000077703e1f7816 */ /* 0x040fe400000000ff */
[C---:B------:R-:W-:Y:S02]  /*12840*/  PRMT R33, R62.reuse, 0x7772, RZ ;  /* 0x000077723e217816 */ /* 0x040fe400000000ff */
[----:B------:R-:W-:Y:S02]  /*12850*/  LOP3.LUT R3, R3, R23, R18, 0x96, !PT ;  /* 0x0000001703037212 */ /* 0x000fe400078e9612 */
[----:B------:R-:W-:Y:S02]  /*12860*/  PRMT R34, R62, 0x7771, RZ ;  /* 0x000077713e227816 */ /* 0x000fe400000000ff */
[----:B------:R-:W-:Y:S02]  /*12870*/  LOP3.LUT R11, R25, R22, R11, 0x96, !PT ;  /* 0x00000016190b7212 */ /* 0x000fe400078e960b */
[----:B------:R-:W-:-:S02]  /*12880*/  LOP3.LUT R10, R36, R35, R10, 0x96, !PT ;  /* 0x00000023240a7212 */ /* 0x000fc400078e960a */
[C---:B------:R-:W-:Y:S02]  /*12890*/  PRMT R18, R60.reuse, 0x7770, RZ ;  /* 0x000077703c127816 */ /* 0x040fe400000000ff */
[----:B------:R-:W-:Y:S02]  /*128a0*/  PRMT R23, R60, 0x7771, RZ ;  /* 0x000077713c177816 */ /* 0x000fe400000000ff */
[----:B------:R-:W-:Y:S02]  /*128b0*/  PRMT R62, R62, 0x7773, RZ ;  /* 0x000077733e3e7816 */ /* 0x000fe400000000ff */
[----:B------:R-:W-:Y:S02]  /*128c0*/  LOP3.LUT R19, R26, R52, R19, 0x96, !PT ;  /* 0x000000341a137212 */ /* 0x000fe400078e9613 */
[----:B------:R-:W-:Y:S02]  /*128d0*/  LOP3.LUT R16, R30, R27, R16, 0x96, !PT ;  /* 0x0000001b1e107212 */ /* 0x000fe400078e9610 */
[----:B------:R-:W-:-:S02]  /*128e0*/  PRMT R35, R15, 0x7770, RZ ;  /* 0x000077700f237816 */ /* 0x000fc400000000ff */
[----:B------:R-:W-:Y:S02]  /*128f0*/  PRMT R22, R12, 0x7770, RZ ;  /* 0x000077700c167816 */ /* 0x000fe400000000ff */
[----:B--2---:R-:W-:Y:S02]  /*12900*/  LOP3.LUT R8, R46, R8, R47, 0x96, !PT ;  /* 0x000000082e087212 */ /* 0x004fe400078e962f */
[----:B------:R-:W-:Y:S02]  /*12910*/  PRMT R60, R60, 0x7773, RZ ;  /* 0x000077733c3c7816 */ /* 0x000fe400000000ff */
[----:B------:R-:W-:Y:S02]  /*12920*/  PRMT R29, R61, 0x7771, RZ ;  /* 0x000077713d1d7816 */ /* 0x000fe400000000ff */
[----:B------:R-:W-:Y:S02]  /*12930*/  PRMT R25, R12, 0x7772, RZ ;  /* 0x000077720c197816 */ /* 0x000fe400000000ff */
[----:B------:R-:W-:-:S02]  /*12940*/  PRMT R26, R13, 0x7770, RZ ;  /* 0x000077700d1a7816 */ /* 0x000fc400000000ff */
[----:B------:R-:W-:Y:S02]  /*12950*/  PRMT R27, R13, 0x7772, RZ ;  /* 0x000077720d1b7816 */ /* 0x000fe400000000ff */
[----:B------:R-:W-:Y:S02]  /*12960*/  LOP3.LUT R24, R31, R53, R24, 0x96, !PT ;  /* 0x000000351f187212 */ /* 0x000fe400078e9618 */
[----:B------:R-:W-:Y:S02]  /*12970*/  LOP3.LUT R17, R33, R32, R17, 0x96, !PT ;  /* 0x0000002021117212 */ /* 0x000fe400078e9611 */
[----:B------:R-:W-:Y:S02]  /*12980*/  PRMT R61, R61, 0x7773, RZ ;  /* 0x000077733d3d7816 */ /* 0x000fe400000000ff */
[C---:B------:R-:W-:Y:S02]  /*12990*/  PRMT R31, R14.reuse, 0x7770, RZ ;  /* 0x000077700e1f7816 */ /* 0x040fe400000000ff */
[----:B------:R-:W-:-:S02]  /*129a0*/  PRMT R32, R14, 0x7772, RZ ;  /* 0x000077720e207816 */ /* 0x000fc400000000ff */
[----:B----4-:R-:W-:Y:S02]  /*129b0*/  LOP3.LUT R18, R39, R18, R45, 0x96, !PT ;  /* 0x0000001227127212 */ /* 0x010fe400078e962d */
[----:B------:R-:W-:Y:S02]  /*129c0*/  LOP3.LUT R9, R35, R62, R9, 0x96, !PT ;  /* 0x0000003e23097212 */ /* 0x000fe400078e9609 */
[----:B---3--:R-:W-:Y:S02]  /*129d0*/  LOP3.LUT R22, R42, R22, R37, 0x96, !PT ;  /* 0x000000162a167212 */ /* 0x008fe400078e9625 */
[C---:B------:R-:W-:Y:S02]  /*129e0*/  PRMT R39, R15.reuse, 0x7771, RZ ;  /* 0x000077710f277816 */ /* 0x040fe400000000ff */
[----:B------:R-:W-:Y:S02]  /*129f0*/  PRMT R41, R15, 0x7772, RZ ;  /* 0x000077720f297816 */ /* 0x000fe400000000ff */
[----:B------:R-:W-:-:S02]  /*12a00*/  LOP3.LUT R8, R25, R23, R8, 0x96, !PT ;  /* 0x0000001719087212 */ /* 0x000fc400078e9608 */
[----:B------:R-:W-:Y:S02]  /*12a10*/  LOP3.LUT R3, R26, R60, R3, 0x96, !PT ;  /* 0x0000003c1a037212 */ /* 0x000fe400078e9603 */
[----:B------:R-:W-:Y:S02]  /*12a20*/  LOP3.LUT R20, R27, R29, R20, 0x96, !PT ;  /* 0x0000001d1b147212 */ /* 0x000fe400078e9614 */
[C---:B------:R-:W-:Y:S02]  /*12a30*/  PRMT R35, R7.reuse, 0x7770, RZ ;  /* 0x0000777007237816 */ /* 0x040fe400000000ff */
[C---:B------:R-:W-:Y:S02]  /*12a40*/  PRMT R37, R7.reuse, 0x7772, RZ ;  /* 0x0000777207257816 */ /* 0x040fe400000000ff */
[C---:B------:R-:W-:Y:S02]  /*12a50*/  PRMT R36, R7.reuse, 0x7771, RZ ;  /* 0x0000777107247816 */ /* 0x040fe400000000ff */
[----:B------:R-:W-:-:S02]  /*12a60*/  PRMT R38, R7, 0x7773, RZ ;  /* 0x0000777307267816 */ /* 0x000fc400000000ff */
[----:B------:R-:W-:Y:S02]  /*12a70*/  PRMT R15, R12, 0x7771, RZ ;  /* 0x000077710c0f7816 */ /* 0x000fe400000000ff */
[----:B------:R-:W-:Y:S02]  /*12a80*/  PRMT R30, R13, 0x7771, RZ ;  /* 0x000077710d1e7816 */ /* 0x000fe400000000ff */
[C---:B------:R-:W-:Y:S02]  /*12a90*/  PRMT R26, R4.reuse, 0x7772, RZ ;  /* 0x00007772041a7816 */ /* 0x040fe400000000ff */
[C---:B------:R-:W-:Y:S02]  /*12aa0*/  PRMT R25, R4.reuse, 0x7771, RZ ;  /* 0x0000777104197816 */ /* 0x040fe400000000ff */
[C---:B------:R-:W-:Y:S02]  /*12ab0*/  PRMT R23, R4.reuse, 0x7770, RZ ;  /* 0x0000777004177816 */ /* 0x040fe400000000ff */
[----:B------:R-:W-:-:S02]  /*12ac0*/  PRMT R27, R4, 0x7773, RZ ;  /* 0x00007773041b7816 */ /* 0x000fc400000000ff */
[----:B------:R-:W-:Y:S02]  /*12ad0*/  PRMT R7, R5, 0x7772, RZ ;  /* 0x0000777205077816 */ /* 0x000fe400000000ff */
[----:B------:R-:W-:Y:S02]  /*12ae0*/  PRMT R12, R12, 0x7773, RZ ;  /* 0x000077730c0c7816 */ /* 0x000fe400000000ff */
[----:B------:R-:W-:Y:S02]  /*12af0*/  LOP3.LUT R28, R31, R61, R28, 0x96, !PT ;  /* 0x0000003d1f1c7212 */ /* 0x000fe400078e961c */
[----:B------:R-:W-:Y:S02]  /*12b00*/  LOP3.LUT R21, R32, R34, R21, 0x96, !PT ;  /* 0x0000002220157212 */ /* 0x000fe400078e9615 */
[----:B------:R-:W-:Y:S02]  /*12b10*/  PRMT R4, R5, 0x7770, RZ ;  /* 0x0000777005047816 */ /* 0x000fe400000000ff */
[----:B------:R-:W-:-:S02]  /*12b20*/  PRMT R55, R55, 0x7770, RZ ;  /* 0x0000777037377816 */ /* 0x000fc400000000ff */
[----:B------:R-:W-:Y:S02]  /*12b30*/  PRMT R63, R63, 0x7771, RZ ;  /* 0x000077713f3f7816 */ /* 0x000fe400000000ff */
[C---:B------:R-:W-:Y:S02]  /*12b40*/  PRMT R29, R6.reuse, 0x7770, RZ ;  /* 0x00007770061d7816 */ /* 0x040fe400000000ff */
[C---:B------:R-:W-:Y:S02]  /*12b50*/  PRMT R34, R6.reuse, 0x7772, RZ ;  /* 0x0000777206227816 */ /* 0x040fe400000000ff */
[C---:B------:R-:W-:Y:S02]  /*12b60*/  PRMT R31, R6.reuse, 0x7771, RZ ;  /* 0x00007771061f7816 */ /* 0x040fe400000000ff */
[----:B------:R-:W-:Y:S02]  /*12b70*/  PRMT R32, R5, 0x7771, RZ ;  /* 0x0000777105207816 */ /* 0x000fe400000000ff */
[----:B------:R-:W-:-:S02]  /*12b80*/  PRMT R6, R6, 0x7773, RZ ;  /* 0x0000777306067816 */ /* 0x000fc400000000ff */
[----:B------:R-:W-:Y:S02]  /*12b90*/  PRMT R5, R5, 0x7773, RZ ;  /* 0x0000777305057816 */ /* 0x000fe400000000ff */
[----:B------:R-:W-:Y:S02]  /*12ba0*/  LOP3.LUT R7, R7, R30, R19, 0x96, !PT ;  /* 0x0000001e07077212 */ /* 0x000fe400078e9613 */
[----:B------:R-:W-:Y:S02]  /*12bb0*/  PRMT R33, R14, 0x7771, RZ ;  /* 0x000077710e217816 */ /* 0x000fe400000000ff */
[----:B------:R-:W-:Y:S02]  /*12bc0*/  LOP3.LUT R4, R4, R12, R11, 0x96, !PT ;  /* 0x0000000c04047212 */ /* 0x000fe400078e960b */
[----:B------:R-:W-:Y:S02]  /*12bd0*/  LOP3.LUT R0, R63, R55, R0, 0x96, !PT ;  /* 0x000000373f007212 */ /* 0x000fe400078e9600 */
[----:B------:R-:W-:-:S02]  /*12be0*/  PRMT R13, R13, 0x7773, RZ ;  /* 0x000077730d0d7816 */ /* 0x000fc400000000ff */
[----:B------:R-:W-:Y:S02]  /*12bf0*/  PRMT R14, R14, 0x7773, RZ ;  /* 0x000077730e0e7816 */ /* 0x000fe400000000ff */
[----:B------:R-:W-:Y:S02]  /*12c00*/  LOP3.LUT R21, R6, 0xffff, R21, 0x48, !PT ;  /* 0x0000ffff06157812 */ /* 0x000fe400078e4815 */
[----:B------:R-:W-:Y:S02]  /*12c10*/  LOP3.LUT R5, R5, 0xffff, R20, 0x48, !PT ;  /* 0x0000ffff05057812 */ /* 0x000fe400078e4814 */
[----:B------:R-:W-:Y:S02]  /*12c20*/  LOP3.LUT R6, R7, 0xffff, RZ, 0xc0, !PT ;  /* 0x0000ffff07067812 */ /* 0x000fe400078ec0ff */
[----:B------:R-:W-:Y:S02]  /*12c30*/  LOP3.LUT R3, R32, 0xffff, R3, 0x48, !PT ;  /* 0x0000ffff20037812 */ /* 0x000fe400078e4803 */
[----:B------:R-:W-:-:S02]  /*12c40*/  LOP3.LUT R4, R4, 0xffff, RZ, 0xc0, !PT ;  /* 0x0000ffff04047812 */ /* 0x000fc400078ec0ff */
[----:B------:R-:W-:Y:S02]  /*12c50*/  LOP3.LUT R0, R38, R41, R0, 0x96, !PT ;  /* 0x0000002926007212 */ /* 0x000fe400078e9600 */
[----:B------:R-:W-:Y:S02]  /*12c60*/  LOP3.LUT R15, R26, R15, R18, 0x96, !PT ;  /* 0x0000000f1a0f7212 */ /* 0x000fe400078e9612 */
[----:B------:R-:W-:Y:S02]  /*12c70*/  LOP3.LUT R13, R29, R13, R16, 0x96, !PT ;  /* 0x0000000d1d0d7212 */ /* 0x000fe400078e9610 */
[----:B------:R-:W-:Y:S02]  /*12c80*/  LOP3.LUT R24, R34, R33, R24, 0x96, !PT ;  /* 0x0000002122187212 */ /* 0x000fe400078e9618 */
[----:B------:R-:W-:Y:S02]  /*12c90*/  LOP3.LUT R14, R35, R14, R17, 0x96, !PT ;  /* 0x0000000e230e7212 */ /* 0x000fe400078e9611 */
[----:B------:R-:W-:-:S02]  /*12ca0*/  LOP3.LUT R10, R37, R39, R10, 0x96, !PT ;  /* 0x00000027250a7212 */ /* 0x000fc400078e960a */
[----:B------:R-:W-:Y:S02]  /*12cb0*/  PRMT R5, R6, 0x3340, R5 ;  /* 0x0000334006057816 */ /* 0x000fe40000000005 */
[----:B------:R-:W-:Y:S02]  /*12cc0*/  PRMT R6, R4, 0x3340, R3 ;  /* 0x0000334004067816 */ /* 0x000fe40000000003 */
[----:B-----5:R-:W-:Y:S02]  /*12cd0*/  LOP3.LUT R23, R23, 0xffff, R40, 0x48, !PT ;  /* 0x0000ffff17177812 */ /* 0x020fe400078e4828 */
[----:B------:R-:W-:Y:S02]  /*12ce0*/  LOP3.LUT R22, R25, 0xffff, R22, 0x48, !PT ;  /* 0x0000ffff19167812 */ /* 0x000fe400078e4816 */
[----:B------:R-:W-:Y:S02]  /*12cf0*/  LOP3.LUT R8, R27, 0xffff, R8, 0x48, !PT ;  /* 0x0000ffff1b087812 */ /* 0x000fe400078e4808 */
[----:B------:R-:W-:-:S02]  /*12d00*/  LOP3.LUT R28, R31, 0xffff, R28, 0x48, !PT ;  /* 0x0000ffff1f1c7812 */ /* 0x000fc400078e481c */
[----:B------:R-:W-:Y:S02]  /*12d10*/  LOP3.LUT R15, R15, 0xffff, RZ, 0xc0, !PT ;  /* 0x0000ffff0f0f7812 */ /* 0x000fe400078ec0ff */
[----:B------:R-:W-:Y:S02]  /*12d20*/  LOP3.LUT R9, R36, 0xffff, R9, 0x48, !PT ;  /* 0x0000ffff24097812 */ /* 0x000fe400078e4809 */
[----:B------:R-:W-:Y:S02]  /*12d30*/  LOP3.LUT R3, R0, 0xffff, RZ, 0xc0, !PT ;  /* 0x0000ffff00037812 */ /* 0x000fe400078ec0ff */
[----:B------:R-:W-:Y:S02]  /*12d40*/  LOP3.LUT R24, R24, 0xffff, RZ, 0xc0, !PT ;  /* 0x0000ffff18187812 */ /* 0x000fe400078ec0ff */
[----:B------:R-:W-:Y:S02]  /*12d50*/  LOP3.LUT R13, R13, 0xffff, RZ, 0xc0, !PT ;  /* 0x0000ffff0d0d7812 */ /* 0x000fe400078ec0ff */
[----:B------:R-:W-:-:S02]  /*12d60*/  LOP3.LUT R14, R14, 0xffff, RZ, 0xc0, !PT ;  /* 0x0000ffff0e0e7812 */ /* 0x000fc400078ec0ff */
[----:B------:R-:W-:Y:S02]  /*12d70*/  LOP3.LUT R10, R10, 0xffff, RZ, 0xc0, !PT ;  /* 0x0000ffff0a0a7812 */ /* 0x000fe400078ec0ff */
        /* <DEDUP_REMOVED lines=8> */
[----:B------:R-:W-:Y:S02]  /*12e00*/  PRMT R6, R28, 0x5410, R21 ;  /* 0x000054101c067816 */ /* 0x000fe40000000015 */
[----:B------:R-:W-:-:S05]  /*12e10*/  PRMT R7, R9, 0x5410, R10 ;  /* 0x0000541009077816 */ /* 0x000fca000000000a */
[----:B------:R2:W-:Y:S04]  /*12e20*/  STL.128 [R1], R4 ;  /* 0x0000000401007387 */ /* 0x0005e80000100c00 */
[----:B------:R2:W-:Y:S02]  /*12e30*/  STL.128 [R1+0x1010], R4 ;  /* 0x0010100401007387 */ /* 0x0005e40000100c00 */
.L_x_16:
[----:B------:R-:W3:Y:S04]  /*12e40*/  LDL R40, [R1+0x1048] ;  /* 0x0010480001287983 */ /* 0x000ee80000100800 */
[----:B------:R-:W4:Y:S01]  /*12e50*/  LDL.64 R20, [R1+0x1040] ;  /* 0x0010400001147983 */ /* 0x000f220000100a00 */
[----:B------:R-:W0:Y:S01]  /*12e60*/  LDC.U16 R3, c[0x0][0x398] ;  /* 0x0000e600ff037b82 */ /* 0x000e220000000400 */
[----:B-----5:R-:W-:Y:S02]  /*12e70*/  PRMT R11, R7, 0x7773, RZ ;  /* 0x00007773070b7816 */ /* 0x020fe400000000ff */
[--C-:B------:R-:W-:Y:S02]  /*12e80*/  SHF.R.U32.HI R0, RZ, 0x15, R44.reuse ;  /* 0x00000015ff007819 */ /* 0x100fe4000001162c */
[----:B------:R-:W-:-:S02]  /*12e90*/  SHF.R.U32.HI R12, RZ, 0x5, R44 ;  /* 0x00000005ff0c7819 */ /* 0x000fc4000001162c */
[C---:B------:R-:W-:Y:S02]  /*12ea0*/  PRMT R13, R7.reuse, 0x7772, RZ ;  /* 0x00007772070d7816 */ /* 0x040fe400000000ff */
[----:B------:R-:W-:Y:S02]  /*12eb0*/  PRMT R14, R7, 0x7771, RZ ;  /* 0x00007771070e7816 */ /* 0x000fe400000000ff */
[----:B------:R-:W-:Y:S01]  /*12ec0*/  LOP3.LUT R13, R13, 0xff, R12, 0x48, !PT ;  /* 0x000000ff0d0d7812 */ /* 0x000fe200078e480c */
[----:B0-----:R-:W-:Y:S01]  /*12ed0*/  IMAD.SHL.U32 R8, R3, 0x8, RZ ;  /* 0x0000000803087824 */ /* 0x001fe200078e00ff */
[----:B------:R-:W-:-:S04]  /*12ee0*/  SHF.R.U32.HI R3, RZ, 0xd, R44 ;  /* 0x0000000dff037819 */ /* 0x000fc8000001162c */
[----:B------:R-:W-:Y:S02]  /*12ef0*/  LOP3.LUT R11, R11, 0xffff, R8, 0x48, !PT ;  /* 0x0000ffff0b0b7812 */ /* 0x000fe400078e4808 */
[----:B------:R-:W-:Y:S02]  /*12f00*/  LOP3.LUT R9, R8, 0xffff, RZ, 0xc0, !PT ;  /* 0x0000ffff08097812 */ /* 0x000fe400078ec0ff */
[----:B------:R-:W-:Y:S02]  /*12f10*/  LOP3.LUT R11, R11, 0xff, RZ, 0xc0, !PT ;  /* 0x000000ff0b0b7812 */ /* 0x000fe400078ec0ff */
[----:B------:R-:W-:Y:S02]  /*12f20*/  PRMT R8, R0, 0x3340, R3 ;  /* 0x0000334000087816 */ /* 0x000fe40000000003 */
[----:B------:R-:W-:Y:S01]  /*12f30*/  PRMT R9, R12, 0x3340, R9 ;  /* 0x000033400c097816 */ /* 0x000fe20000000009 */
[--C-:B------:R-:W-:Y:S01]  /*12f40*/  IMAD R11, R11, 0x10, R2.reuse ;  /* 0x000000100b0b7824 */ /* 0x100fe200078e0202 */
[----:B------:R-:W-:Y:S01]  /*12f50*/  LOP3.LUT R3, R14, 0xff, R3, 0x48, !PT ;  /* 0x000000ff0e037812 */ /* 0x000fe200078e4803 */
[----:B------:R-:W-:Y:S01]  /*12f60*/  IMAD R13, R13, 0x10, R2 ;  /* 0x000000100d0d7824 */ /* 0x000fe200078e0202 */
[----:B------:R-:W-:-:S03]  /*12f70*/  PRMT R22, R8, 0x5410, R9 ;  /* 0x0000541008167816 */ /* 0x000fc60000000009 */
[----:B------:R-:W-:Y:S02]  /*12f80*/  IMAD R3, R3, 0x10, R2 ;  /* 0x0000001003037824 */ /* 0x000fe400078e0202 */
[----:B------:R0:W-:Y:S04]  /*12f90*/  STL [R1+0x104c], R22 ;  /* 0x00104c1601007387 */ /* 0x0001e80000100800 */
[----:B------:R-:W4:Y:S04]  /*12fa0*/  LDL.128 R8, [R11] ;  /* 0x000000000b087983 */ /* 0x000f280000100c00 */
[----:B------:R-:W4:Y:S04]  /*12fb0*/  LDL.128 R12, [R13] ;  /* 0x000000000d0c7983 */ /* 0x000f280000100c00 */
[----:B------:R1:W4:Y:S01]  /*12fc0*/  LDL.128 R16, [R3] ;  /* 0x0000000003107983 */ /* 0x0003220000100c00 */
[----:B--2---:R-:W-:-:S02]  /*12fd0*/  PRMT R7, R7, 0x7770, RZ ;  /* 0x0000777007077816 */ /* 0x004fc400000000ff */
[----:B0-----:R-:W-:Y:S02]  /*12fe0*/  PRMT R22, R6, 0x7773, RZ ;  /* 0x0000777306167816 */ /* 0x001fe400000000ff */
[----:B------:R-:W-:-:S05]  /*12ff0*/  LOP3.LUT R7, R7, 0xff, R0, 0x48, !PT ;  /* 0x000000ff07077812 */ /* 0x000fca00078e4800 */
[----:B------:R-:W-:-:S06]  /*13000*/  IMAD R28, R7, 0x10, R2 ;  /* 0x00000010071c7824 */ /* 0x000fcc00078e0202 */
[----:B------:R-:W2:Y:S01]  /*13010*/  LDL.128 R28, [R28] ;  /* 0x000000001c1c7983 */ /* 0x000ea20000100c00 */
[C---:B------:R-:W-:Y:S02]  /*13020*/  PRMT R0, R6.reuse, 0x7771, RZ ;  /* 0x0000777106007816 */ /* 0x040fe400000000ff */
[C---:B-1----:R-:W-:Y:S02]  /*13030*/  PRMT R3, R6.reuse, 0x7772, RZ ;  /* 0x0000777206037816 */ /* 0x042fe400000000ff */
[----:B------:R-:W-:Y:S02]  /*13040*/  PRMT R6, R6, 0x7770, RZ ;  /* 0x0000777006067816 */ /* 0x000fe400000000ff */
[----:B---3--:R-:W-:-:S04]  /*13050*/  PRMT R23, R40, 0x7773, RZ ;  /* 0x0000777328177816 */ /* 0x008fc800000000ff */
[----:B------:R-:W-:-:S05]  /*13060*/  LOP3.LUT R23, R23, 0xff, R22, 0x48, !PT ;  /* 0x000000ff17177812 */ /* 0x000fca00078e4816 */
[----:B------:R-:W-:-:S05]  /*13070*/  IMAD R23, R23, 0x10, R2 ;  /* 0x0000001017177824 */ /* 0x000fca00078e0202 */
[----:B------:R-:W3:Y:S01]  /*13080*/  LDL.128 R24, [R23] ;  /* 0x0000000017187983 */ /* 0x000ee20000100c00 */
[C---:B------:R-:W-:Y:S02]  /*13090*/  PRMT R22, R40.reuse, 0x7772, RZ ;  /* 0x0000777228167816 */ /* 0x040fe400000000ff */
[----:B------:R-:W-:Y:S02]  /*130a0*/  PRMT R7, R40, 0x7771, RZ ;  /* 0x0000777128077816 */ /* 0x000fe400000000ff */
[----:B------:R-:W-:Y:S02]  /*130b0*/  LOP3.LUT R3, R22, 0xff, R3, 0x48, !PT ;  /* 0x000000ff16037812 */ /* 0x000fe400078e4803 */
[----:B------:R-:W-:-:S03]  /*130c0*/  LOP3.LUT R7, R7, 0xff, R0, 0x48, !PT ;  /* 0x000000ff07077812 */ /* 0x000fc600078e4800 */
[--C-:B------:R-:W-:Y:S02]  /*130d0*/  IMAD R36, R3, 0x10, R2.reuse ;  /* 0x0000001003247824 */ /* 0x100fe400078e0202 */
[----:B------:R-:W-:-:S04]  /*130e0*/  IMAD R32, R7, 0x10, R2 ;  /* 0x0000001007207824 */ /* 0x000fc800078e0202 */
[----:B------:R-:W3:Y:S04]  /*130f0*/  LDL.128 R36, [R36] ;  /* 0x0000000024247983 */ /* 0x000ee80000100c00 */
[----:B------:R-:W3:Y:S01]  /*13100*/  LDL.128 R32, [R32] ;  /* 0x0000000020207983 */ /* 0x000ee20000100c00 */
[----:B------:R-:W-:-:S04]  /*13110*/  PRMT R7, R40, 0x7770, RZ ;  /* 0x0000777028077816 */ /* 0x000fc800000000ff */
[----:B------:R-:W-:-:S05]  /*13120*/  LOP3.LUT R7, R7, 0xff, R6, 0x48, !PT ;  /* 0x000000ff07077812 */ /* 0x000fca00078e4806 */
[----:B------:R-:W-:-:S06]  /*13130*/  IMAD R44, R7, 0x10, R2 ;  /* 0x00000010072c7824 */ /* 0x000fcc00078e0202 */
[----:B------:R-:W3:Y:S01]  /*13140*/  LDL.128 R44, [R44] ;  /* 0x000000002c2c7983 */ /* 0x000ee20000100c00 */
[----:B------:R-:W-:Y:S02]  /*13150*/  PRMT R0, R5, 0x7773, RZ ;  /* 0x0000777305007816 */ /* 0x000fe400000000ff */
[----:B----4-:R-:W-:-:S04]  /*13160*/  PRMT R3, R21, 0x7773, RZ ;  /* 0x0000777315037816 */ /* 0x010fc800000000ff */
[----:B------:R-:W-:Y:S02]  /*13170*/  LOP3.LUT R3, R3, 0xff, R0, 0x48, !PT ;  /* 0x000000ff03037812 */ /* 0x000fe400078e4800 */
[----:B------:R-:W-:-:S03]  /*13180*/  PRMT R6, R21, 0x7772, RZ ;  /* 0x0000777215067816 */ /* 0x000fc600000000ff */
[----:B------:R-:W-:Y:S01]  /*13190*/  IMAD R40, R3, 0x10, R2 ;  /* 0x0000001003287824 */ /* 0x000fe200078e0202 */
[C---:B------:R-:W-:Y:S02]  /*131a0*/  PRMT R3, R5.reuse, 0x7772, RZ ;  /* 0x0000777205037816 */ /* 0x040fe400000000ff */
[----:B------:R-:W-:Y:S02]  /*131b0*/  PRMT R0, R5, 0x7771, RZ ;  /* 0x0000777105007816 */ /* 0x000fe400000000ff */
[----:B------:R-:W-:Y:S01]  /*131c0*/  PRMT R7, R21, 0x7771, RZ ;  /* 0x0000777115077816 */ /* 0x000fe200000000ff */
[----:B------:R-:W4:Y:S01]  /*131d0*/  LDL.128 R40, [R40] ;  /* 0x0000000028287983 */ /* 0x000f220000100c00 */
[----:B------:R-:W-:Y:S02]  /*131e0*/  LOP3.LUT R3, R6, 0xff, R3, 0x48, !PT ;  /* 0x000000ff06037812 */ /* 0x000fe400078e4803 */
[----:B------:R-:W-:-:S03]  /*131f0*/  LOP3.LUT R7, R7, 0xff, R0, 0x48, !PT ;  /* 0x000000ff07077812 */ /* 0x000fc600078e4800 */
[--C-:B------:R-:W-:Y:S02]  /*13200*/  IMAD R52, R3, 0x10, R2.reuse ;  /* 0x0000001003347824 */ /* 0x100fe400078e0202 */
[----:B------:R-:W-:-:S04]  /*13210*/  IMAD R7, R7, 0x10, R2 ;  /* 0x0000001007077824 */ /* 0x000fc800078e0202 */
[----:B------:R-:W4:Y:S04]  /*13220*/  LDL.128 R52, [R52] ;  /* 0x0000000034347983 */ /* 0x000f280000100c00 */
[----:B------:R0:W4:Y:S01]  /*13230*/  LDL.128 R48, [R7] ;  /* 0x0000000007307983 */ /* 0x0001220000100c00 */
[----:B------:R-:W-:Y:S02]  /*13240*/  PRMT R5, R5, 0x7770, RZ ;  /* 0x0000777005057816 */ /* 0x000fe400000000ff */
[----:B------:R-:W-:-:S04]  /*13250*/  PRMT R0, R21, 0x7770, RZ ;  /* 0x0000777015007816 */ /* 0x000fc800000000ff */
[----:B------:R-:W-:-:S05]  /*13260*/  LOP3.LUT R5, R0, 0xff, R5, 0x48, !PT ;  /* 0x000000ff00057812 */ /* 0x000fca00078e4805 */
[----:B------:R-:W-:-:S06]  /*13270*/  IMAD R56, R5, 0x10, R2 ;  /* 0x0000001005387824 */ /* 0x000fcc00078e0202 */
[----:B------:R-:W4:Y:S01]  /*13280*/  LDL.128 R56, [R56] ;  /* 0x0000000038387983 */ /* 0x000f220000100c00 */
[----:B------:R-:W-:Y:S02]  /*13290*/  PRMT R0, R4, 0x7773, RZ ;  /* 0x0000777304007816 */ /* 0x000fe400000000ff */
[----:B------:R-:W-:Y:S02]  /*132a0*/  PRMT R3, R20, 0x7773, RZ ;  /* 0x0000777314037816 */ /* 0x000fe400000000ff */
[----:B------:R-:W-:Y:S02]  /*132b0*/  PRMT R5, R4, 0x7772, RZ ;  /* 0x0000777204057816 */ /* 0x000fe400000000ff */
[----:B------:R-:W-:Y:S02]  /*132c0*/  PRMT R6, R20, 0x7772, RZ ;  /* 0x0000777214067816 */ /* 0x000fe400000000ff */
[----:B------:R-:W-:Y:S02]  /*132d0*/  LOP3.LUT R3, R3, 0xff, R0, 0x48, !PT ;  /* 0x000000ff03037812 */ /* 0x000fe400078e4800 */
[----:B------:R-:W-:-:S03]  /*132e0*/  LOP3.LUT R61, R6, 0xff, R5, 0x48, !PT ;  /* 0x000000ff063d7812 */ /* 0x000fc600078e4805 */
[--C-:B0-----:R-:W-:Y:S01]  /*132f0*/  IMAD R7, R3, 0x10, R2.reuse ;  /* 0x0000001003077824 */ /* 0x101fe200078e0202 */
[----:B------:R-:W-:Y:S01]  /*13300*/  PRMT R3, R4, 0x7771, RZ ;  /* 0x0000777104037816 */ /* 0x000fe200000000ff */
[----:B------:R-:W-:Y:S01]  /*13310*/  IMAD R62, R61, 0x10, R2 ;  /* 0x000000103d3e7824 */ /* 0x000fe200078e0202 */
        /* <DEDUP_REMOVED lines=8> */
[----:B------:R-:W-:Y:S02]  /*133a0*/  PRMT R0, R4, 0x7770, RZ ;  /* 0x0000777004007816 */ /* 0x000fe400000000ff */
[----:B------:R-:W4:Y:S01]  /*133b0*/  LDL.128 R4, [R7] ;  /* 0x0000000007047983 */ /* 0x000f220000100c00 */
[----:B------:R-:W-:Y:S02]  /*133c0*/  LOP3.LUT R3, R22, 0xff, R3, 0x48, !PT ;  /* 0x000000ff16037812 */ /* 0x000fe400078e4803 */
        /* <DEDUP_REMOVED lines=10> */
[----:B------:R-:W-:Y:S02]  /*13470*/  LOP3.LUT R75, R60, R61, R8, 0x96, !PT ;  /* 0x0000003d3c4b7212 */ /* 0x000fe400078e9608 */
[----:B------:R-:W-:Y:S01]  /*13480*/  PRMT R74, R11, 0x7770, RZ ;  /* 0x000077700b4a7816 */ /* 0x000fe200000000ff */
[----:B------:R-:W-:Y:S01]  /*13490*/  IMAD R77, R3, 0x10, R2 ;  /* 0x00000010034d7824 */ /* 0x000fe200078e0202 */
[----:B------:R-:W-:Y:S01]  /*134a0*/  PRMT R11, R11, 0x7773, RZ ;  /* 0x000077730b0b7816 */ /* 0x000fe200000000ff */
[----:B------:R-:W-:Y:S01]  /*134b0*/  UMOV UR4, 0x4a0 ;  /* 0x000004a000047882 */ /* 0x000fe20000000000 */
[----:B------:R-:W-:Y:S01]  /*134c0*/  LOP3.LUT R22, R10, 0xff, R9, 0x48, !PT ;  /* 0x000000ff0a167812 */ /* 0x000fe200078e4809 */
[----:B------:R-:W4:Y:S01]  /*134d0*/  LDL.128 R60, [R62] ;  /* 0x000000003e3c7983 */ /* 0x000f220000100c00 */
[----:B------:R-:W-:-:S02]  /*134e0*/  LOP3.LUT R75, R75, 0xff, RZ, 0xc0, !PT ;  /* 0x000000ff4b4b7812 */ /* 0x000fc400078ec0ff */
[----:B------:R-:W-:Y:S02]  /*134f0*/  LEA R3, R11, UR4, 0x1 ;  /* 0x000000040b037c11 */ /* 0x000fe4000f8e08ff */
[----:B------:R0:W4:Y:S01]  /*13500*/  LDL.128 R8, [R77] ;  /* 0x000000004d087983 */ /* 0x0001220000100c00 */
[----:B------:R-:W-:Y:S02]  /*13510*/  LEA R85, R22, UR4, 0x1 ;  /* 0x0000000416557c11 */ /* 0x000fe4000f8e08ff */
[----:B------:R-:W-:Y:S01]  /*13520*/  LEA R98, R75, UR4, 0x1 ;  /* 0x000000044b627c11 */ /* 0x000fe2000f8e08ff */
[----:B------:R1:W0:Y:S08]  /*13530*/  LDC.U8 R76, c[0x3][R3+0x1] ;  /* 0x00c00040034c7b82 */ /* 0x0002300000000000 */
[----:B------:R2:W0:Y:S08]  /*13540*/  LDC.U8 R87, c[0x3][R85] ;  /* 0x00c0000055577b82 */ /* 0x0004300000000000 */
[----:B------:R-:W0:Y:S08]  /*13550*/  LDC.U8 R99, c[0x3][R98+0x1] ;  /* 0x00c0004062637b82 */ /* 0x000e300000000000 */
[----:B------:R1:W0:Y:S08]  /*13560*/  LDC.U8 R22, c[0x3][R3] ;  /* 0x00c0000003167b82 */ /* 0x0002300000000000 */
[----:B------:R2:W0:Y:S01]  /*13570*/  LDC.U8 R89, c[0x3][R85+0x1] ;  /* 0x00c0004055597b82 */ /* 0x0004220000000000 */
[----:B------:R-:W-:-:S02]  /*13580*/  PRMT R82, R13, 0x7772, RZ ;  /* 0x000077720d527816 */ /* 0x000fc400000000ff */
[----:B-1----:R-:W-:Y:S02]  /*13590*/  PRMT R3, R17, 0x7773, RZ ;  /* 0x0000777311037816 */ /* 0x002fe400000000ff */
[C---:B------:R-:W-:Y:S02]  /*135a0*/  PRMT R88, R15.reuse, 0x7770, RZ ;  /* 0x000077700f587816 */ /* 0x040fe400000000ff */
[----:B------:R-:W-:Y:S02]  /*135b0*/  PRMT R83, R15, 0x7771, RZ ;  /* 0x000077710f537816 */ /* 0x000fe400000000ff */
[C---:B--2---:R-:W-:Y:S02]  /*135c0*/  PRMT R85, R19.reuse, 0x7770, RZ ;  /* 0x0000777013557816 */ /* 0x044fe400000000ff */
[----:B------:R-:W-:Y:S02]  /*135d0*/  PRMT R97, R19, 0x7771, RZ ;  /* 0x0000777113617816 */ /* 0x000fe400000000ff */
[----:B------:R-:W-:-:S02]  /*135e0*/  PRMT R15, R12, 0x7773, RZ ;  /* 0x000077730c0f7816 */ /* 0x000fc400000000ff */
[----:B------:R-:W-:Y:S02]  /*135f0*/  PRMT R90, R17, 0x7770, RZ ;  /* 0x00007770115a7816 */ /* 0x000fe400000000ff */
[----:B------:R-:W-:Y:S02]  /*13600*/  PRMT R19, R19, 0x7772, RZ ;  /* 0x0000777213137816 */ /* 0x000fe400000000ff */
[----:B------:R-:W-:Y:S02]  /*13610*/  LOP3.LUT R67, R3, R82, R67, 0x96, !PT ;  /* 0x0000005203437212 */ /* 0x000fe400078e9643 */
[----:B------:R-:W-:Y:S02]  /*13620*/  PRMT R3, R20, 0x7770, RZ ;  /* 0x0000777014037816 */ /* 0x000fe400000000ff */
[----:B------:R-:W-:Y:S02]  /*13630*/  LOP3.LUT R19, R19, R83, R74, 0x96, !PT ;  /* 0x0000005313137212 */ /* 0x000fe400078e964a */
[----:B------:R-:W-:-:S02]  /*13640*/  LOP3.LUT R64, R90, R15, R64, 0x96, !PT ;  /* 0x0000000f5a407212 */ /* 0x000fc400078e9640 */
[----:B------:R-:W-:Y:S02]  /*13650*/  LOP3.LUT R73, R97, R88, R73, 0x96, !PT ;  /* 0x0000005861497212 */ /* 0x000fe400078e9649 */
[----:B------:R-:W-:Y:S02]  /*13660*/  PRMT R74, R31, 0x7772, RZ ;  /* 0x000077721f4a7816 */ /* 0x000fe400000000ff */
[C---:B------:R-:W-:Y:S02]  /*13670*/  PRMT R80, R13.reuse, 0x7770, RZ ;  /* 0x000077700d507816 */ /* 0x040fe400000000ff */
[C---:B------:R-:W-:Y:S02]  /*13680*/  PRMT R75, R13.reuse, 0x7771, RZ ;  /* 0x000077710d4b7816 */ /* 0x040fe400000000ff */
[----:B0-----:R-:W-:Y:S02]  /*13690*/  PRMT R77, R13, 0x7773, RZ ;  /* 0x000077730d4d7816 */ /* 0x001fe400000000ff */
        /* <DEDUP_REMOVED lines=8> */
[----:B------:R-:W-:Y:S02]  /*13720*/  LOP3.LUT R3, R3, 0xff, R0, 0x48, !PT ;  /* 0x000000ff03037812 */ /* 0x000fe400078e4800 */
[----:B------:R-:W-:Y:S02]  /*13730*/  PRMT R12, R16, 0x7770, RZ ;  /* 0x00007770100c7816 */ /* 0x000fe400000000ff */
[----:B------:R-:W-:Y:S01]  /*13740*/  LOP3.LUT R65, R91, R80, R65, 0x96, !PT ;  /* 0x000000505b417212 */ /* 0x000fe200078e9641 */
[----:B------:R-:W-:Y:S01]  /*13750*/  IMAD R80, R3, 0x10, R2 ;  /* 0x0000001003507824 */ /* 0x000fe200078e0202 */
[----:B------:R-:W-:Y:S02]  /*13760*/  LOP3.LUT R87, R99, R12, R87, 0x96, !PT ;  /* 0x0000000c63577212 */ /* 0x000fe400078e9657 */
[----:B------:R-:W-:-:S02]  /*13770*/  PRMT R92, R17, 0x7772, RZ ;  /* 0x00007772115c7816 */ /* 0x000fc400000000ff */
[C---:B------:R-:W-:Y:S02]  /*13780*/  PRMT R93, R18.reuse, 0x7770, RZ ;  /* 0x00007770125d7816 */ /* 0x040fe400000000ff */
[C---:B------:R-:W-:Y:S02]  /*13790*/  PRMT R94, R18.reuse, 0x7771, RZ ;  /* 0x00007771125e7816 */ /* 0x040fe400000000ff */
[C---:B------:R-:W-:Y:S02]  /*137a0*/  PRMT R95, R18.reuse, 0x7772, RZ ;  /* 0x00007772125f7816 */ /* 0x040fe400000000ff */
[----:B------:R-:W-:Y:S02]  /*137b0*/  PRMT R96, R18, 0x7773, RZ ;  /* 0x0000777312607816 */ /* 0x000fe400000000ff */
[----:B------:R-:W-:Y:S02]  /*137c0*/  LOP3.LUT R14, R14, R21, R76, 0x96, !PT ;  /* 0x000000150e0e7212 */ /* 0x000fe400078e964c */
[----:B------:R-:W-:-:S02]  /*137d0*/  LOP3.LUT R13, R89, R13, R22, 0x96, !PT ;  /* 0x0000000d590d7212 */ /* 0x000fc400078e9616 */
[C---:B------:R-:W-:Y:S02]  /*137e0*/  PRMT R12, R28.reuse, 0x7772, RZ ;  /* 0x000077721c0c7816 */ /* 0x040fe400000000ff */
[C---:B------:R-:W-:Y:S02]  /*137f0*/  PRMT R3, R28.reuse, 0x7770, RZ ;  /* 0x000077701c037816 */ /* 0x040fe400000000ff */
[----:B------:R-:W-:Y:S02]  /*13800*/  PRMT R0, R28, 0x7771, RZ ;  /* 0x000077711c007816 */ /* 0x000fe400000000ff */
[C---:B------:R-:W-:Y:S02]  /*13810*/  PRMT R18, R16.reuse, 0x7771, RZ ;  /* 0x0000777110127816 */ /* 0x040fe400000000ff */
[----:B------:R-:W-:Y:S02]  /*13820*/  PRMT R17, R16, 0x7772, RZ ;  /* 0x0000777210117816 */ /* 0x000fe400000000ff */
[----:B------:R-:W-:-:S02]  /*13830*/  PRMT R28, R28, 0x7773, RZ ;  /* 0x000077731c1c7816 */ /* 0x000fc400000000ff */
[----:B------:R-:W-:Y:S02]  /*13840*/  LOP3.LUT R18, R12, R18, R13, 0x96, !PT ;  /* 0x000000120c127212 */ /* 0x000fe400078e960d */
[----:B------:R-:W-:Y:S02]  /*13850*/  LOP3.LUT R17, R28, R17, R14, 0x96, !PT ;  /* 0x000000111c117212 */ /* 0x000fe400078e960e */
[----:B---3--:R-:W-:-:S04]  /*13860*/  PRMT R15, R27, 0x7773, RZ ;  /* 0x000077731b0f7816 */ /* 0x008fc800000000ff */
[----:B------:R-:W-:-:S04]  /*13870*/  LOP3.LUT R15, R15, R74, R73, 0x96, !PT ;  /* 0x0000004a0f0f7212 */ /* 0x000fc800078e9649 */
[----:B------:R-:W-:-:S04]  /*13880*/  LOP3.LUT R15, R15, 0xff, RZ, 0xc0, !PT ;  /* 0x000000ff0f0f7812 */ /* 0x000fc800078ec0ff */
[----:B------:R-:W-:Y:S02]  /*13890*/  LEA R89, R15, UR4, 0x1 ;  /* 0x000000040f597c11 */ /* 0x000fe4000f8e08ff */
[----:B------:R0:W2:Y:S01]  /*138a0*/  LDL.128 R12, [R80] ;  /* 0x00000000500c7983 */ /* 0x0000a20000100c00 */
[----:B------:R-:W-:-:S04]  /*138b0*/  PRMT R20, R31, 0x7773, RZ ;  /* 0x000077731f147816 */ /* 0x000fc800000000ff */
[----:B------:R-:W-:Y:S02]  /*138c0*/  LOP3.LUT R19, R20, 0xff, R19, 0x48, !PT ;  /* 0x000000ff14137812 */ /* 0x000fe400078e4813 */
[----:B------:R-:W-:Y:S02]  /*138d0*/  PRMT R16, R16, 0x7773, RZ ;  /* 0x0000777310107816 */ /* 0x000fe400000000ff */
[----:B------:R-:W-:Y:S02]  /*138e0*/  LOP3.LUT R66, R92, R75, R66, 0x96, !PT ;  /* 0x0000004b5c427212 */ /* 0x000fe400078e9642 */
[----:B------:R-:W-:Y:S01]  /*138f0*/  LEA R75, R19, UR4, 0x1 ;  /* 0x00000004134b7c11 */ /* 0x000fe2000f8e08ff */
[----:B------:R-:W1:Y:S01]  /*13900*/  LDC.U8 R98, c[0x3][R98] ;  /* 0x00c0000062627b82 */ /* 0x000e620000000000 */
[----:B------:R-:W-:-:S07]  /*13910*/  LOP3.LUT R16, R16, R78, R23, 0x96, !PT ;  /* 0x0000004e10107212 */ /* 0x000fce00078e9617 */
[----:B------:R3:W1:Y:S01]  /*13920*/  LDC.U8 R78, c[0x3][R75+0x1] ;  /* 0x00c000404b4e7b82 */ /* 0x0006620000000000 */
[----:B------:R-:W-:Y:S02]  /*13930*/  LOP3.LUT R70, R95, R79, R70, 0x96, !PT ;  /* 0x0000004f5f467212 */ /* 0x000fe400078e9646 */
[----:B------:R-:W-:Y:S02]  /*13940*/  LOP3.LUT R71, R96, R86, R71, 0x96, !PT ;  /* 0x0000005660477212 */ /* 0x000fe400078e9647 */
[----:B------:R-:W-:Y:S02]  /*13950*/  PRMT R21, R29, 0x7771, RZ ;  /* 0x000077711d157816 */ /* 0x000fe400000000ff */
[----:B------:R-:W-:Y:S02]  /*13960*/  PRMT R79, R25, 0x7772, RZ ;  /* 0x00007772194f7816 */ /* 0x000fe400000000ff */
[----:B------:R-:W-:Y:S02]  /*13970*/  LOP3.LUT R68, R93, R77, R68, 0x96, !PT ;  /* 0x0000004d5d447212 */ /* 0x000fe400078e9644 */
[C---:B------:R-:W-:Y:S01]  /*13980*/  PRMT R76, R31.reuse, 0x7770, RZ ;  /* 0x000077701f4c7816 */ /* 0x040fe200000000ff */
[----:B------:R3:W1:Y:S01]  /*13990*/  LDC.U8 R77, c[0x3][R75] ;  /* 0x00c000004b4d7b82 */ /* 0x0006620000000000 */
[----:B------:R-:W-:-:S02]  /*139a0*/  PRMT R73, R31, 0x7771, RZ ;  /* 0x000077711f497816 */ /* 0x000fc400000000ff */
[----:B------:R-:W-:Y:S02]  /*139b0*/  PRMT R86, R27, 0x7771, RZ ;  /* 0x000077711b567816 */ /* 0x000fe400000000ff */
[----:B------:R-:W-:Y:S02]  /*139c0*/  LOP3.LUT R69, R94, R84, R69, 0x96, !PT ;  /* 0x000000545e457212 */ /* 0x000fe400078e9645 */
[----:B------:R-:W-:Y:S02]  /*139d0*/  LOP3.LUT R72, R85, R81, R72, 0x96, !PT ;  /* 0x0000005155487212 */ /* 0x000fe400078e9648 */
[C---:B------:R-:W-:Y:S02]  /*139e0*/  PRMT R22, R30.reuse, 0x7770, RZ ;  /* 0x000077701e167816 */ /* 0x040fe400000000ff */
[C---:B------:R-:W-:Y:S02]  /*139f0*/  PRMT R23, R30.reuse, 0x7771, RZ ;  /* 0x000077711e177816 */ /* 0x040fe400000000ff */
[----:B------:R-:W-:-:S02]  /*13a00*/  PRMT R74, R30, 0x7772, RZ ;  /* 0x000077721e4a7816 */ /* 0x000fc400000000ff */
[----:B------:R-:W-:Y:S02]  /*13a10*/  PRMT R31, R30, 0x7773, RZ ;  /* 0x000077731e1f7816 */ /* 0x000fe400000000ff */
[C---:B------:R-:W-:Y:S02]  /*13a20*/  PRMT R88, R27.reuse, 0x7772, RZ ;  /* 0x000077721b587816 */ /* 0x040fe400000000ff */
[----:B------:R-:W-:Y:S02]  /*13a30*/  PRMT R85, R27, 0x7770, RZ ;  /* 0x000077701b557816 */ /* 0x000fe400000000ff */
[C---:B------:R-:W-:Y:S02]  /*13a40*/  PRMT R82, R26.reuse, 0x7771, RZ ;  /* 0x000077711a527816 */ /* 0x040fe400000000ff */
[C---:B------:R-:W-:Y:S02]  /*13a50*/  PRMT R83, R26.reuse, 0x7772, RZ ;  /* 0x000077721a537816 */ /* 0x040fe400000000ff */
[----:B------:R-:W-:-:S02]  /*13a60*/  PRMT R81, R26, 0x7770, RZ ;  /* 0x000077701a517816 */ /* 0x000fc400000000ff */
[----:B------:R-:W-:Y:S02]  /*13a70*/  PRMT R84, R26, 0x7773, RZ ;  /* 0x000077731a547816 */ /* 0x000fe400000000ff */
[C---:B---3--:R-:W-:Y:S02]  /*13a80*/  PRMT R75, R25.reuse, 0x7771, RZ ;  /* 0x00007771194b7816 */ /* 0x048fe400000000ff */
[C---:B------:R-:W-:Y:S02]  /*13a90*/  PRMT R30, R25.reuse, 0x7770, RZ ;  /* 0x00007770191e7816 */ /* 0x040fe400000000ff */
[----:B0-----:R-:W-:Y:S02]  /*13aa0*/  PRMT R80, R25, 0x7773, RZ ;  /* 0x0000777319507816 */ /* 0x001fe400000000ff */
[----:B------:R-:W-:Y:S02]  /*13ab0*/  PRMT R19, R29, 0x7770, RZ ;  /* 0x000077701d137816 */ /* 0x000fe400000000ff */
[----:B------:R-:W-:-:S02]  /*13ac0*/  PRMT R25, R24, 0x7772, RZ ;  /* 0x0000777218197816 */ /* 0x000fc400000000ff */
[C---:B------:R-:W-:Y:S02]  /*13ad0*/  PRMT R26, R24.reuse, 0x7770, RZ ;  /* 0x00007770181a7816 */ /* 0x040fe400000000ff */
[C---:B------:R-:W-:Y:S02]  /*13ae0*/  PRMT R28, R24.reuse, 0x7771, RZ ;  /* 0x00007771181c7816 */ /* 0x040fe400000000ff */
[----:B------:R-:W-:Y:S02]  /*13af0*/  PRMT R27, R24, 0x7773, RZ ;  /* 0x00007773181b7816 */ /* 0x000fe400000000ff */
[----:B------:R-:W-:Y:S02]  /*13b00*/  LOP3.LUT R21, R79, R21, R64, 0x96, !PT ;  /* 0x000000154f157212 */ /* 0x000fe400078e9640 */
[----:B------:R-:W-:Y:S02]  /*13b10*/  LOP3.LUT R71, R86, R76, R71, 0x96, !PT ;  /* 0x0000004c56477212 */ /* 0x000fe400078e9647 */
[----:B------:R-:W-:-:S02]  /*13b20*/  PRMT R24, R39, 0x7772, RZ ;  /* 0x0000777227187816 */ /* 0x000fc400000000ff */
[----:B------:R-:W-:Y:S02]  /*13b30*/  PRMT R64, R35, 0x7773, RZ ;  /* 0x0000777323407816 */ /* 0x000fe400000000ff */
[----:B------:R-:W-:Y:S02]  /*13b40*/  LOP3.LUT R16, R75, R19, R16, 0x96, !PT ;  /* 0x000000134b107212 */ /* 0x000fe400078e9610 */
[----:B------:R-:W-:Y:S02]  /*13b50*/  LOP3.LUT R72, R88, R73, R72, 0x96, !PT ;  /* 0x0000004958487212 */ /* 0x000fe400078e9648 */
[----:B------:R-:W-:Y:S02]  /*13b60*/  PRMT R19, R39, 0x7773, RZ ;  /* 0x0000777327137816 */ /* 0x000fe400000000ff */
[----:B------:R-:W-:Y:S01]  /*13b70*/  LOP3.LUT R24, R64, R24, R71, 0x96, !PT ;  /* 0x0000001840187212 */ /* 0x000fe200078e9647 */
[----:B------:R0:W3:Y:S01]  /*13b80*/  LDC.U8 R90, c[0x3][R89+0x1] ;  /* 0x00c00040595a7b82 */ /* 0x0000e20000000000 */
[----:B------:R-:W-:-:S02]  /*13b90*/  LOP3.LUT R19, R19, 0xff, R72, 0x48, !PT ;  /* 0x000000ff13137812 */ /* 0x000fc400078e4848 */
[----:B------:R-:W-:Y:S02]  /*13ba0*/  LOP3.LUT R24, R24, 0xff, RZ, 0xc0, !PT ;  /* 0x000000ff18187812 */ /* 0x000fe400078ec0ff */
[----:B------:R-:W-:Y:S02]  /*13bb0*/  PRMT R20, R29, 0x7772, RZ ;  /* 0x000077721d147816 */ /* 0x000fe400000000ff */
[----:B------:R-:W-:Y:S02]  /*13bc0*/  LEA R73, R19, UR4, 0x1 ;  /* 0x0000000413497c11 */ /* 0x000fe4000f8e08ff */
[----:B------:R-:W-:Y:S02]  /*13bd0*/  LEA R79, R24, UR4, 0x1 ;  /* 0x00000004184f7c11 */ /* 0x000fe4000f8e08ff */
[----:B------:R-:W-:Y:S02]  /*13be0*/  LOP3.LUT R69, R84, R74, R69, 0x96, !PT ;  /* 0x0000004a54457212 */ /* 0x000fe400078e9645 */
[----:B------:R-:W-:Y:S01]  /*13bf0*/  LOP3.LUT R20, R80, R20, R65, 0x96, !PT ;  /* 0x0000001450147212 */ /* 0x000fe200078e9641 */
[----:B------:R3:W4:Y:S01]  /*13c00*/  LDC.U8 R74, c[0x3][R73] ;  /* 0x00c00000494a7b82 */ /* 0x0007220000000000 */
[----:B------:R-:W-:-:S07]  /*13c10*/  PRMT R29, R29, 0x7773, RZ ;  /* 0x000077731d1d7816 */ /* 0x000fce00000000ff */
[----:B------:R3:W4:Y:S01]  /*13c20*/  LDC.U8 R80, c[0x3][R79+0x1] ;  /* 0x00c000404f507b82 */ /* 0x0007220000000000 */
[----:B------:R-:W-:Y:S02]  /*13c30*/  LOP3.LUT R31, R85, R31, R70, 0x96, !PT ;  /* 0x0000001f551f7212 */ /* 0x000fe400078e9646 */
[----:B------:R-:W-:Y:S02]  /*13c40*/  LOP3.LUT R22, R82, R22, R67, 0x96, !PT ;  /* 0x0000001652167212 */ /* 0x000fe400078e9643 */
[----:B------:R-:W-:Y:S02]  /*13c50*/  LOP3.LUT R23, R83, R23, R68, 0x96, !PT ;  /* 0x0000001753177212 */ /* 0x000fe400078e9644 */
[----:B------:R-:W-:Y:S01]  /*13c60*/  LOP3.LUT R29, R81, R29, R66, 0x96, !PT ;  /* 0x0000001d511d7212 */ /* 0x000fe200078e9642 */
[----:B0-----:R-:W0:Y:S01]  /*13c70*/  LDC.U8 R89, c[0x3][R89] ;  /* 0x00c0000059597b82 */ /* 0x001e220000000000 */
[C---:B------:R-:W-:Y:S02]  /*13c80*/  PRMT R70, R39.reuse, 0x7770, RZ ;  /* 0x0000777027467816 */ /* 0x040fe400000000ff */
[----:B------:R-:W-:-:S02]  /*13c90*/  PRMT R72, R39, 0x7771, RZ ;  /* 0x0000777127487816 */ /* 0x000fc400000000ff */
[C---:B------:R-:W-:Y:S02]  /*13ca0*/  PRMT R67, R38.reuse, 0x7770, RZ ;  /* 0x0000777026437816 */ /* 0x040fe400000000ff */
[C---:B------:R-:W-:Y:S01]  /*13cb0*/  PRMT R66, R38.reuse, 0x7771, RZ ;  /* 0x0000777126427816 */ /* 0x040fe200000000ff */
[----:B------:R3:W0:Y:S01]  /*13cc0*/  LDC.U8 R75, c[0x3][R73+0x1] ;  /* 0x00c00040494b7b82 */ /* 0x0006220000000000 */
[C---:B------:R-:W-:Y:S02]  /*13cd0*/  PRMT R71, R38.reuse, 0x7772, RZ ;  /* 0x0000777226477816 */ /* 0x040fe400000000ff */
[----:B------:R-:W-:Y:S02]  /*13ce0*/  PRMT R68, R38, 0x7773, RZ ;  /* 0x0000777326447816 */ /* 0x000fe400000000ff */
[----:B------:R-:W-:Y:S02]  /*13cf0*/  LOP3.LUT R0, R25, R0, R87, 0x96, !PT ;  /* 0x0000000019007212 */ /* 0x000fe400078e9657 */
        /* <DEDUP_REMOVED lines=8> */
[----:B-1----:R-:W-:Y:S02]  /*13d80*/  LOP3.LUT R3, R78, R3, R98, 0x96, !PT ;  /* 0x000000034e037212 */ /* 0x002fe400078e9662 */
[----:B------:R-:W-:Y:S02]  /*13d90*/  PRMT R36, R34, 0x7770, RZ ;  /* 0x0000777022247816 */ /* 0x000fe400000000ff */
[----:B------:R-:W-:Y:S02]  /*13da0*/  PRMT R78, R35, 0x7772, RZ ;  /* 0x00007772234e7816 */ /* 0x000fe400000000ff */
[----:B------:R-:W-:Y:S02]  /*13db0*/  LOP3.LUT R21, R36, R64, R21, 0x96, !PT ;  /* 0x0000004024157212 */ /* 0x000fe400078e9615 */
[----:B------:R-:W-:-:S02]  /*13dc0*/  LOP3.LUT R31, R78, R72, R31, 0x96, !PT ;  /* 0x000000484e1f7212 */ /* 0x000fc400078e961f */
[----:B------:R-:W-:Y:S02]  /*13dd0*/  PRMT R36, R47, 0x7773, RZ ;  /* 0x000077732f247816 */ /* 0x000fe400000000ff */
[----:B------:R-:W-:Y:S02]  /*13de0*/  LOP3.LUT R17, R39, R30, R17, 0x96, !PT ;  /* 0x0000001e27117212 */ /* 0x000fe400078e9611 */
[----:B------:R-:W-:Y:S02]  /*13df0*/  PRMT R39, R34, 0x7772, RZ ;  /* 0x0000777222277816 */ /* 0x000fe400000000ff */
[----:B------:R-:W-:Y:S02]  /*13e00*/  LOP3.LUT R31, R36, 0xff, R31, 0x48, !PT ;  /* 0x000000ff241f7812 */ /* 0x000fe400078e481f */
[----:B------:R-:W-:Y:S02]  /*13e10*/  PRMT R76, R35, 0x7770, RZ ;  /* 0x00007770234c7816 */ /* 0x000fe400000000ff */
[----:B------:R-:W-:-:S02]  /*13e20*/  LOP3.LUT R29, R39, R66, R29, 0x96, !PT ;  /* 0x00000042271d7212 */ /* 0x000fc400078e961d */
[----:B------:R-:W-:Y:S01]  /*13e30*/  LEA R66, R31, UR4, 0x1 ;  /* 0x000000041f427c11 */ /* 0x000fe2000f8e08ff */
[----:B---3--:R-:W1:Y:S01]  /*13e40*/  LDC.U8 R79, c[0x3][R79] ;  /* 0x00c000004f4f7b82 */ /* 0x008e620000000000 */
[----:B------:R-:W-:-:S07]  /*13e50*/  LOP3.LUT R23, R76, R68, R23, 0x96, !PT ;  /* 0x000000444c177212 */ /* 0x000fce00078e9617 */
[----:B------:R3:W1:Y:S01]  /*13e60*/  LDC.U8 R68, c[0x3][R66+0x1] ;  /* 0x00c0004042447b82 */ /* 0x0006620000000000 */
[----:B------:R-:W-:Y:S02]  /*13e70*/  LOP3.LUT R18, R38, R27, R18, 0x96, !PT ;  /* 0x0000001b26127212 */ /* 0x000fe400078e9612 */
[----:B------:R-:W-:Y:S02]  /*13e80*/  LOP3.LUT R26, R90, R26, R77, 0x96, !PT ;  /* 0x0000001a5a1a7212 */ /* 0x000fe400078e964d */
[C---:B------:R-:W-:Y:S02]  /*13e90*/  PRMT R38, R34.reuse, 0x7771, RZ ;  /* 0x0000777122267816 */ /* 0x040fe400000000ff */
[----:B------:R-:W-:Y:S02]  /*13ea0*/  PRMT R77, R35, 0x7771, RZ ;  /* 0x00007771234d7816 */ /* 0x000fe400000000ff */
[----:B------:R-:W-:Y:S02]  /*13eb0*/  LOP3.LUT R3, R25, R28, R3, 0x96, !PT ;  /* 0x0000001c19037212 */ /* 0x000fe400078e9603 */
[----:B------:R-:W-:-:S02]  /*13ec0*/  PRMT R73, R34, 0x7773, RZ ;  /* 0x0000777322497816 */ /* 0x000fc400000000ff */
[C---:B------:R-:W-:Y:S02]  /*13ed0*/  PRMT R30, R33.reuse, 0x7770, RZ ;  /* 0x00007770211e7816 */ /* 0x040fe400000000ff */
[C---:B------:R-:W-:Y:S02]  /*13ee0*/  PRMT R28, R32.reuse, 0x7772, RZ ;  /* 0x00007772201c7816 */ /* 0x040fe400000000ff */
[C---:B------:R-:W-:Y:S02]  /*13ef0*/  PRMT R25, R32.reuse, 0x7770, RZ ;  /* 0x0000777020197816 */ /* 0x040fe400000000ff */
[----:B------:R-:W-:Y:S02]  /*13f00*/  PRMT R27, R32, 0x7771, RZ ;  /* 0x00007771201b7816 */ /* 0x000fe400000000ff */
[C---:B------:R-:W-:Y:S02]  /*13f10*/  PRMT R35, R33.reuse, 0x7771, RZ ;  /* 0x0000777121237816 */ /* 0x040fe400000000ff */
[----:B------:R-:W-:-:S02]  /*13f20*/  PRMT R34, R33, 0x7772, RZ ;  /* 0x0000777221227816 */ /* 0x000fc400000000ff */
[----:B------:R-:W-:Y:S02]  /*13f30*/  PRMT R32, R32, 0x7773, RZ ;  /* 0x0000777320207816 */ /* 0x000fe400000000ff */
[----:B------:R-:W-:Y:S02]  /*13f40*/  LOP3.LUT R20, R38, R67, R20, 0x96, !PT ;  /* 0x0000004326147212 */ /* 0x000fe400078e9614 */
[----:B------:R-:W-:Y:S02]  /*13f50*/  PRMT R31, R45, 0x7770, RZ ;  /* 0x000077702d1f7816 */ /* 0x000fe400000000ff */
[----:B------:R-:W-:Y:S02]  /*13f60*/  PRMT R33, R33, 0x7773, RZ ;  /* 0x0000777321217816 */ /* 0x000fe400000000ff */
[----:B------:R-:W-:Y:S02]  /*13f70*/  LOP3.LUT R69, R77, R70, R69, 0x96, !PT ;  /* 0x000000464d457212 */ /* 0x000fe400078e9645 */
[----:B------:R-:W-:-:S02]  /*13f80*/  PRMT R38, R47, 0x7772, RZ ;  /* 0x000077722f267816 */ /* 0x000fc400000000ff */
[----:B----4-:R-:W-:Y:S02]  /*13f90*/  PRMT R39, R43, 0x7773, RZ ;  /* 0x000077732b277816 */ /* 0x010fe400000000ff */
[----:B------:R-:W-:Y:S02]  /*13fa0*/  LOP3.LUT R19, R28, R19, R26, 0x96, !PT ;  /* 0x000000131c137212 */ /* 0x000fe400078e961a */
[----:B------:R-:W-:Y:S02]  /*13fb0*/  LOP3.LUT R0, R30, R37, R0, 0x96, !PT ;  /* 0x000000251e007212 */ /* 0x000fe400078e9600 */
[C---:B------:R-:W-:Y:S02]  /*13fc0*/  PRMT R30, R44.reuse, 0x7772, RZ ;  /* 0x000077722c1e7816 */ /* 0x040fe400000000ff */
[C---:B------:R-:W-:Y:S02]  /*13fd0*/  PRMT R26, R44.reuse, 0x7770, RZ ;  /* 0x000077702c1a7816 */ /* 0x040fe400000000ff */
[----:B------:R-:W-:-:S02]  /*13fe0*/  PRMT R28, R44, 0x7771, RZ ;  /* 0x000077712c1c7816 */ /* 0x000fc400000000ff */
[----:B------:R-:W-:Y:S02]  /*13ff0*/  LOP3.LUT R3, R31, R32, R3, 0x96, !PT ;  /* 0x000000201f037212 */ /* 0x000fe400078e9603 */
[----:B------:R-:W-:Y:S02]  /*14000*/  LOP3.LUT R16, R33, R65, R16, 0x96, !PT ;  /* 0x0000004121107212 */ /* 0x000fe400078e9610 */
[----:B------:R-:W-:Y:S02]  /*14010*/  LOP3.LUT R38, R39, R38, R69, 0x96, !PT ;  /* 0x0000002627267212 */ /* 0x000fe400078e9645 */
[----:B------:R-:W-:Y:S02]  /*14020*/  LOP3.LUT R25, R80, R25, R74, 0x96, !PT ;  /* 0x0000001950197212 */ /* 0x000fe400078e964a */
[----:B------:R-:W-:Y:S02]  /*14030*/  PRMT R44, R44, 0x7773, RZ ;  /* 0x000077732c2c7816 */ /* 0x000fe400000000ff */
[----:B------:R-:W-:-:S02]  /*14040*/  PRMT R31, R40, 0x7772, RZ ;  /* 0x00007772281f7816 */ /* 0x000fc400000000ff */
[----:B------:R-:W-:Y:S02]  /*14050*/  PRMT R32, R41, 0x7770, RZ ;  /* 0x0000777029207816 */ /* 0x000fe400000000ff */
[----:B------:R-:W-:Y:S02]  /*14060*/  LOP3.LUT R22, R73, R71, R22, 0x96, !PT ;  /* 0x0000004749167212 */ /* 0x000fe400078e9616 */
        /* <DEDUP_REMOVED lines=9> */
[----:B------:R-:W-:-:S02]  /*14100*/  LOP3.LUT R38, R38, 0xff, RZ, 0xc0, !PT ;  /* 0x000000ff26267812 */ /* 0x000fc400078ec0ff */
[C---:B------:R-:W-:Y:S02]  /*14110*/  PRMT R36, R45.reuse, 0x7772, RZ ;  /* 0x000077722d247816 */ /* 0x040fe400000000ff */
[C---:B------:R-:W-:Y:S02]  /*14120*/  PRMT R33, R45.reuse, 0x7771, RZ ;  /* 0x000077712d217816 */ /* 0x040fe400000000ff */
[----:B------:R-:W-:Y:S02]  /*14130*/  PRMT R45, R45, 0x7773, RZ ;  /* 0x000077732d2d7816 */ /* 0x000fe400000000ff */
[----:B------:R-:W-:Y:S02]  /*14140*/  LOP3.LUT R23, R70, R64, R23, 0x96, !PT ;  /* 0x0000004046177212 */ /* 0x000fe400078e9617 */
[----:B------:R-:W-:Y:S02]  /*14150*/  PRMT R28, R55, 0x7773, RZ ;  /* 0x00007773371c7816 */ /* 0x000fe400000000ff */
[----:B------:R-:W-:-:S02]  /*14160*/  LOP3.LUT R22, R32, R31, R22, 0x96, !PT ;  /* 0x0000001f20167212 */ /* 0x000fc400078e9616 */
[----:B------:R-:W-:Y:S02]  /*14170*/  LEA R71, R38, UR4, 0x1 ;  /* 0x0000000426477c11 */ /* 0x000fe4000f8e08ff */
[----:B0-----:R-:W-:Y:S02]  /*14180*/  LOP3.LUT R24, R75, R24, R89, 0x96, !PT ;  /* 0x000000184b187212 */ /* 0x001fe400078e9659 */
[C---:B------:R-:W-:Y:S02]  /*14190*/  PRMT R37, R46.reuse, 0x7770, RZ ;  /* 0x000077702e257816 */ /* 0x040fe400000000ff */
[C---:B------:R-:W-:Y:S02]  /*141a0*/  PRMT R38, R46.reuse, 0x7771, RZ ;  /* 0x000077712e267816 */ /* 0x040fe400000000ff */
[C---:B------:R-:W-:Y:S01]  /*141b0*/  PRMT R39, R46.reuse, 0x7772, RZ ;  /* 0x000077722e277816 */ /* 0x040fe200000000ff */
[----:B------:R3:W0:Y:S01]  /*141c0*/  LDC.U8 R67, c[0x3][R66] ;  /* 0x00c0000042437b82 */ /* 0x0006220000000000 */
[----:B------:R-:W-:-:S02]  /*141d0*/  PRMT R46, R46, 0x7773, RZ ;  /* 0x000077732e2e7816 */ /* 0x000fc400000000ff */
[----:B------:R-:W-:Y:S02]  /*141e0*/  PRMT R47, R43, 0x7770, RZ ;  /* 0x000077702b2f7816 */ /* 0x000fe400000000ff */
[----:B------:R-:W-:Y:S02]  /*141f0*/  LOP3.LUT R17, R45, R34, R17, 0x96, !PT ;  /* 0x000000222d117212 */ /* 0x000fe400078e9611 */
[----:B------:R-:W-:Y:S02]  /*14200*/  LOP3.LUT R23, R28, 0xff, R23, 0x48, !PT ;  /* 0x000000ff1c177812 */ /* 0x000fe400078e4817 */
[----:B------:R-:W-:Y:S02]  /*14210*/  LOP3.LUT R22, R22, 0xff, RZ, 0xc0, !PT ;  /* 0x000000ff16167812 */ /* 0x000fe400078ec0ff */
[C---:B------:R-:W-:Y:S02]  /*14220*/  PRMT R43, R42.reuse, 0x7771, RZ ;  /* 0x000077712a2b7816 */ /* 0x040fe400000000ff */
[----:B------:R-:W-:-:S02]  /*14230*/  PRMT R45, R42, 0x7772, RZ ;  /* 0x000077722a2d7816 */ /* 0x000fc400000000ff */
[----:B---3--:R-:W-:Y:S02]  /*14240*/  PRMT R66, R42, 0x7770, RZ ;  /* 0x000077702a427816 */ /* 0x008fe400000000ff */
[----:B------:R-:W-:Y:S02]  /*14250*/  LOP3.LUT R24, R30, R27, R24, 0x96, !PT ;  /* 0x0000001b1e187212 */ /* 0x000fe400078e9618 */
[----:B------:R-:W-:Y:S02]  /*14260*/  LOP3.LUT R18, R36, R35, R18, 0x96, !PT ;  /* 0x0000002324127212 */ /* 0x000fe400078e9612 */
[----:B------:R-:W-:Y:S01]  /*14270*/  PRMT R42, R42, 0x7773, RZ ;  /* 0x000077732a2a7816 */ /* 0x000fe200000000ff */
[----:B------:R3:W0:Y:S01]  /*14280*/  LDC.U8 R72, c[0x3][R71+0x1] ;  /* 0x00c0004047487b82 */ /* 0x0006220000000000 */
[C---:B------:R-:W-:Y:S02]  /*14290*/  PRMT R30, R40.reuse, 0x7770, RZ ;  /* 0x00007770281e7816 */ /* 0x040fe400000000ff */
[----:B------:R-:W-:-:S02]  /*142a0*/  PRMT R27, R40, 0x7771, RZ ;  /* 0x00007771281b7816 */ /* 0x000fc400000000ff */
[----:B------:R-:W-:Y:S02]  /*142b0*/  PRMT R35, R40, 0x7773, RZ ;  /* 0x0000777328237816 */ /* 0x000fe400000000ff */
[----:B------:R-:W-:Y:S02]  /*142c0*/  LOP3.LUT R29, R47, R46, R29, 0x96, !PT ;  /* 0x0000002e2f1d7212 */ /* 0x000fe400078e961d */
[----:B------:R-:W-:Y:S02]  /*142d0*/  LEA R40, R23, UR4, 0x1 ;  /* 0x0000000417287c11 */ /* 0x000fe4000f8e08ff */
[----:B------:R-:W-:Y:S01]  /*142e0*/  LEA R46, R22, UR4, 0x1 ;  /* 0x00000004162e7c11 */ /* 0x000fe2000f8e08ff */
[----:B---3--:R-:W3:Y:S01]  /*142f0*/  LDC.U8 R71, c[0x3][R71] ;  /* 0x00c0000047477b82 */ /* 0x008ee20000000000 */
[----:B------:R-:W-:-:S07]  /*14300*/  LOP3.LUT R20, R42, R39, R20, 0x96, !PT ;  /* 0x000000272a147212 */ /* 0x000fce00078e9614 */
[----:B------:R4:W2:Y:S08]  /*14310*/  LDC.U8 R42, c[0x3][R40] ;  /* 0x00c00000282a7b82 */ /* 0x0008b00000000000 */
[----:B------:R4:W3:Y:S08]  /*14320*/  LDC.U8 R44, c[0x3][R40+0x1] ;  /* 0x00c00040282c7b82 */ /* 0x0008f00000000000 */
[----:B------:R4:W2:Y:S01]  /*14330*/  LDC.U8 R47, c[0x3][R46+0x1] ;  /* 0x00c000402e2f7b82 */ /* 0x0008a20000000000 */
[----:B------:R-:W-:-:S02]  /*14340*/  LOP3.LUT R21, R45, R38, R21, 0x96, !PT ;  /* 0x000000262d157212 */ /* 0x000fc400078e9615 */
[----:B-1----:R-:W-:Y:S02]  /*14350*/  LOP3.LUT R26, R68, R26, R79, 0x96, !PT ;  /* 0x0000001a441a7212 */ /* 0x002fe400078e964f */
[----:B------:R-:W-:Y:S02]  /*14360*/  PRMT R28, R52, 0x7772, RZ ;  /* 0x00007772341c7816 */ /* 0x000fe400000000ff */
[----:B------:R-:W-:Y:S02]  /*14370*/  PRMT R38, R55, 0x7771, RZ ;  /* 0x0000777137267816 */ /* 0x000fe400000000ff */
[----:B------:R-:W-:Y:S02]  /*14380*/  PRMT R45, R51, 0x7772, RZ ;  /* 0x00007772332d7816 */ /* 0x000fe400000000ff */
[----:B------:R-:W-:Y:S02]  /*14390*/  PRMT R31, R53, 0x7770, RZ ;  /* 0x00007770351f7816 */ /* 0x000fe400000000ff */
[----:B------:R-:W-:-:S02]  /*143a0*/  LOP3.LUT R26, R28, R27, R26, 0x96, !PT ;  /* 0x0000001b1c1a7212 */ /* 0x000fc400078e961a */
[----:B------:R-:W-:Y:S02]  /*143b0*/  LOP3.LUT R29, R45, R38, R29, 0x96, !PT ;  /* 0x000000262d1d7212 */ /* 0x000fe400078e961d */
[----:B------:R-:W-:Y:S02]  /*143c0*/  PRMT R28, R59, 0x7773, RZ ;  /* 0x000077733b1c7816 */ /* 0x000fe400000000ff */
[----:B------:R-:W-:Y:S02]  /*143d0*/  LOP3.LUT R24, R31, R35, R24, 0x96, !PT ;  /* 0x000000231f187212 */ /* 0x000fe400078e9618 */
[----:B------:R-:W-:-:S04]  /*143e0*/  LOP3.LUT R35, R28, 0xff, R29, 0x48, !PT ;  /* 0x000000ff1c237812 */ /* 0x000fc800078e481d */
[----:B------:R-:W-:Y:S01]  /*143f0*/  LEA R45, R35, UR4, 0x1 ;  /* 0x00000004232d7c11 */ /* 0x000fe2000f8e08ff */
[----:B----4-:R-:W1:Y:S01]  /*14400*/  LDC.U8 R46, c[0x3][R46] ;  /* 0x00c000002e2e7b82 */ /* 0x010e620000000000 */
[C---:B------:R-:W-:Y:S02]  /*14410*/  PRMT R28, R48.reuse, 0x7772, RZ ;  /* 0x00007772301c7816 */ /* 0x040fe400000000ff */
[C---:B------:R-:W-:Y:S02]  /*14420*/  PRMT R27, R48.reuse, 0x7770, RZ ;  /* 0x00007770301b7816 */ /* 0x040fe400000000ff */
[C---:B------:R-:W-:Y:S02]  /*14430*/  PRMT R29, R48.reuse, 0x7771, RZ ;  /* 0x00007771301d7816 */ /* 0x040fe400000000ff */
[----:B------:R-:W-:Y:S02]  /*14440*/  PRMT R31, R48, 0x7773, RZ ;  /* 0x00007773301f7816 */ /* 0x000fe400000000ff */
[----:B------:R4:W1:Y:S01]  /*14450*/  LDC.U8 R48, c[0x3][R45+0x1] ;  /* 0x00c000402d307b82 */ /* 0x0008620000000000 */
[----:B------:R-:W-:-:S02]  /*14460*/  PRMT R36, R41, 0x7772, RZ ;  /* 0x0000777229247816 */ /* 0x000fc400000000ff */
[----:B------:R-:W-:Y:S02]  /*14470*/  PRMT R34, R41, 0x7771, RZ ;  /* 0x0000777129227816 */ /* 0x000fe400000000ff */
[----:B------:R-:W-:Y:S02]  /*14480*/  LOP3.LUT R0, R36, R33, R0, 0x96, !PT ;  /* 0x0000002124007212 */ /* 0x000fe400078e9600 */
[----:B------:R-:W-:Y:S02]  /*14490*/  PRMT R33, R53, 0x7772, RZ ;  /* 0x0000777235217816 */ /* 0x000fe400000000ff */
[----:B------:R-:W-:Y:S02]  /*144a0*/  LOP3.LUT R16, R43, R37, R16, 0x96, !PT ;  /* 0x000000252b107212 */ /* 0x000fe400078e9610 */
[C---:B------:R-:W-:Y:S02]  /*144b0*/  PRMT R22, R52.reuse, 0x7770, RZ ;  /* 0x0000777034167816 */ /* 0x040fe400000000ff */
[----:B------:R-:W-:-:S02]  /*144c0*/  PRMT R23, R52, 0x7771, RZ ;  /* 0x0000777134177816 */ /* 0x000fc400000000ff */
[----:B------:R-:W-:Y:S02]  /*144d0*/  LOP3.LUT R3, R33, R34, R3, 0x96, !PT ;  /* 0x0000002221037212 */ /* 0x000fe400078e9603 */
[----:B------:R-:W-:Y:S02]  /*144e0*/  PRMT R41, R41, 0x7773, RZ ;  /* 0x0000777329297816 */ /* 0x000fe400000000ff */
[----:B0-----:R-:W-:Y:S02]  /*144f0*/  LOP3.LUT R30, R72, R30, R67, 0x96, !PT ;  /* 0x0000001e481e7212 */ /* 0x001fe400078e9643 */
[C---:B------:R-:W-:Y:S02]  /*14500*/  PRMT R36, R54.reuse, 0x7770, RZ ;  /* 0x0000777036247816 */ /* 0x040fe400000000ff */
[C---:B------:R-:W-:Y:S02]  /*14510*/  PRMT R37, R54.reuse, 0x7771, RZ ;  /* 0x0000777136257816 */ /* 0x040fe400000000ff */
        /* <DEDUP_REMOVED lines=8> */
[----:B------:R-:W-:Y:S02]  /*145a0*/  LOP3.LUT R18, R36, R41, R18, 0x96, !PT ;  /* 0x0000002924127212 */ /* 0x000fe400078e9612 */
[----:B------:R-:W-:Y:S02]  /*145b0*/  LOP3.LUT R23, R28, R23, R30, 0x96, !PT ;  /* 0x000000171c177212 */ /* 0x000fe400078e961e */
[----:B------:R-:W-:Y:S02]  /*145c0*/  LOP3.LUT R25, R33, R52, R25, 0x96, !PT ;  /* 0x0000003421197212 */ /* 0x000fe400078e9619 */
[----:B---3--:R-:W-:Y:S02]  /*145d0*/  LOP3.LUT R22, R44, R22, R71, 0x96, !PT ;  /* 0x000000162c167212 */ /* 0x008fe400078e9647 */
[----:B--2---:R-:W-:-:S02]  /*145e0*/  LOP3.LUT R27, R47, R27, R42, 0x96, !PT ;  /* 0x0000001b2f1b7212 */ /* 0x004fc400078e962a */
[C---:B------:R-:W-:Y:S02]  /*145f0*/  PRMT R37, R50.reuse, 0x7770, RZ ;  /* 0x0000777032257816 */ /* 0x040fe400000000ff */
[C---:B------:R-:W-:Y:S02]  /*14600*/  PRMT R41, R50.reuse, 0x7771, RZ ;  /* 0x0000777132297816 */ /* 0x040fe400000000ff */
[----:B------:R-:W-:Y:S02]  /*14610*/  PRMT R38, R50, 0x7772, RZ ;  /* 0x0000777232267816 */ /* 0x000fe400000000ff */
[----:B------:R-:W-:Y:S02]  /*14620*/  LOP3.LUT R20, R40, R43, R20, 0x96, !PT ;  /* 0x0000002b28147212 */ /* 0x000fe400078e9614 */
[----:B------:R-:W-:Y:S02]  /*14630*/  LOP3.LUT R21, R51, R54, R21, 0x96, !PT ;  /* 0x0000003633157212 */ /* 0x000fe400078e9615 */
        /* <DEDUP_REMOVED lines=10> */
[----:B------:R-:W-:Y:S02]  /*146e0*/  PRMT R43, R59, 0x7770, RZ ;  /* 0x000077703b2b7816 */ /* 0x000fe400000000ff */
[----:B------:R-:W-:Y:S02]  /*146f0*/  PRMT R28, R56, 0x7772, RZ ;  /* 0x00007772381c7816 */ /* 0x000fe400000000ff */
[----:B------:R-:W-:-:S02]  /*14700*/  PRMT R21, R7, 0x7771, RZ ;  /* 0x0000777107157816 */ /* 0x000fc400000000ff */
[----:B------:R-:W-:Y:S02]  /*14710*/  PRMT R53, R53, 0x7773, RZ ;  /* 0x0000777335357816 */ /* 0x000fe400000000ff */
[----:B------:R-:W-:Y:S02]  /*14720*/  LOP3.LUT R19, R34, R32, R19, 0x96, !PT ;  /* 0x0000002022137212 */ /* 0x000fe400078e9613 */
[----:B------:R-:W-:Y:S02]  /*14730*/  PRMT R35, R49, 0x7771, RZ ;  /* 0x0000777131237816 */ /* 0x000fe400000000ff */
[----:B------:R-:W-:Y:S02]  /*14740*/  LOP3.LUT R20, R20, 0xff, RZ, 0xc0, !PT ;  /* 0x000000ff14147812 */ /* 0x000fe400078ec0ff */
[----:B------:R-:W-:Y:S02]  /*14750*/  PRMT R34, R57, 0x7772, RZ ;  /* 0x0000777239227816 */ /* 0x000fe400000000ff */
[----:B------:R-:W-:-:S02]  /*14760*/  LOP3.LUT R22, R28, R29, R22, 0x96, !PT ;  /* 0x0000001d1c167212 */ /* 0x000fc400078e9616 */
[----:B------:R-:W-:Y:S02]  /*14770*/  LOP3.LUT R16, R21, R43, R16, 0x96, !PT ;  /* 0x0000002b15107212 */ /* 0x000fe400078e9610 */
[C---:B------:R-:W-:Y:S02]  /*14780*/  PRMT R29, R63.reuse, 0x7773, RZ ;  /* 0x000077733f1d7816 */ /* 0x040fe400000000ff */
[----:B------:R-:W-:Y:S02]  /*14790*/  PRMT R21, R63, 0x7772, RZ ;  /* 0x000077723f157816 */ /* 0x000fe400000000ff */
[----:B------:R-:W-:Y:S02]  /*147a0*/  PRMT R28, R11, 0x7773, RZ ;  /* 0x000077730b1c7816 */ /* 0x000fe400000000ff */
[----:B------:R-:W-:Y:S02]  /*147b0*/  LOP3.LUT R0, R37, R53, R0, 0x96, !PT ;  /* 0x0000003525007212 */ /* 0x000fe400078e9600 */
[----:B------:R-:W-:-:S02]  /*147c0*/  PRMT R36, R49, 0x7773, RZ ;  /* 0x0000777331247816 */ /* 0x000fc400000000ff */
[C---:B------:R-:W-:Y:S02]  /*147d0*/  PRMT R37, R58.reuse, 0x7770, RZ ;  /* 0x000077703a257816 */ /* 0x040fe400000000ff */
[C---:B------:R-:W-:Y:S02]  /*147e0*/  PRMT R42, R58.reuse, 0x7772, RZ ;  /* 0x000077723a2a7816 */ /* 0x040fe400000000ff */
[C---:B------:R-:W-:Y:S02]  /*147f0*/  PRMT R39, R58.reuse, 0x7771, RZ ;  /* 0x000077713a277816 */ /* 0x040fe400000000ff */
[----:B------:R-:W-:Y:S02]  /*14800*/  PRMT R58, R58, 0x7773, RZ ;  /* 0x000077733a3a7816 */ /* 0x000fe400000000ff */
[----:B------:R-:W-:Y:S02]  /*14810*/  LEA R49, R20, UR4, 0x1 ;  /* 0x0000000414317c11 */ /* 0x000fe4000f8e08ff */
[----:B------:R-:W-:-:S02]  /*14820*/  LOP3.LUT R24, R34, R35, R24, 0x96, !PT ;  /* 0x0000002322187212 */ /* 0x000fc400078e9618 */
[----:B------:R-:W-:Y:S02]  /*14830*/  LOP3.LUT R29, R29, 0xff, R44, 0x48, !PT ;  /* 0x000000ff1d1d7812 */ /* 0x000fe400078e482c */
[----:B------:R-:W-:Y:S01]  /*14840*/  LOP3.LUT R34, R28, R21, R16, 0x96, !PT ;  /* 0x000000151c227212 */ /* 0x000fe200078e9610 */
[----:B----4-:R-:W0:Y:S01]  /*14850*/  LDC.U8 R45, c[0x3][R45] ;  /* 0x00c000002d2d7b82 */ /* 0x010e220000000000 */
[----:B------:R-:W-:Y:S02]  /*14860*/  LOP3.LUT R17, R58, R38, R17, 0x96, !PT ;  /* 0x000000263a117212 */ /* 0x000fe400078e9611 */
[----:B------:R-:W-:Y:S02]  /*14870*/  LOP3.LUT R18, R42, R41, R18, 0x96, !PT ;  /* 0x000000292a127212 */ /* 0x000fe400078e9612 */
[----:B------:R-:W-:Y:S02]  /*14880*/  LEA R42, R29, UR4, 0x1 ;  /* 0x000000041d2a7c11 */ /* 0x000fe4000f8e08ff */
[----:B------:R-:W-:Y:S01]  /*14890*/  LOP3.LUT R38, R34, 0xff, RZ, 0xc0, !PT ;  /* 0x000000ff22267812 */ /* 0x000fe200078ec0ff */
[----:B------:R2:W0:Y:S01]  /*148a0*/  LDC.U8 R50, c[0x3][R49+0x1] ;  /* 0x00c0004031327b82 */ /* 0x0004220000000000 */
[----:B------:R-:W-:-:S02]  /*148b0*/  PRMT R33, R56, 0x7770, RZ ;  /* 0x0000777038217816 */ /* 0x000fc400000000ff */
[----:B------:R-:W-:Y:S02]  /*148c0*/  LEA R44, R38, UR4, 0x1 ;  /* 0x00000004262c7c11 */ /* 0x000fe4000f8e08ff */
[----:B-1----:R-:W-:-:S03]  /*148d0*/  LOP3.LUT R33, R48, R33, R46, 0x96, !PT ;  /* 0x0000002130217212 */ /* 0x002fc600078e962e */
[----:B--2---:R-:W1:Y:S08]  /*148e0*/  LDC.U8 R49, c[0x3][R49] ;  /* 0x00c0000031317b82 */ /* 0x004e700000000000 */
[----:B------:R2:W1:Y:S08]  /*148f0*/  LDC.U8 R43, c[0x3][R42+0x1] ;  /* 0x00c000402a2b7b82 */ /* 0x0004700000000000 */
[----:B--2---:R-:W2:Y:S08]  /*14900*/  LDC.U8 R42, c[0x3][R42] ;  /* 0x00c000002a2a7b82 */ /* 0x004eb00000000000 */
[----:B------:R3:W2:Y:S08]  /*14910*/  LDC.U8 R46, c[0x3][R44+0x1] ;  /* 0x00c000402c2e7b82 */ /* 0x0006b00000000000 */
[----:B---3--:R-:W3:Y:S01]  /*14920*/  LDC.U8 R44, c[0x3][R44] ;  /* 0x00c000002c2c7b82 */ /* 0x008ee20000000000 */
[----:B------:R-:W-:-:S02]  /*14930*/  PRMT R30, R57, 0x7770, RZ ;  /* 0x00007770391e7816 */ /* 0x000fc400000000ff */
[----:B------:R-:W-:Y:S02]  /*14940*/  PRMT R40, R57, 0x7773, RZ ;  /* 0x0000777339287816 */ /* 0x000fe400000000ff */
[----:B------:R-:W-:Y:S02]  /*14950*/  LOP3.LUT R26, R30, R31, R26, 0x96, !PT ;  /* 0x0000001f1e1a7212 */ /* 0x000fe400078e961a */
[----:B------:R-:W-:Y:S02]  /*14960*/  LOP3.LUT R3, R37, R36, R3, 0x96, !PT ;  /* 0x0000002425037212 */ /* 0x000fe400078e9603 */
[C---:B------:R-:W-:Y:S02]  /*14970*/  PRMT R31, R6.reuse, 0x7770, RZ ;  /* 0x00007770061f7816 */ /* 0x040fe400000000ff */
[----:B------:R-:W-:Y:S02]  /*14980*/  PRMT R36, R7, 0x7770, RZ ;  /* 0x0000777007247816 */ /* 0x000fe400000000ff */
[----:B------:R-:W-:-:S02]  /*14990*/  PRMT R35, R6, 0x7772, RZ ;  /* 0x0000777206237816 */ /* 0x000fc400000000ff */
[----:B------:R-:W-:Y:S02]  /*149a0*/  PRMT R20, R56, 0x7771, RZ ;  /* 0x0000777138147816 */ /* 0x000fe400000000ff */
[----:B------:R-:W-:Y:S02]  /*149b0*/  PRMT R32, R57, 0x7771, RZ ;  /* 0x0000777139207816 */ /* 0x000fe400000000ff */
[C---:B------:R-:W-:Y:S02]  /*149c0*/  PRMT R7, R4.reuse, 0x7772, RZ ;  /* 0x0000777204077816 */ /* 0x040fe400000000ff */
[----:B------:R-:W-:Y:S02]  /*149d0*/  PRMT R30, R5, 0x7772, RZ ;  /* 0x00007772051e7816 */ /* 0x000fe400000000ff */
[C---:B------:R-:W-:Y:S02]  /*149e0*/  PRMT R16, R4.reuse, 0x7770, RZ ;  /* 0x0000777004107816 */ /* 0x040fe400000000ff */
[----:B------:R-:W-:-:S02]  /*149f0*/  PRMT R28, R4, 0x7771, RZ ;  /* 0x00007771041c7816 */ /* 0x000fc400000000ff */
[----:B------:R-:W-:Y:S02]  /*14a00*/  PRMT R21, R4, 0x7773, RZ ;  /* 0x0000777304157816 */ /* 0x000fe400000000ff */
[----:B------:R-:W-:Y:S02]  /*14a10*/  LOP3.LUT R19, R31, R40, R19, 0x96, !PT ;  /* 0x000000281f137212 */ /* 0x000fe400078e9613 */
[C---:B------:R-:W-:Y:S02]  /*14a20*/  PRMT R4, R5.reuse, 0x7770, RZ ;  /* 0x0000777005047816 */ /* 0x040fe400000000ff */
[----:B------:R-:W-:Y:S02]  /*14a30*/  PRMT R29, R5, 0x7771, RZ ;  /* 0x00007771051d7816 */ /* 0x000fe400000000ff */
[----:B------:R-:W-:Y:S02]  /*14a40*/  LOP3.LUT R0, R35, R39, R0, 0x96, !PT ;  /* 0x0000002723007212 */ /* 0x000fe400078e9600 */
        /* <DEDUP_REMOVED lines=8> */
[----:B------:R-:W-:Y:S02]  /*14ad0*/  PRMT R20, R60, 0x7772, RZ ;  /* 0x000077723c147816 */ /* 0x000fe400000000ff */
[C---:B------:R-:W-:Y:S02]  /*14ae0*/  PRMT R27, R61.reuse, 0x7770, RZ ;  /* 0x000077703d1b7816 */ /* 0x040fe400000000ff */
[----:B------:R-:W-:Y:S02]  /*14af0*/  PRMT R30, R61, 0x7772, RZ ;  /* 0x000077723d1e7816 */ /* 0x000fe400000000ff */
[----:B------:R-:W-:Y:S02]  /*14b00*/  LOP3.LUT R17, R63, R36, R17, 0x96, !PT ;  /* 0x000000243f117212 */ /* 0x000fe400078e9611 */
[----:B------:R-:W-:-:S02]  /*14b10*/  LOP3.LUT R5, R35, R5, R24, 0x96, !PT ;  /* 0x0000000523057212 */ /* 0x000fc400078e9618 */
[----:B------:R-:W-:Y:S02]  /*14b20*/  LOP3.LUT R18, R40, R37, R18, 0x96, !PT ;  /* 0x0000002528127212 */ /* 0x000fe400078e9612 */
[----:B------:R-:W-:Y:S02]  /*14b30*/  PRMT R34, R6, 0x7771, RZ ;  /* 0x0000777106227816 */ /* 0x000fe400000000ff */
[----:B------:R-:W-:Y:S02]  /*14b40*/  LOP3.LUT R4, R4, R56, R23, 0x96, !PT ;  /* 0x0000003804047212 */ /* 0x000fe400078e9617 */
[----:B------:R-:W-:Y:S02]  /*14b50*/  LOP3.LUT R20, R20, R28, R33, 0x96, !PT ;  /* 0x0000001c14147212 */ /* 0x000fe400078e9621 */
        /* <DEDUP_REMOVED lines=15> */
[----:B0-----:R-:W-:Y:S02]  /*14c50*/  LOP3.LUT R16, R50, R16, R45, 0x96, !PT ;  /* 0x0000001032107212 */ /* 0x001fe400078e962d */
[----:B------:R-:W-:Y:S02]  /*14c60*/  PRMT R60, R60, 0x7773, RZ ;  /* 0x000077733c3c7816 */ /* 0x000fe400000000ff */
[----:B------:R-:W-:Y:S02]  /*14c70*/  PRMT R8, R9, 0x7770, RZ ;  /* 0x0000777009087816 */ /* 0x000fe400000000ff */
[C---:B------:R-:W-:Y:S02]  /*14c80*/  PRMT R31, R61.reuse, 0x7771, RZ ;  /* 0x000077713d1f7816 */ /* 0x040fe400000000ff */
[----:B------:R-:W-:-:S02]  /*14c90*/  PRMT R32, R61, 0x7773, RZ ;  /* 0x000077733d207816 */ /* 0x000fc400000000ff */
[----:B------:R-:W-:Y:S02]  /*14ca0*/  PRMT R28, R9, 0x7772, RZ ;  /* 0x00007772091c7816 */ /* 0x000fe400000000ff */
[----:B------:R-:W-:Y:S02]  /*14cb0*/  PRMT R30, R10, 0x7770, RZ ;  /* 0x000077700a1e7816 */ /* 0x000fe400000000ff */
[----:B------:R-:W-:Y:S02]  /*14cc0*/  LOP3.LUT R3, R39, R34, R3, 0x96, !PT ;  /* 0x0000002227037212 */ /* 0x000fe400078e9603 */
[----:B------:R-:W-:Y:S02]  /*14cd0*/  LOP3.LUT R19, R33, R38, R19, 0x96, !PT ;  /* 0x0000002621137212 */ /* 0x000fe400078e9613 */
[----:B------:R-:W-:Y:S02]  /*14ce0*/  LOP3.LUT R0, R35, R41, R0, 0x96, !PT ;  /* 0x0000002923007212 */ /* 0x000fe400078e9600 */
[----:B------:R-:W-:-:S02]  /*14cf0*/  LOP3.LUT R16, R22, R23, R16, 0x96, !PT ;  /* 0x0000001716107212 */ /* 0x000fc400078e9610 */
[----:B------:R-:W-:Y:S02]  /*14d00*/  LOP3.LUT R7, R8, R60, R7, 0x96, !PT ;  /* 0x0000003c08077212 */ /* 0x000fe400078e9607 */
[C---:B------:R-:W-:Y:S02]  /*14d10*/  PRMT R35, R15.reuse, 0x7770, RZ ;  /* 0x000077700f237816 */ /* 0x040fe400000000ff */
[C---:B------:R-:W-:Y:S02]  /*14d20*/  PRMT R38, R15.reuse, 0x7772, RZ ;  /* 0x000077720f267816 */ /* 0x040fe400000000ff */
[C---:B------:R-:W-:Y:S02]  /*14d30*/  PRMT R39, R15.reuse, 0x7771, RZ ;  /* 0x000077710f277816 */ /* 0x040fe400000000ff */
[----:B------:R-:W-:Y:S02]  /*14d40*/  PRMT R40, R15, 0x7773, RZ ;  /* 0x000077730f287816 */ /* 0x000fe400000000ff */
[----:B-1----:R-:W-:-:S02]  /*14d50*/  LOP3.LUT R6, R43, R6, R49, 0x96, !PT ;  /* 0x000000062b067212 */ /* 0x002fc400078e9631 */
[----:B------:R-:W-:Y:S02]  /*14d60*/  PRMT R24, R9, 0x7771, RZ ;  /* 0x0000777109187816 */ /* 0x000fe400000000ff */
[----:B------:R-:W-:Y:S02]  /*14d70*/  PRMT R34, R10, 0x7771, RZ ;  /* 0x000077710a227816 */ /* 0x000fe400000000ff */
[----:B------:R-:W-:Y:S02]  /*14d80*/  LOP3.LUT R4, R28, R31, R4, 0x96, !PT ;  /* 0x0000001f1c047212 */ /* 0x000fe400078e9604 */
[----:B------:R-:W-:Y:S02]  /*14d90*/  LOP3.LUT R25, R30, R32, R25, 0x96, !PT ;  /* 0x000000201e197212 */ /* 0x000fe400078e9619 */
[C---:B------:R-:W-:Y:S02]  /*14da0*/  PRMT R22, R12.reuse, 0x7772, RZ ;  /* 0x000077720c167816 */ /* 0x040fe400000000ff */
[----:B------:R-:W-:-:S02]  /*14db0*/  PRMT R15, R12, 0x7770, RZ ;  /* 0x000077700c0f7816 */ /* 0x000fc400000000ff */
[C---:B------:R-:W-:Y:S02]  /*14dc0*/  PRMT R8, R12.reuse, 0x7771, RZ ;  /* 0x000077710c087816 */ /* 0x040fe400000000ff */
[----:B------:R-:W-:Y:S02]  /*14dd0*/  PRMT R23, R12, 0x7773, RZ ;  /* 0x000077730c177816 */ /* 0x000fe400000000ff */
[----:B------:R-:W-:Y:S02]  /*14de0*/  PRMT R9, R9, 0x7773, RZ ;  /* 0x0000777309097816 */ /* 0x000fe400000000ff */
[----:B------:R-:W-:Y:S02]  /*14df0*/  PRMT R10, R10, 0x7773, RZ ;  /* 0x000077730a0a7816 */ /* 0x000fe400000000ff */
[C---:B------:R-:W-:Y:S02]  /*14e00*/  PRMT R12, R13.reuse, 0x7770, RZ ;  /* 0x000077700d0c7816 */ /* 0x040fe400000000ff */
[----:B------:R-:W-:-:S02]  /*14e10*/  PRMT R30, R13, 0x7772, RZ ;  /* 0x000077720d1e7816 */ /* 0x000fc400000000ff */
[C---:B------:R-:W-:Y:S02]  /*14e20*/  PRMT R31, R14.reuse, 0x7770, RZ ;  /* 0x000077700e1f7816 */ /* 0x040fe400000000ff */
[----:B------:R-:W-:Y:S02]  /*14e30*/  PRMT R33, R14, 0x7772, RZ ;  /* 0x000077720e217816 */ /* 0x000fe400000000ff */
[----:B------:R-:W-:Y:S02]  /*14e40*/  PRMT R28, R13, 0x7771, RZ ;  /* 0x000077710d1c7816 */ /* 0x000fe400000000ff */
[----:B--2---:R-:W-:Y:S02]  /*14e50*/  LOP3.LUT R11, R46, R11, R42, 0x96, !PT ;  /* 0x0000000b2e0b7212 */ /* 0x004fe400078e962a */
[----:B------:R-:W-:Y:S02]  /*14e60*/  PRMT R32, R14, 0x7771, RZ ;  /* 0x000077710e207816 */ /* 0x000fe400000000ff */
[----:B------:R-:W-:-:S02]  /*14e70*/  LOP3.LUT R6, R22, R27, R6, 0x96, !PT ;  /* 0x0000001b16067212 */ /* 0x000fc400078e9606 */
[----:B------:R-:W-:Y:S02]  /*14e80*/  PRMT R13, R13, 0x7773, RZ ;  /* 0x000077730d0d7816 */ /* 0x000fe400000000ff */
[----:B------:R-:W-:Y:S02]  /*14e90*/  PRMT R14, R14, 0x7773, RZ ;  /* 0x000077730e0e7816 */ /* 0x000fe400000000ff */
[----:B------:R-:W-:Y:S02]  /*14ea0*/  LOP3.LUT R17, R40, R36, R17, 0x96, !PT ;  /* 0x0000002428117212 */ /* 0x000fe400078e9611 */
[----:B------:R-:W-:Y:S02]  /*14eb0*/  LOP3.LUT R12, R12, R29, R20, 0x96, !PT ;  /* 0x0000001d0c0c7212 */ /* 0x000fe400078e9614 */
[----:B------:R-:W-:Y:S02]  /*14ec0*/  LOP3.LUT R21, R30, R24, R21, 0x96, !PT ;  /* 0x000000181e157212 */ /* 0x000fe400078e9615 */
[----:B------:R-:W-:-:S02]  /*14ed0*/  LOP3.LUT R9, R31, R9, R26, 0x96, !PT ;  /* 0x000000091f097212 */ /* 0x000fc400078e961a */
[----:B------:R-:W-:Y:S02]  /*14ee0*/  LOP3.LUT R5, R33, R34, R5, 0x96, !PT ;  /* 0x0000002221057212 */ /* 0x000fe400078e9605 */
[----:B------:R-:W-:Y:S02]  /*14ef0*/  LOP3.LUT R3, R35, R10, R3, 0x96, !PT ;  /* 0x0000000a23037212 */ /* 0x000fe400078e9603 */
[----:B------:R-:W-:Y:S02]  /*14f00*/  LOP3.LUT R18, R38, R37, R18, 0x96, !PT ;  /* 0x0000002526127212 */ /* 0x000fe400078e9612 */
[----:B------:R-:W-:Y:S02]  /*14f10*/  LOP3.LUT R28, R28, 0xffff, R7, 0x48, !PT ;  /* 0x0000ffff1c1c7812 */ /* 0x000fe400078e4807 */
[----:B------:R-:W-:Y:S02]  /*14f20*/  LOP3.LUT R8, R8, 0xffff, R11, 0x48, !PT ;  /* 0x0000ffff08087812 */ /* 0x000fe400078e480b */
[----:B------:R-:W-:-:S02]  /*14f30*/  LOP3.LUT R7, R6, 0xffff, RZ, 0xc0, !PT ;  /* 0x0000ffff06077812 */ /* 0x000fc400078ec0ff */
[----:B------:R-:W-:Y:S02]  /*14f40*/  LOP3.LUT R39, R39, 0xffff, R0, 0x48, !PT ;  /* 0x0000ffff27277812 */ /* 0x000fe400078e4800 */
[----:B---3--:R-:W-:Y:S02]  /*14f50*/  LOP3.LUT R15, R15, 0xffff, R44, 0x48, !PT ;  /* 0x0000ffff0f0f7812 */ /* 0x008fe400078e482c */
[----:B------:R-:W-:Y:S02]  /*14f60*/  LOP3.LUT R16, R23, 0xffff, R16, 0x48, !PT ;  /* 0x0000ffff17107812 */ /* 0x000fe400078e4810 */
[----:B------:R-:W-:Y:S02]  /*14f70*/  LOP3.LUT R4, R13, 0xffff, R4, 0x48, !PT ;  /* 0x0000ffff0d047812 */ /* 0x000fe400078e4804 */
[----:B------:R-:W-:Y:S02]  /*14f80*/  LOP3.LUT R14, R14, 0xffff, R19, 0x48, !PT ;  /* 0x0000ffff0e0e7812 */ /* 0x000fe400078e4813 */
[----:B------:R-:W-:-:S02]  /*14f90*/  LOP3.LUT R25, R32, 0xffff, R25, 0x48, !PT ;  /* 0x0000ffff20197812 */ /* 0x000fc400078e4819 */
[----:B------:R-:W-:Y:S02]  /*14fa0*/  LOP3.LUT R21, R21, 0xffff, RZ, 0xc0, !PT ;  /* 0x0000ffff15157812 */ /* 0x000fe400078ec0ff */
[----:B------:R-:W-:Y:S02]  /*14fb0*/  LOP3.LUT R11, R12, 0xffff, RZ, 0xc0, !PT ;  /* 0x0000ffff0c0b7812 */ /* 0x000fe400078ec0ff */
        /* <DEDUP_REMOVED lines=16> */
[----:B------:R-:W-:Y:S01]  /*150c0*/  PRMT R139, R6, 0x5410, R17 ;  /* 0x00005410068b7816 */ /* 0x000fe20000000011 */
[----:B------:R2:W-:Y:S04]  /*150d0*/  STL.128 [R1+0x1040], RZ ;  /* 0x001040ff01007387 */ /* 0x0005e80000100c00 */
[----:B------:R2:W-:Y:S02]  /*150e0*/  STL.128 [R1+0x1010], R136 ;  /* 0x0010108801007387 */ /* 0x0005e40000100c00 */
.L_x_12:
[----:B------:R-:W2:Y:S04]  /*150f0*/  LDL.128 R140, [R1+0x1060] ;  /* 0x00106000018c7983 */ /* 0x000ea80000100c00 */
[----:B------:R-:W3:Y:S04]  /*15100*/  LDL.128 R148, [R1+0x1050] ;  /* 0x0010500001947983 */ /* 0x000ee80000100c00 */
[----:B------:R-:W4:Y:S04]  /*15110*/  LDL.128 R152, [R1+0x1070] ;  /* 0x0010700001987983 */ /* 0x000f280000100c00 */
        /* <DEDUP_REMOVED lines=32> */
[----:B------:R-:W4:Y:S04]  /*15320*/  LDL.U8 R3, [R1+0x101f] ;  /* 0x00101f0001037983 */ /* 0x000f280000100000 */
[----:B-1----:R-:W4:Y:S01]  /*15330*/  LDL.128 R4, [R1+0x1280] ;  /* 0x0012800001047983 */ /* 0x002f220000100c00 */
[----:B--2--5:R-:W-:-:S02]  /*15340*/  LOP3.LUT R139, R141, R139, RZ, 0x3c, !PT ;  /* 0x0000008b8d8b7212 */ /* 0x024fc400078e3cff */
[-C--:B------:R-:W-:Y:S02]  /*15350*/  LOP3.LUT R0, R140, R138.reuse, RZ, 0x3c, !PT ;  /* 0x0000008a8c007212 */ /* 0x080fe400078e3cff */
[----:B---3--:R-:W-:Y:S02]  /*15360*/  LOP3.LUT R141, R151, R138, RZ, 0x3c, !PT ;  /* 0x0000008a978d7212 */ /* 0x008fe400078e3cff */
[-C--:B------:R-:W-:Y:S02]  /*15370*/  LOP3.LUT R138, R150, R137.reuse, RZ, 0x3c, !PT ;  /* 0x00000089968a7212 */ /* 0x080fe400078e3cff */
[----:B------:R-:W-:Y:S02]  /*15380*/  LOP3.LUT R140, R149, R137, RZ, 0x3c, !PT ;  /* 0x00000089958c7212 */ /* 0x000fe400078e3cff */
[----:B------:R-:W-:Y:S01]  /*15390*/  LOP3.LUT R137, R148, R136, RZ, 0x3c, !PT ;  /* 0x0000008894897212 */ /* 0x000fe200078e3cff */
[----:B------:R-:W-:Y:S02]  /*153a0*/  IMAD.IADD R139, R0, 0x1, R139 ;  /* 0x00000001008b7824 */ /* 0x000fe400078e028b */
[----:B------:R-:W-:Y:S01]  /*153b0*/  IMAD.IADD R138, R138, 0x1, R141 ;  /* 0x000000018a8a7824 */ /* 0x000fe200078e028d */
[----:B------:R-:W2:Y:S01]  /*153c0*/  LDL R0, [R1+0x1350] ;  /* 0x0013500001007983 */ /* 0x000ea20000100800 */
[----:B------:R-:W-:Y:S01]  /*153d0*/  IMAD.IADD R137, R137, 0x1, R140 ;  /* 0x0000000189897824 */ /* 0x000fe200078e028c */
[----:B------:R-:W-:-:S02]  /*153e0*/  SHF.L.W.U32.HI R139, R139, 0x1d, R139 ;  /* 0x0000001d8b8b7819 */ /* 0x000fc40000010e8b */
[----:B------:R-:W-:Y:S02]  /*153f0*/  SHF.L.W.U32.HI R138, R138, 0x1b, R138 ;  /* 0x0000001b8a8a7819 */ /* 0x000fe40000010e8a */
[----:B----4-:R-:W-:Y:S02]  /*15400*/  LOP3.LUT R141, R155, R136, RZ, 0x3c, !PT ;  /* 0x000000889b8d7212 */ /* 0x010fe400078e3cff */
[----:B------:R-:W-:Y:S02]  /*15410*/  SHF.L.W.U32.HI R137, R137, 0x9, R137 ;  /* 0x0000000989897819 */ /* 0x000fe40000010e89 */
[-C--:B------:R-:W-:Y:S02]  /*15420*/  LOP3.LUT R136, R154, R139.reuse, RZ, 0x3c, !PT ;  /* 0x0000008b9a887212 */ /* 0x080fe400078e3cff */
[----:B------:R-:W-:Y:S02]  /*15430*/  LOP3.LUT R139, R153, R139, RZ, 0x3c, !PT ;  /* 0x0000008b998b7212 */ /* 0x000fe400078e3cff */
[----:B------:R-:W-:-:S02]  /*15440*/  LOP3.LUT R152, R152, R138, RZ, 0x3c, !PT ;  /* 0x0000008a98987212 */ /* 0x000fc400078e3cff */
[----:B------:R-:W-:Y:S02]  /*15450*/  LOP3.LUT R143, R143, R138, RZ, 0x3c, !PT ;  /* 0x0000008a8f8f7212 */ /* 0x000fe400078e3cff */
[----:B------:R-:W-:Y:S01]  /*15460*/  LOP3.LUT R142, R142, R137, RZ, 0x3c, !PT ;  /* 0x000000898e8e7212 */ /* 0x000fe200078e3cff */
[----:B------:R-:W-:Y:S02]  /*15470*/  IMAD.IADD R136, R136, 0x1, R141 ;  /* 0x0000000188887824 */ /* 0x000fe400078e028d */
[----:B------:R-:W-:Y:S02]  /*15480*/  IMAD.IADD R139, R152, 0x1, R139 ;  /* 0x00000001988b7824 */ /* 0x000fe400078e028b */
[----:B------:R-:W-:Y:S01]  /*15490*/  IMAD.IADD R142, R142, 0x1, R143 ;  /* 0x000000018e8e7824 */ /* 0x000fe200078e028f */
[----:B------:R-:W-:Y:S02]  /*154a0*/  SHF.L.W.U32.HI R136, R136, 0x1d, R136 ;  /* 0x0000001d88887819 */ /* 0x000fe40000010e88 */
[----:B------:R-:W-:-:S02]  /*154b0*/  SHF.L.W.U32.HI R139, R139, 0x1b, R139 ;  /* 0x0000001b8b8b7819 */ /* 0x000fc40000010e8b */
[----:B------:R-:W-:Y:S02]  /*154c0*/  SHF.L.W.U32.HI R142, R142, 0x9, R142 ;  /* 0x000000098e8e7819 */ /* 0x000fe40000010e8e */
[----:B------:R-:W-:Y:S02]  /*154d0*/  LOP3.LUT R133, R133, R137, RZ, 0x3c, !PT ;  /* 0x0000008985857212 */ /* 0x000fe400078e3cff */
[-C--:B------:R-:W-:Y:S02]  /*154e0*/  LOP3.LUT R132, R132, R136.reuse, RZ, 0x3c, !PT ;  /* 0x0000008884847212 */ /* 0x080fe400078e3cff */
[----:B------:R-:W-:Y:S02]  /*154f0*/  LOP3.LUT R131, R131, R136, RZ, 0x3c, !PT ;  /* 0x0000008883837212 */ /* 0x000fe400078e3cff */
[-C--:B------:R-:W-:Y:S02]  /*15500*/  LOP3.LUT R130, R130, R139.reuse, RZ, 0x3c, !PT ;  /* 0x0000008b82827212 */ /* 0x080fe400078e3cff */
[----:B------:R-:W-:-:S02]  /*15510*/  LOP3.LUT R129, R129, R139, RZ, 0x3c, !PT ;  /* 0x0000008b81817212 */ /* 0x000fc400078e3cff */
[----:B------:R-:W-:Y:S01]  /*15520*/  LOP3.LUT R128, R128, R142, RZ, 0x3c, !PT ;  /* 0x0000008e80807212 */ /* 0x000fe200078e3cff */
[----:B------:R-:W-:Y:S02]  /*15530*/  IMAD.IADD R132, R132, 0x1, R133 ;  /* 0x0000000184847824 */ /* 0x000fe400078e0285 */
[----:B------:R-:W-:Y:S02]  /*15540*/  IMAD.IADD R130, R130, 0x1, R131 ;  /* 0x0000000182827824 */ /* 0x000fe400078e0283 */
[----:B------:R-:W-:Y:S01]  /*15550*/  IMAD.IADD R128, R128, 0x1, R129 ;  /* 0x0000000180807824 */ /* 0x000fe200078e0281 */
[----:B------:R-:W-:Y:S02]  /*15560*/  SHF.L.W.U32.HI R132, R132, 0x1d, R132 ;  /* 0x0000001d84847819 */ /* 0x000fe40000010e84 */
[----:B------:R-:W-:Y:S02]  /*15570*/  SHF.L.W.U32.HI R130, R130, 0x1b, R130 ;  /* 0x0000001b82827819 */ /* 0x000fe40000010e82 */
[----:B------:R-:W-:-:S02]  /*15580*/  SHF.L.W.U32.HI R128, R128, 0x9, R128 ;  /* 0x0000000980807819 */ /* 0x000fc40000010e80 */
[----:B------:R-:W-:Y:S02]  /*15590*/  LOP3.LUT R127, R127, R142, RZ, 0x3c, !PT ;  /* 0x0000008e7f7f7212 */ /* 0x000fe400078e3cff */
[-C--:B------:R-:W-:Y:S02]  /*155a0*/  LOP3.LUT R126, R126, R132.reuse, RZ, 0x3c, !PT ;  /* 0x000000847e7e7212 */ /* 0x080fe400078e3cff */
[----:B------:R-:W-:Y:S02]  /*155b0*/  LOP3.LUT R125, R125, R132, RZ, 0x3c, !PT ;  /* 0x000000847d7d7212 */ /* 0x000fe400078e3cff */
[-C--:B------:R-:W-:Y:S02]  /*155c0*/  LOP3.LUT R124, R124, R130.reuse, RZ, 0x3c, !PT ;  /* 0x000000827c7c7212 */ /* 0x080fe400078e3cff */
[----:B------:R-:W-:Y:S02]  /*155d0*/  LOP3.LUT R135, R135, R130, RZ, 0x3c, !PT ;  /* 0x0000008287877212 */ /* 0x000fe400078e3cff */
[----:B------:R-:W-:Y:S01]  /*155e0*/  LOP3.LUT R134, R134, R128, RZ, 0x3c, !PT ;  /* 0x0000008086867212 */ /* 0x000fe200078e3cff */
[----:B------:R-:W-:-:S02]  /*155f0*/  IMAD.IADD R126, R126, 0x1, R127 ;  /* 0x000000017e7e7824 */ /* 0x000fc400078e027f */
[----:B------:R-:W-:Y:S02]  /*15600*/  IMAD.IADD R124, R124, 0x1, R125 ;  /* 0x000000017c7c7824 */ /* 0x000fe400078e027d */
[----:B------:R-:W-:Y:S01]  /*15610*/  IMAD.IADD R134, R134, 0x1, R135 ;  /* 0x0000000186867824 */ /* 0x000fe200078e0287 */
[----:B------:R-:W-:Y:S02]  /*15620*/  SHF.L.W.U32.HI R126, R126, 0x1d, R126 ;  /* 0x0000001d7e7e7819 */ /* 0x000fe40000010e7e */
[----:B------:R-:W-:Y:S02]  /*15630*/  SHF.L.W.U32.HI R124, R124, 0x1b, R124 ;  /* 0x0000001b7c7c7819 */ /* 0x000fe40000010e7c */
[----:B------:R-:W-:Y:S02]  /*15640*/  SHF.L.W.U32.HI R134, R134, 0x9, R134 ;  /* 0x0000000986867819 */ /* 0x000fe40000010e86 */
[----:B------:R-:W-:Y:S02]  /*15650*/  LOP3.LUT R121, R121, R128, RZ, 0x3c, !PT ;  /* 0x0000008079797212 */ /* 0x000fe400078e3cff */
[----:B------:R-:W-:-:S02]  /*15660*/  LOP3.LUT R120, R120, R126, RZ, 0x3c, !PT ;  /* 0x0000007e78787212 */ /* 0x000fc400078e3cff */
[----:B------:R-:W-:Y:S02]  /*15670*/  LOP3.LUT R119, R119, R126, RZ, 0x3c, !PT ;  /* 0x0000007e77777212 */ /* 0x000fe400078e3cff */
[-C--:B------:R-:W-:Y:S02]  /*15680*/  LOP3.LUT R118, R118, R124.reuse, RZ, 0x3c, !PT ;  /* 0x0000007c76767212 */ /* 0x080fe400078e3cff */
[----:B------:R-:W-:Y:S02]  /*15690*/  LOP3.LUT R117, R117, R124, RZ, 0x3c, !PT ;  /* 0x0000007c75757212 */ /* 0x000fe400078e3cff */
[----:B------:R-:W-:Y:S01]  /*156a0*/  LOP3.LUT R116, R116, R134, RZ, 0x3c, !PT ;  /* 0x0000008674747212 */ /* 0x000fe200078e3cff */
[----:B------:R-:W-:Y:S02]  /*156b0*/  IMAD.IADD R120, R120, 0x1, R121 ;  /* 0x0000000178787824 */ /* 0x000fe400078e0279 */
[----:B------:R-:W-:Y:S02]  /*156c0*/  IMAD.IADD R118, R118, 0x1, R119 ;  /* 0x0000000176767824 */ /* 0x000fe400078e0277 */
[----:B------:R-:W-:Y:S01]  /*156d0*/  IMAD.IADD R116, R116, 0x1, R117 ;  /* 0x0000000174747824 */ /* 0x000fe200078e0275 */
[----:B------:R-:W-:-:S02]  /*156e0*/  SHF.L.W.U32.HI R120, R120, 0x1d, R120 ;  /* 0x0000001d78787819 */ /* 0x000fc40000010e78 */
[----:B------:R-:W-:Y:S02]  /*156f0*/  SHF.L.W.U32.HI R118, R118, 0x1b, R118 ;  /* 0x0000001b76767819 */ /* 0x000fe40000010e76 */
[----:B------:R-:W-:Y:S02]  /*15700*/  SHF.L.W.U32.HI R116, R116, 0x9, R116 ;  /* 0x0000000974747819 */ /* 0x000fe40000010e74 */
[----:B------:R-:W-:Y:S02]  /*15710*/  LOP3.LUT R115, R115, R134, RZ, 0x3c, !PT ;  /* 0x0000008673737212 */ /* 0x000fe400078e3cff */
        /* <DEDUP_REMOVED lines=182> */
[----:B------:R-:W-:Y:S02]  /*16280*/  LOP3.LUT R24, R24, R30, RZ, 0x3c, !PT ;  /* 0x0000001e18187212 */ /* 0x000fe400078e3cff */
        /* <DEDUP_REMOVED lines=9> */
[----:B------:R-:W-:Y:S02]  /*16320*/  LOP3.LUT R17, R17, R24, RZ, 0x3c, !PT ;  /* 0x0000001811117212 */ /* 0x000fe400078e3cff */
        /* <DEDUP_REMOVED lines=11> */
[----:B------:R-:W-:Y:S02]  /*163e0*/  LOP3.LUT R15, R15, R18, RZ, 0x3c, !PT ;  /* 0x000000120f0f7212 */ /* 0x000fe400078e3cff */
[----:B------:R-:W-:Y:S02]  /*163f0*/  LOP3.LUT R13, R13, R16, RZ, 0x3c, !PT ;  /* 0x000000100d0d7212 */ /* 0x000fe400078e3cff */
[----:B------:R-:W-:Y:S02]  /*16400*/  LOP3.LUT R12, R12, R26, RZ, 0x3c, !PT ;  /* 0x0000001a0c0c7212 */ /* 0x000fe400078e3cff */
[----:B------:R-:W-:-:S02]  /*16410*/  LOP3.LUT R9, R9, R20, RZ, 0x3c, !PT ;  /* 0x0000001409097212 */ /* 0x000fc400078e3cff */
[----:B------:R-:W-:Y:S01]  /*16420*/  LOP3.LUT R8, R8, R18, RZ, 0x3c, !PT ;  /* 0x0000001208087212 */ /* 0x000fe200078e3cff */
[----:B------:R-:W-:Y:S02]  /*16430*/  IMAD.IADD R15, R14, 0x1, R15 ;  /* 0x000000010e0f7824 */ /* 0x000fe400078e020f */
[----:B------:R-:W-:Y:S02]  /*16440*/  VIADD R14, R3, 0x1 ;  /* 0x00000001030e7836 */ /* 0x000fe40000000000 */
[----:B------:R-:W-:Y:S02]  /*16450*/  IMAD.IADD R12, R12, 0x1, R13 ;  /* 0x000000010c0c7824 */ /* 0x000fe400078e020d */
[----:B------:R-:W-:Y:S01]  /*16460*/  IMAD.IADD R8, R8, 0x1, R9 ;  /* 0x0000000108087824 */ /* 0x000fe200078e0209 */
[----:B------:R1:W-:Y:S01]  /*16470*/  STL.U8 [R1+0x101f], R14 ;  /* 0x00101f0e01007387 */ /* 0x0003e20000100000 */
[----:B------:R-:W-:Y:S02]  /*16480*/  SHF.L.W.U32.HI R15, R15, 0x1b, R15 ;  /* 0x0000001b0f0f7819 */ /* 0x000fe40000010e0f */
[----:B------:R-:W-:-:S02]  /*16490*/  SHF.L.W.U32.HI R12, R12, 0x9, R12 ;  /* 0x000000090c0c7819 */ /* 0x000fc40000010e0c */
[----:B------:R-:W-:Y:S02]  /*164a0*/  SHF.L.W.U32.HI R3, R8, 0x1d, R8 ;  /* 0x0000001d08037819 */ /* 0x000fe40000010e08 */
[----:B------:R-:W-:Y:S02]  /*164b0*/  LOP3.LUT R10, R10, R12, RZ, 0x3c, !PT ;  /* 0x0000000c0a0a7212 */ /* 0x000fe400078e3cff */
[----:B------:R-:W-:Y:S02]  /*164c0*/  LOP3.LUT R11, R11, R15, RZ, 0x3c, !PT ;  /* 0x0000000f0b0b7212 */ /* 0x000fe400078e3cff */
[----:B------:R-:W-:Y:S02]  /*164d0*/  LOP3.LUT R5, R5, R3, RZ, 0x3c, !PT ;  /* 0x0000000305057212 */ /* 0x000fe400078e3cff */
[----:B------:R-:W-:Y:S02]  /*164e0*/  LOP3.LUT R4, R4, R15, RZ, 0x3c, !PT ;  /* 0x0000000f04047212 */ /* 0x000fe400078e3cff */
[----:B--2---:R-:W-:Y:S01]  /*164f0*/  ISETP.GE.U32.AND P0, PT, R0, 0x19, PT ;  /* 0x000000190000780c */ /* 0x004fe20003f06070 */
[----:B------:R-:W-:Y:S01]  /*16500*/  IMAD.IADD R10, R10, 0x1, R11 ;  /* 0x000000010a0a7824 */ /* 0x000fe200078e020b */
[----:B------:R-:W-:Y:S01]  /*16510*/  LOP3.LUT R7, R7, R26, RZ, 0x3c, !PT ;  /* 0x0000001a07077212 */ /* 0x000fe200078e3cff */
[----:B------:R-:W-:Y:S01]  /*16520*/  IMAD.IADD R4, R4, 0x1, R5 ;  /* 0x0000000104047824 */ /* 0x000fe200078e0205 */
[----:B------:R-:W-:-:S02]  /*16530*/  LOP3.LUT R6, R6, R3, RZ, 0x3c, !PT ;  /* 0x0000000306067212 */ /* 0x000fc400078e3cff */
[----:B------:R-:W-:Y:S02]  /*16540*/  SHF.L.W.U32.HI R15, R10, 0x9, R10 ;  /* 0x000000090a0f7819 */ /* 0x000fe40000010e0a */
[----:B------:R-:W-:Y:S01]  /*16550*/  SHF.L.W.U32.HI R13, R4, 0x1b, R4 ;  /* 0x0000001b040d7819 */ /* 0x000fe20000010e04 */
[----:B------:R-:W-:Y:S01]  /*16560*/  IMAD.IADD R6, R6, 0x1, R7 ;  /* 0x0000000106067824 */ /* 0x000fe200078e0207 */
[----:B------:R-:W-:Y:S01]  /*16570*/  BSSY.RECONVERGENT B0, `(.L_x_21) ;  /* 0x000003d000007945 */ /* 0x000fe20003800200 */
[----:B------:R-:W-:Y:S01]  /*16580*/  ISETP.GE.U32.AND P1, PT, R0, 0x1d, PT ;  /* 0x0000001d0000780c */ /* 0x000fe20003f26070 */
[----:B------:R-:W-:Y:S02]  /*16590*/  IMAD.MOV.U32 R7, RZ, RZ, R12 ;  /* 0x000000ffff077224 */ /* 0x000fe400078e000c */
[----:B------:R-:W-:Y:S01]  /*165a0*/  SHF.L.W.U32.HI R6, R6, 0x1d, R6 ;  /* 0x0000001d06067819 */ /* 0x000fe20000010e06 */
[----:B------:R-:W-:Y:S02]  /*165b0*/  IMAD.MOV.U32 R4, RZ, RZ, R15 ;  /* 0x000000ffff047224 */ /* 0x000fe400078e000f */
[----:B------:R-:W-:Y:S01]  /*165c0*/  IMAD.MOV.U32 R5, RZ, RZ, R13 ;  /* 0x000000ffff057224 */ /* 0x000fe200078e000d */
[----:B-1----:R-:W-:Y:S06]  /*165d0*/  @!P0 BRA `(.L_x_22) ;  /* 0x0000000000d88947 */ /* 0x002fec0003800000 */
[----:B------:R-:W2:Y:S04]  /*165e0*/  LDL.128 R32, [R1+0x12a0] ;  /* 0x0012a00001207983 */ /* 0x000ea80000100c00 */
[----:B------:R-:W3:Y:S04]  /*165f0*/  LDL.128 R16, [R1+0x1290] ;  /* 0x0012900001107983 */ /* 0x000ee80000100c00 */
[----:B------:R-:W4:Y:S04]  /*16600*/  LDL.128 R20, [R1+0x12b0] ;  /* 0x0012b00001147983 */ /* 0x000f280000100c00 */
[----:B------:R-:W5:Y:S04]  /*16610*/  LDL.128 R24, [R1+0x12c0] ;  /* 0x0012c00001187983 */ /* 0x000f680000100c00 */
[----:B------:R-:W5:Y:S04]  /*16620*/  LDL.128 R8, [R1+0x12d0] ;  /* 0x0012d00001087983 */ /* 0x000f680000100c00 */
[----:B------:R-:W5:Y:S01]  /*16630*/  LDL.128 R28, [R1+0x12e0] ;  /* 0x0012e000011c7983 */ /* 0x000f620000100c00 */
[----:B--2---:R-:W-:-:S02]  /*16640*/  LOP3.LUT R0, R32, R6, RZ, 0x3c, !PT ;  /* 0x0000000620007212 */ /* 0x004fc400078e3cff */
[----:B------:R-:W-:Y:S02]  /*16650*/  LOP3.LUT R3, R33, R12, RZ, 0x3c, !PT ;  /* 0x0000000c21037212 */ /* 0x000fe400078e3cff */
[----:B---3--:R-:W-:Y:S02]  /*16660*/  LOP3.LUT R5, R19, R6, RZ, 0x3c, !PT ;  /* 0x0000000613057212 */ /* 0x008fe400078e3cff */
[-C--:B------:R-:W-:Y:S01]  /*16670*/  LOP3.LUT R4, R18, R13.reuse, RZ, 0x3c, !PT ;  /* 0x0000000d12047212 */ /* 0x080fe200078e3cff */
[----:B------:R-:W-:Y:S01]  /*16680*/  IMAD.IADD R0, R0, 0x1, R3 ;  /* 0x0000000100007824 */ /* 0x000fe200078e0203 */
[----:B------:R-:W-:Y:S02]  /*16690*/  LOP3.LUT R7, R17, R13, RZ, 0x3c, !PT ;  /* 0x0000000d11077212 */ /* 0x000fe400078e3cff */
[----:B------:R-:W-:Y:S01]  /*166a0*/  LOP3.LUT R6, R16, R15, RZ, 0x3c, !PT ;  /* 0x0000000f10067212 */ /* 0x000fe200078e3cff */
[----:B------:R-:W-:Y:S01]  /*166b0*/  IMAD.IADD R4, R4, 0x1, R5 ;  /* 0x0000000104047824 */ /* 0x000fe200078e0205 */
[----:B------:R-:W-:-:S02]  /*166c0*/  SHF.L.W.U32.HI R0, R0, 0x1d, R0 ;  /* 0x0000001d00007819 */ /* 0x000fc40000010e00 */
[----:B----4-:R-:W-:Y:S01]  /*166d0*/  LOP3.LUT R23, R23, R15, RZ, 0x3c, !PT ;  /* 0x0000000f17177212 */ /* 0x010fe200078e3cff */
[----:B------:R-:W-:Y:S01]  /*166e0*/  IMAD.IADD R6, R6, 0x1, R7 ;  /* 0x0000000106067824 */ /* 0x000fe200078e0207 */
[----:B------:R-:W-:Y:S02]  /*166f0*/  SHF.L.W.U32.HI R4, R4, 0x1b, R4 ;  /* 0x0000001b04047819 */ /* 0x000fe40000010e04 */
[----:B------:R-:W-:Y:S02]  /*16700*/  LOP3.LUT R21, R21, R0, RZ, 0x3c, !PT ;  /* 0x0000000015157212 */ /* 0x000fe400078e3cff */
[----:B------:R-:W-:Y:S02]  /*16710*/  SHF.L.W.U32.HI R6, R6, 0x9, R6 ;  /* 0x0000000906067819 */ /* 0x000fe40000010e06 */
[-C--:B------:R-:W-:Y:S02]  /*16720*/  LOP3.LUT R35, R35, R4.reuse, RZ, 0x3c, !PT ;  /* 0x0000000423237212 */ /* 0x080fe400078e3cff */
[----:B------:R-:W-:-:S02]  /*16730*/  LOP3.LUT R20, R20, R4, RZ, 0x3c, !PT ;  /* 0x0000000414147212 */ /* 0x000fc400078e3cff */
[----:B------:R-:W-:Y:S02]  /*16740*/  LOP3.LUT R34, R34, R6, RZ, 0x3c, !PT ;  /* 0x0000000622227212 */ /* 0x000fe400078e3cff */
[----:B------:R-:W-:Y:S01]  /*16750*/  LOP3.LUT R22, R22, R0, RZ, 0x3c, !PT ;  /* 0x0000000016167212 */ /* 0x000fe200078e3cff */
[----:B------:R-:W-:Y:S01]  /*16760*/  IMAD.IADD R20, R20, 0x1, R21 ;  /* 0x0000000114147824 */ /* 0x000fe200078e0215 */
[----:B-----5:R-:W-:Y:S01]  /*16770*/  LOP3.LUT R9, R9, R6, RZ, 0x3c, !PT ;  /* 0x0000000609097212 */ /* 0x020fe200078e3cff */
[----:B------:R-:W-:Y:S02]  /*16780*/  IMAD.IADD R34, R34, 0x1, R35 ;  /* 0x0000000122227824 */ /* 0x000fe400078e0223 */
[----:B------:R-:W-:Y:S01]  /*16790*/  IMAD.IADD R22, R22, 0x1, R23 ;  /* 0x0000000116167824 */ /* 0x000fe200078e0217 */
[----:B------:R-:W-:Y:S02]  /*167a0*/  SHF.L.W.U32.HI R20, R20, 0x1b, R20 ;  /* 0x0000001b14147819 */ /* 0x000fe40000010e14 */
[----:B------:R-:W-:-:S02]  /*167b0*/  SHF.L.W.U32.HI R34, R34, 0x9, R34 ;  /* 0x0000000922227819 */ /* 0x000fc40000010e22 */
[----:B------:R-:W-:Y:S02]  /*167c0*/  SHF.L.W.U32.HI R22, R22, 0x1d, R22 ;  /* 0x0000001d16167819 */ /* 0x000fe40000010e16 */
[-C--:B------:R-:W-:Y:S02]  /*167d0*/  LOP3.LUT R26, R26, R20.reuse, RZ, 0x3c, !PT ;  /* 0x000000141a1a7212 */ /* 0x080fe400078e3cff */
[----:B------:R-:W-:Y:S02]  /*167e0*/  LOP3.LUT R25, R25, R20, RZ, 0x3c, !PT ;  /* 0x0000001419197212 */ /* 0x000fe400078e3cff */
[----:B------:R-:W-:Y:S02]  /*167f0*/  LOP3.LUT R24, R24, R34, RZ, 0x3c, !PT ;  /* 0x0000002218187212 */ /* 0x000fe400078e3cff */
[-C--:B------:R-:W-:Y:S02]  /*16800*/  LOP3.LUT R27, R27, R22.reuse, RZ, 0x3c, !PT ;  /* 0x000000161b1b7212 */ /* 0x080fe400078e3cff */
[----:B------:R-:W-:Y:S01]  /*16810*/  LOP3.LUT R8, R8, R22, RZ, 0x3c, !PT ;  /* 0x0000001608087212 */ /* 0x000fe200078e3cff */
[----:B------:R-:W-:Y:S01]  /*16820*/  IMAD.IADD R24, R24, 0x1, R25 ;  /* 0x0000000118187824 */ /* 0x000fe200078e0219 */
[----:B------:R-:W-:Y:S01]  /*16830*/  LOP3.LUT R31, R31, R34, RZ, 0x3c, !PT ;  /* 0x000000221f1f7212 */ /* 0x000fe200078e3cff */
[----:B------:R-:W-:-:S02]  /*16840*/  IMAD.IADD R26, R26, 0x1, R27 ;  /* 0x000000011a1a7824 */ /* 0x000fc400078e021b */
[----:B------:R-:W-:Y:S01]  /*16850*/  IMAD.IADD R8, R8, 0x1, R9 ;  /* 0x0000000108087824 */ /* 0x000fe200078e0209 */
[----:B------:R-:W-:Y:S02]  /*16860*/  SHF.L.W.U32.HI R7, R24, 0x9, R24 ;  /* 0x0000000918077819 */ /* 0x000fe40000010e18 */
[----:B------:R-:W-:Y:S02]  /*16870*/  SHF.L.W.U32.HI R26, R26, 0x1b, R26 ;  /* 0x0000001b1a1a7819 */ /* 0x000fe40000010e1a */
[----:B------:R-:W-:Y:S02]  /*16880*/  SHF.L.W.U32.HI R8, R8, 0x1d, R8 ;  /* 0x0000001d08087819 */ /* 0x000fe40000010e08 */
[----:B------:R-:W-:Y:S02]  /*16890*/  LOP3.LUT R10, R10, R7, RZ, 0x3c, !PT ;  /* 0x000000070a0a7212 */ /* 0x000fe400078e3cff */
[----:B------:R-:W-:Y:S02]  /*168a0*/  LOP3.LUT R11, R11, R26, RZ, 0x3c, !PT ;  /* 0x0000001a0b0b7212 */ /* 0x000fe400078e3cff */
[----:B------:R-:W-:-:S02]  /*168b0*/  LOP3.LUT R30, R30, R8, RZ, 0x3c, !PT ;  /* 0x000000081e1e7212 */ /* 0x000fc400078e3cff */
[----:B------:R-:W-:Y:S01]  /*168c0*/  LOP3.LUT R29, R29, R8, RZ, 0x3c, !PT ;  /* 0x000000081d1d7212 */ /* 0x000fe200078e3cff */
[----:B------:R-:W-:Y:S01]  /*168d0*/  IMAD.IADD R10, R10, 0x1, R11 ;  /* 0x000000010a0a7824 */ /* 0x000fe200078e020b */
[----:B------:R-:W-:Y:S01]  /*168e0*/  LOP3.LUT R28, R28, R26, RZ, 0x3c, !PT ;  /* 0x0000001a1c1c7212 */ /* 0x000fe200078e3cff */
[----:B------:R-:W-:-:S03]  /*168f0*/  IMAD.IADD R30, R30, 0x1, R31 ;  /* 0x000000011e1e7824 */ /* 0x000fc600078e021f */
[----:B------:R-:W-:Y:S01]  /*16900*/  SHF.L.W.U32.HI R4, R10, 0x9, R10 ;  /* 0x000000090a047819 */ /* 0x000fe20000010e0a */
[----:B------:R-:W-:Y:S01]  /*16910*/  IMAD.IADD R28, R28, 0x1, R29 ;  /* 0x000000011c1c7824 */ /* 0x000fe200078e021d */
[----:B------:R-:W-:-:S04]  /*16920*/  SHF.L.W.U32.HI R6, R30, 0x1d, R30 ;  /* 0x0000001d1e067819 */ /* 0x000fc80000010e1e */
[----:B------:R-:W-:-:S07]  /*16930*/  SHF.L.W.U32.HI R5, R28, 0x1b, R28 ;  /* 0x0000001b1c057819 */ /* 0x000fce0000010e1c */
.L_x_22:
[----:B------:R-:W-:Y:S05]  /*16940*/  BSYNC.RECONVERGENT B0 ;  /* 0x0000000000007941 */ /* 0x000fea0003800200 */
.L_x_21:
[----:B------:R-:W-:Y:S04]  /*16950*/  BSSY.RECONVERGENT B0, `(.L_x_23) ;  /* 0x0000038000007945 */ /* 0x000fe80003800200 */
[----:B------:R-:W-:Y:S05]  /*16960*/  @!P1 BRA `(.L_x_24) ;  /* 0x0000000000d89947 */ /* 0x000fea0003800000 */
        /* <DEDUP_REMOVED lines=8> */
[-C--:B------:R-:W-:Y:S02]  /*169f0*/  LOP3.LUT R3, R35, R6.reuse, RZ, 0x3c, !PT ;  /* 0x0000000623037212 */ /* 0x080fe400078e3cff */
[----:B---3--:R-:W-:Y:S02]  /*16a00*/  LOP3.LUT R8, R8, R6, RZ, 0x3c, !PT ;  /* 0x0000000608087212 */ /* 0x008fe400078e3cff */
[----:B------:R-:W-:Y:S01]  /*16a10*/  LOP3.LUT R9, R9, R7, RZ, 0x3c, !PT ;  /* 0x0000000709097212 */ /* 0x000fe200078e3cff */
[----:B------:R-:W-:Y:S01]  /*16a20*/  IMAD.IADD R0, R0, 0x1, R3 ;  /* 0x0000000100007824 */ /* 0x000fe200078e0203 */
[-C--:B------:R-:W-:Y:S02]  /*16a30*/  LOP3.LUT R5, R32, R4.reuse, RZ, 0x3c, !PT ;  /* 0x0000000420057212 */ /* 0x080fe400078e3cff */
[----:B----4-:R-:W-:Y:S01]  /*16a40*/  LOP3.LUT R23, R23, R4, RZ, 0x3c, !PT ;  /* 0x0000000417177212 */ /* 0x010fe200078e3cff */
[----:B------:R-:W-:Y:S01]  /*16a50*/  IMAD.IADD R8, R8, 0x1, R9 ;  /* 0x0000000108087824 */ /* 0x000fe200078e0209 */
[----:B------:R-:W-:Y:S01]  /*16a60*/  SHF.L.W.U32.HI R0, R0, 0x1b, R0 ;  /* 0x0000001b00007819 */ /* 0x000fe20000010e00 */
[----:B------:R-:W-:-:S03]  /*16a70*/  IMAD.IADD R5, R5, 0x1, R12 ;  /* 0x0000000105057824 */ /* 0x000fc600078e020c */
[----:B------:R-:W-:Y:S02]  /*16a80*/  SHF.L.W.U32.HI R8, R8, 0x1d, R8 ;  /* 0x0000001d08087819 */ /* 0x000fe40000010e08 */
[----:B------:R-:W-:Y:S02]  /*16a90*/  SHF.L.W.U32.HI R5, R5, 0x9, R5 ;  /* 0x0000000905057819 */ /* 0x000fe40000010e05 */
[-C--:B------:R-:W-:Y:S02]  /*16aa0*/  LOP3.LUT R11, R11, R0.reuse, RZ, 0x3c, !PT ;  /* 0x000000000b0b7212 */ /* 0x080fe400078e3cff */
[----:B------:R-:W-:Y:S02]  /*16ab0*/  LOP3.LUT R20, R20, R0, RZ, 0x3c, !PT ;  /* 0x0000000014147212 */ /* 0x000fe400078e3cff */
[----:B------:R-:W-:Y:S02]  /*16ac0*/  LOP3.LUT R21, R21, R8, RZ, 0x3c, !PT ;  /* 0x0000000815157212 */ /* 0x000fe400078e3cff */
[----:B------:R-:W-:-:S02]  /*16ad0*/  LOP3.LUT R10, R10, R5, RZ, 0x3c, !PT ;  /* 0x000000050a0a7212 */ /* 0x000fc400078e3cff */
[----:B------:R-:W-:Y:S01]  /*16ae0*/  LOP3.LUT R22, R22, R8, RZ, 0x3c, !PT ;  /* 0x0000000816167212 */ /* 0x000fe200078e3cff */
[----:B------:R-:W-:Y:S01]  /*16af0*/  IMAD.IADD R20, R20, 0x1, R21 ;  /* 0x0000000114147824 */ /* 0x000fe200078e0215 */
[----:B-----5:R-:W-:Y:S01]  /*16b00*/  LOP3.LUT R17, R17, R5, RZ, 0x3c, !PT ;  /* 0x0000000511117212 */ /* 0x020fe200078e3cff */
[----:B------:R-:W-:Y:S02]  /*16b10*/  IMAD.IADD R10, R10, 0x1, R11 ;  /* 0x000000010a0a7824 */ /* 0x000fe400078e020b */
[----:B------:R-:W-:Y:S01]  /*16b20*/  IMAD.IADD R22, R22, 0x1, R23 ;  /* 0x0000000116167824 */ /* 0x000fe200078e0217 */
[----:B------:R-:W-:Y:S02]  /*16b30*/  SHF.L.W.U32.HI R20, R20, 0x1b, R20 ;  /* 0x0000001b14147819 */ /* 0x000fe40000010e14 */
[----:B------:R-:W-:Y:S02]  /*16b40*/  SHF.L.W.U32.HI R10, R10, 0x9, R10 ;  /* 0x000000090a0a7819 */ /* 0x000fe40000010e0a */
[----:B------:R-:W-:-:S02]  /*16b50*/  SHF.L.W.U32.HI R22, R22, 0x1d, R22 ;  /* 0x0000001d16167819 */ /* 0x000fc40000010e16 */
        /* <DEDUP_REMOVED lines=23> */
.L_x_24:
[----:B------:R-:W-:Y:S05]  /*16cd0*/  BSYNC.RECONVERGENT B0 ;  /* 0x0000000000007941 */ /* 0x000fea0003800200 */
.L_x_23:
[----:B------:R1:W-:Y:S01]  /*16ce0*/  STL.128 [R1+0x1020], R4 ;  /* 0x0010200401007387 */ /* 0x0003e20000100c00 */
[C---:B------:R-:W-:Y:S01]  /*16cf0*/  PRMT R3, R14.reuse, 0x9910, RZ ;  /* 0x000099100e037816 */ /* 0x040fe200000000ff */
[----:B------:R-:W-:Y:S01]  /*16d00*/  BSSY.RECONVERGENT B0, `(.L_x_10) ;  /* 0x0000069000007945 */ /* 0x000fe20003800200 */
[----:B------:R-:W-:-:S04]  /*16d10*/  LOP3.LUT R14, R14, 0xff, RZ, 0xc0, !PT ;  /* 0x000000ff0e0e7812 */ /* 0x000fc800078ec0ff */
[----:B------:R-:W-:-:S13]  /*16d20*/  ISETP.NE.AND P0, PT, R14, R3, PT ;  /* 0x000000030e00720c */ /* 0x000fda0003f05270 */
[----:B-1----:R-:W-:Y:S05]  /*16d30*/  @!P0 BRA `(.L_x_25) ;  /* 0x0000000400948947 */ /* 0x002fea0003800000 */
[----:B------:R-:W2:Y:S02]  /*16d40*/  LDL.U8 R0, [R1+0x101e] ;  /* 0x00101e0001007983 */ /* 0x000ea40000100000 */
[----:B--2---:R-:W-:-:S05]  /*16d50*/  VIADD R0, R0, 0x1 ;  /* 0x0000000100007836 */ /* 0x004fca0000000000 */
[----:B------:R1:W-:Y:S01]  /*16d60*/  STL.U8 [R1+0x101e], R0 ;  /* 0x00101e0001007387 */ /* 0x0003e20000100000 */
[C---:B------:R-:W-:Y:S02]  /*16d70*/  PRMT R4, R0.reuse, 0x9910, RZ ;  /* 0x0000991000047816 */ /* 0x040fe400000000ff */
        /* <DEDUP_REMOVED lines=96> */
[----:B------:R1:W-:Y:S02]  /*17380*/  STL.U8 [R1+0x1010], R0 ;  /* 0x0010100001007387 */ /* 0x0003e40000100000 */
.L_x_25:
[----:B------:R-:W-:Y:S05]  /*17390*/  BSYNC.RECONVERGENT B0 ;  /* 0x0000000000007941 */ /* 0x000fea0003800200 */
.L_x_10:
[----:B------:R-:W2:Y:S08]  /*173a0*/  LDC R8, c[0x0][0x3a8] ;  /* 0x0000ea00ff087b82 */ /* 0x000eb00000000800 */
[----:B------:R-:W3:Y:S01]  /*173b0*/  LDC.64 R12, c[0x0][0x3a0] ;  /* 0x0000e800ff0c7b82 */ /* 0x000ee20000000a00 */
[----:B--2---:R-:W-:Y:S02]  /*173c0*/  ISETP.GE.AND P0, PT, R8, 0x1, PT ;  /* 0x000000010800780c */ /* 0x004fe40003f06270 */
[----:B---3--:R-:W-:-:S04]  /*173d0*/  ISETP.EQ.U32.AND P1, PT, R12, RZ, PT ;  /* 0x000000ff0c00720c */ /* 0x008fc80003f22070 */
[----:B------:R-:W-:-:S13]  /*173e0*/  ISETP.EQ.OR.EX P0, PT, R13, RZ, !P0, P1 ;  /* 0x000000ff0d00720c */ /* 0x000fda0004702710 */
[----:B------:R-:W-:Y:S05]  /*173f0*/  @P0 BRA `(.L_x_26) ;  /* 0x0000004800e40947 */ /* 0x000fea0003800000 */
[----:B------:R-:W2:Y:S01]  /*17400*/  LDL.128 R4, [R1+0x1030] ;  /* 0x0010300001047983 */ /* 0x000ea20000100c00 */
[----:B------:R-:W-:Y:S01]  /*17410*/  ISETP.GE.U32.AND P0, PT, R8, 0x10, PT ;  /* 0x000000100800780c */ /* 0x000fe20003f06070 */
[----:B-1----:R-:W-:Y:S01]  /*17420*/  IMAD R0, R144, 0x70, RZ ;  /* 0x0000007090007824 */ /* 0x002fe200078e02ff */
[----:B------:R-:W1:Y:S01]  /*17430*/  LDCU UR4, c[0x0][0x3a8] ;  /* 0x00007500ff0477ac */ /* 0x000e620008000800 */
[----:B------:R3:W-:Y:S03]  /*17440*/  STL [R1+0x1358], R8 ;  /* 0x0013580801007387 */ /* 0x0007e60000100800 */
[----:B------:R-:W-:-:S04]  /*17450*/  IADD3 R11, P1, PT, R0, R12, RZ ;  /* 0x0000000c000b7210 */ /* 0x000fc80007f3e0ff */
[----:B------:R-:W-:Y:S01]  /*17460*/  LEA.HI.X.SX32 R16, R0, R13, 0x1, P1 ;  /* 0x0000000d00107211 */ /* 0x000fe200008f0eff */
[----:B--2---:R3:W-:Y:S02]  /*17470*/  STL.128 [R1], R4 ;  /* 0x0000000401007387 */ /* 0x0047e40000100c00 */
[----:B-1----:R-:W-:Y:S06]  /*17480*/  @!P0 BRA `(.L_x_27) ;  /* 0x0000002400a88947 */ /* 0x002fec0003800000 */
[C---:B------:R-:W-:Y:S02]  /*17490*/  PRMT R0, R7.reuse, 0x7773, RZ ;  /* 0x0000777307007816 */ /* 0x040fe400000000ff */
[C---:B------:R-:W-:Y:S02]  /*174a0*/  PRMT R3, R7.reuse, 0x7772, RZ ;  /* 0x0000777207037816 */ /* 0x040fe400000000ff */
[C---:B---3--:R-:W-:Y:S02]  /*174b0*/  PRMT R8, R7.reuse, 0x7771, RZ ;  /* 0x0000777107087816 */ /* 0x048fe400000000ff */
[----:B------:R-:W-:Y:S02]  /*174c0*/  PRMT R7, R7, 0x7770, RZ ;  /* 0x0000777007077816 */ /* 0x000fe400000000ff */
[C---:B------:R-:W-:Y:S02]  /*174d0*/  PRMT R9, R6.reuse, 0x7773, RZ ;  /* 0x0000777306097816 */ /* 0x040fe400000000ff */
[----:B------:R-:W-:-:S02]  /*174e0*/  PRMT R10, R6, 0x7772, RZ ;  /* 0x00007772060a7816 */ /* 0x000fc400000000ff */
[----:B------:R-:W-:Y:S02]  /*174f0*/  PRMT R12, R6, 0x7771, RZ ;  /* 0x00007771060c7816 */ /* 0x000fe400000000ff */
[C---:B------:R-:W-:Y:S02]  /*17500*/  PRMT R13, R5.reuse, 0x7773, RZ ;  /* 0x00007773050d7816 */ /* 0x040fe400000000ff */
[C---:B------:R-:W-:Y:S02]  /*17510*/  PRMT R14, R5.reuse, 0x7772, RZ ;  /* 0x00007772050e7816 */ /* 0x040fe400000000ff */
[C---:B------:R-:W-:Y:S02]  /*17520*/  PRMT R15, R5.reuse, 0x7771, RZ ;  /* 0x00007771050f7816 */ /* 0x040fe400000000ff */
[----:B------:R-:W-:Y:S02]  /*17530*/  PRMT R17, R5, 0x7770, RZ ;  /* 0x0000777005117816 */ /* 0x000fe400000000ff */
[----:B------:R-:W-:-:S02]  /*17540*/  PRMT R19, R4, 0x7772, RZ ;  /* 0x0000777204137816 */ /* 0x000fc400000000ff */
[C---:B------:R-:W-:Y:S02]  /*17550*/  PRMT R21, R4.reuse, 0x7770, RZ ;  /* 0x0000777004157816 */ /* 0x040fe400000000ff */
[C---:B------:R-:W-:Y:S02]  /*17560*/  PRMT R18, R4.reuse, 0x7773, RZ ;  /* 0x0000777304127816 */ /* 0x040fe400000000ff */
[----:B------:R-:W-:Y:S02]  /*17570*/  PRMT R20, R4, 0x7771, RZ ;  /* 0x0000777104147816 */ /* 0x000fe400000000ff */
[----:B------:R-:W-:Y:S02]  /*17580*/  PRMT R22, R8, 0x7610, R22 ;  /* 0x0000761008167816 */ /* 0x000fe40000000016 */
[----:B------:R-:W-:Y:S02]  /*17590*/  PRMT R4, R7, 0x7610, R4 ;  /* 0x0000761007047816 */ /* 0x000fe40000000004 */
[----:B------:R-:W-:-:S02]  /*175a0*/  PRMT R23, R9, 0x7610, R23 ;  /* 0x0000761009177816 */ /* 0x000fc40000000017 */
[----:B------:R-:W-:Y:S02]  /*175b0*/  PRMT R5, R10, 0x7610, R5 ;  /* 0x000076100a057816 */ /* 0x000fe40000000005 */
[----:B------:R-:W-:Y:S02]  /*175c0*/  PRMT R6, R6, 0x7770, RZ ;  /* 0x0000777006067816 */ /* 0x000fe400000000ff */
[----:B------:R-:W-:Y:S02]  /*175d0*/  PRMT R26, R12, 0x7610, R26 ;  /* 0x000076100c1a7816 */ /* 0x000fe4000000001a */
[----:B------:R-:W-:Y:S02]  /*175e0*/  PRMT R27, R13, 0x7610, R27 ;  /* 0x000076100d1b7816 */ /* 0x000fe4000000001b */
[----:B------:R-:W-:Y:S02]  /*175f0*/  PRMT R7, R14, 0x7610, R7 ;  /* 0x000076100e077816 */ /* 0x000fe40000000007 */
[----:B------:R-:W-:-:S02]  /*17600*/  PRMT R28, R15, 0x7610, R28 ;  /* 0x000076100f1c7816 */ /* 0x000fc4000000001c */
[----:B------:R-:W-:Y:S02]  /*17610*/  PRMT R8, R17, 0x7610, R8 ;  /* 0x0000761011087816 */ /* 0x000fe40000000008 */
[----:B------:R-:W-:Y:S02]  /*17620*/  PRMT R9, R19, 0x7610, R9 ;  /* 0x0000761013097816 */ /* 0x000fe40000000009 */
[----:B------:R-:W-:-:S07]  /*17630*/  PRMT R10, R21, 0x7610, R10 ;  /* 0x00007610150a7816 */ /* 0x000fce000000000a */
.L_x_28:
        /* <DEDUP_REMOVED lines=20> */
[----:B-----5:R-:W-:Y:S02]  /*17780*/  LOP3.LUT R65, R11, 0xffff, R10, 0x48, !PT ;  /* 0x0000ffff0b417812 */ /* 0x020fe400078e480a */
[----:B----4-:R-:W-:Y:S02]  /*17790*/  LOP3.LUT R60, R13, 0xffff, R20, 0x48, !PT ;  /* 0x0000ffff0d3c7812 */ /* 0x010fe400078e4814 */
[----:B------:R-:W-:Y:S02]  /*177a0*/  LOP3.LUT R61, R12, 0xffff, R9, 0x48, !PT ;  /* 0x0000ffff0c3d7812 */ /* 0x000fe400078e4809 */
[----:B------:R-:W-:Y:S02]  /*177b0*/  LOP3.LUT R56, R15, 0xffff, R18, 0x48, !PT ;  /* 0x0000ffff0f387812 */ /* 0x000fe400078e4812 */
[----:B------:R-:W-:-:S02]  /*177c0*/  LOP3.LUT R44, R19, 0xffff, R28, 0x48, !PT ;  /* 0x0000ffff132c7812 */ /* 0x000fc400078e481c */
[----:B------:R-:W-:Y:S02]  /*177d0*/  PRMT R19, R3, 0x3340, R0 ;  /* 0x0000334003137816 */ /* 0x000fe40000000000 */
[----:B------:R-:W-:Y:S02]  /*177e0*/  LOP3.LUT R36, R16, 0xffff, R27, 0x48, !PT ;  /* 0x0000ffff10247812 */ /* 0x000fe400078e481b */
[----:B------:R-:W-:Y:S02]  /*177f0*/  PRMT R16, R61, 0x3340, R56 ;  /* 0x000033403d107816 */ /* 0x000fe40000000038 */
[----:B------:R-:W-:Y:S02]  /*17800*/  LOP3.LUT R30, R30, 0xffff, R5, 0x48, !PT ;  /* 0x0000ffff1e1e7812 */ /* 0x000fe400078e4805 */
[----:B------:R-:W-:Y:S02]  /*17810*/  PRMT R5, R65, 0x3340, R60 ;  /* 0x0000334041057816 */ /* 0x000fe4000000003c */
[----:B------:R-:W-:-:S02]  /*17820*/  LOP3.LUT R3, R3, 0xff, RZ, 0xc0, !PT ;  /* 0x000000ff03037812 */ /* 0x000fc400078ec0ff */
[----:B------:R-:W-:Y:S02]  /*17830*/  LOP3.LUT R53, R17, 0xffff, R8, 0x48, !PT ;  /* 0x0000ffff11357812 */ /* 0x000fe400078e4808 */
[----:B------:R-:W-:Y:S02]  /*17840*/  LOP3.LUT R45, R14, 0xffff, R7, 0x48, !PT ;  /* 0x0000ffff0e2d7812 */ /* 0x000fe400078e4807 */
[----:B------:R-:W-:Y:S02]  /*17850*/  LOP3.LUT R27, R21, 0xffff, R6, 0x48, !PT ;  /* 0x0000ffff151b7812 */ /* 0x000fe400078e4806 */
[----:B------:R-:W-:Y:S02]  /*17860*/  LOP3.LUT R26, R29, 0xffff, R26, 0x48, !PT ;  /* 0x0000ffff1d1a7812 */ /* 0x000fe400078e481a */
[----:B------:R-:W-:Y:S02]  /*17870*/  LOP3.LUT R23, R32, 0xffff, R23, 0x48, !PT ;  /* 0x0000ffff20177812 */ /* 0x000fe400078e4817 */
[----:B------:R-:W-:-:S02]  /*17880*/  LOP3.LUT R31, R31, 0xffff, R4, 0x48, !PT ;  /* 0x0000ffff1f1f7812 */ /* 0x000fc400078e4804 */
[----:B------:R-:W-:Y:S01]  /*17890*/  LOP3.LUT R22, R33, 0xffff, R22, 0x48, !PT ;  /* 0x0000ffff21167812 */ /* 0x000fe200078e4816 */
[----:B------:R-:W-:Y:S01]  /*178a0*/  IMAD R12, R3, 0x10, R2 ;  /* 0x00000010030c7824 */ /* 0x000fe200078e0202 */
[----:B------:R-:W-:Y:S02]  /*178b0*/  PRMT R16, R5, 0x5410, R16 ;  /* 0x0000541005107816 */ /* 0x000fe40000000010 */
[----:B------:R-:W-:Y:S02]  /*178c0*/  PRMT R6, R53, 0x3340, R44 ;  /* 0x0000334035067816 */ /* 0x000fe4000000002c */
[----:B------:R-:W-:Y:S02]  /*178d0*/  PRMT R17, R45, 0x3340, R36 ;  /* 0x000033402d117816 */ /* 0x000fe40000000024 */
[----:B------:R-:W-:Y:S02]  /*178e0*/  PRMT R5, R27, 0x3340, R26 ;  /* 0x000033401b057816 */ /* 0x000fe4000000001a */
[----:B------:R-:W-:-:S02]  /*178f0*/  PRMT R18, R30, 0x3340, R23 ;  /* 0x000033401e127816 */ /* 0x000fc40000000017 */
[----:B------:R-:W-:Y:S02]  /*17900*/  PRMT R4, R31, 0x3340, R22 ;  /* 0x000033401f047816 */ /* 0x000fe40000000016 */
[----:B------:R-:W-:Y:S02]  /*17910*/  LOP3.LUT R3, R0, 0xff, RZ, 0xc0, !PT ;  /* 0x000000ff00037812 */ /* 0x000fe400078ec0ff */
[----:B------:R-:W-:Y:S02]  /*17920*/  PRMT R17, R6, 0x5410, R17 ;  /* 0x0000541006117816 */ /* 0x000fe40000000011 */
[----:B------:R-:W-:Y:S02]  /*17930*/  PRMT R18, R5, 0x5410, R18 ;  /* 0x0000541005127816 */ /* 0x000fe40000000012 */
[----:B------:R-:W-:Y:S01]  /*17940*/  PRMT R19, R4, 0x5410, R19 ;  /* 0x0000541004137816 */ /* 0x000fe20000000013 */
[----:B------:R-:W-:Y:S01]  /*17950*/  IMAD R3, R3, 0x10, R2 ;  /* 0x0000001003037824 */ /* 0x000fe200078e0202 */
[----:B------:R-:W-:-:S03]  /*17960*/  LOP3.LUT R9, R22, 0xff, RZ, 0xc0, !PT ;  /* 0x000000ff16097812 */ /* 0x000fc600078ec0ff */
[----:B------:R1:W-:Y:S02]  /*17970*/  STL.128 [R1], R16 ;  /* 0x0000001001007387 */ /* 0x0003e40000100c00 */
[----:B------:R-:W-:Y:S02]  /*17980*/  IMAD R9, R9, 0x10, R2 ;  /* 0x0000001009097824 */ /* 0x000fe400078e0202 */
[----:B------:R-:W2:Y:S04]  /*17990*/  LDL.128 R12, [R12] ;  /* 0x000000000c0c7983 */ /* 0x000ea80000100c00 */
[----:B------:R3:W4:Y:S04]  /*179a0*/  LDL.128 R4, [R3] ;  /* 0x0000000003047983 */ /* 0x0007280000100c00 */
[----:B------:R-:W5:Y:S01]  /*179b0*/  LDL.128 R8, [R9] ;  /* 0x0000000009087983 */ /* 0x000f620000100c00 */
[----:B------:R-:W-:-:S02]  /*179c0*/  LOP3.LUT R21, R31, 0xff, RZ, 0xc0, !PT ;  /* 0x000000ff1f157812 */ /* 0x000fc400078ec0ff */
[----:B------:R-:W-:-:S03]  /*179d0*/  LOP3.LUT R23, R23, 0xff, RZ, 0xc0, !PT ;  /* 0x000000ff17177812 */ /* 0x000fc600078ec0ff */
[--C-:B------:R-:W-:Y:S02]  /*179e0*/  IMAD R21, R21, 0x10, R2.reuse ;  /* 0x0000001015157824 */ /* 0x100fe400078e0202 */
[----:B-1----:R-:W-:-:S04]  /*179f0*/  IMAD R16, R23, 0x10, R2 ;  /* 0x0000001017107824 */ /* 0x002fc800078e0202 */
[----:B------:R-:W5:Y:S04]  /*17a00*/  LDL.128 R20, [R21] ;  /* 0x0000000015147983 */ /* 0x000f680000100c00 */
[----:B------:R-:W5:Y:S01]  /*17a10*/  LDL.128 R16, [R16] ;  /* 0x0000000010107983 */ /* 0x000f620000100c00 */
[----:B------:R-:W-:Y:S02]  /*17a20*/  LOP3.LUT R29, R30, 0xff, RZ, 0xc0, !PT ;  /* 0x000000ff1e1d7812 */ /* 0x000fe400078ec0ff */
[----:B------:R-:W-:-:S03]  /*17a30*/  LOP3.LUT R31, R26, 0xff, RZ, 0xc0, !PT ;  /* 0x000000ff1a1f7812 */ /* 0x000fc600078ec0ff */
[--C-:B------:R-:W-:Y:S02]  /*17a40*/  IMAD R29, R29, 0x10, R2.reuse ;  /* 0x000000101d1d7824 */ /* 0x100fe400078e0202 */
[----:B------:R-:W-:-:S04]  /*17a50*/  IMAD R32, R31, 0x10, R2 ;  /* 0x000000101f207824 */ /* 0x000fc800078e0202 */
[----:B------:R-:W5:Y:S04]  /*17a60*/  LDL.128 R28, [R29] ;  /* 0x000000001d1c7983 */ /* 0x000f680000100c00 */
[----:B------:R-:W5:Y:S01]  /*17a70*/  LDL.128 R32, [R32] ;  /* 0x0000000020207983 */ /* 0x000f620000100c00 */
[----:B------:R-:W-:-:S05]  /*17a80*/  LOP3.LUT R27, R27, 0xff, RZ, 0xc0, !PT ;  /* 0x000000ff1b1b7812 */ /* 0x000fca00078ec0ff */
[----:B------:R-:W-:Y:S01]  /*17a90*/  IMAD R27, R27, 0x10, R2 ;  /* 0x000000101b1b7824 */ /* 0x000fe200078e0202 */
[----:B---3--:R-:W-:-:S04]  /*17aa0*/  LOP3.LUT R3, R36, 0xff, RZ, 0xc0, !PT ;  /* 0x000000ff24037812 */ /* 0x008fc800078ec0ff */
[----:B------:R1:W3:Y:S01]  /*17ab0*/  LDL.128 R40, [R27] ;  /* 0x000000001b287983 */ /* 0x0002e20000100c00 */
[----:B------:R-:W-:-:S05]  /*17ac0*/  IMAD R3, R3, 0x10, R2 ;  /* 0x0000001003037824 */ /* 0x000fca00078e0202 */
[----:B------:R0:W3:Y:S01]  /*17ad0*/  LDL.128 R36, [R3] ;  /* 0x0000000003247983 */ /* 0x0000e20000100c00 */
[----:B------:R-:W-:Y:S02]  /*17ae0*/  LOP3.LUT R45, R45, 0xff, RZ, 0xc0, !PT ;  /* 0x000000ff2d2d7812 */ /* 0x000fe400078ec0ff */
[----:B------:R-:W-:-:S03]  /*17af0*/  LOP3.LUT R47, R44, 0xff, RZ, 0xc0, !PT ;  /* 0x000000ff2c2f7812 */ /* 0x000fc600078ec0ff */
[--C-:B------:R-:W-:Y:S02]  /*17b00*/  IMAD R48, R45, 0x10, R2.reuse ;  /* 0x000000102d307824 */ /* 0x100fe400078e0202 */
[----:B------:R-:W-:-:S04]  /*17b10*/  IMAD R47, R47, 0x10, R2 ;  /* 0x000000102f2f7824 */ /* 0x000fc800078e0202 */
[----:B------:R-:W3:Y:S04]  /*17b20*/  LDL.128 R48, [R48] ;  /* 0x0000000030307983 */ /* 0x000ee80000100c00 */
[----:B------:R-:W3:Y:S01]  /*17b30*/  LDL.128 R44, [R47] ;  /* 0x000000002f2c7983 */ /* 0x000ee20000100c00 */
[----:B------:R-:W-:-:S05]  /*17b40*/  LOP3.LUT R53, R53, 0xff, RZ, 0xc0, !PT ;  /* 0x000000ff35357812 */ /* 0x000fca00078ec0ff */
[----:B------:R-:W-:-:S06]  /*17b50*/  IMAD R53, R53, 0x10, R2 ;  /* 0x0000001035357824 */ /* 0x000fcc00078e0202 */
[----:B------:R-:W3:Y:S01]  /*17b60*/  LDL.128 R52, [R53] ;  /* 0x0000000035347983 */ /* 0x000ee20000100c00 */
[----:B-1----:R-:W-:-:S05]  /*17b70*/  LOP3.LUT R27, R56, 0xff, RZ, 0xc0, !PT ;  /* 0x000000ff381b7812 */ /* 0x002fca00078ec0ff */
[----:B------:R-:W-:Y:S01]  /*17b80*/  IMAD R56, R27, 0x10, R2 ;  /* 0x000000101b387824 */ /* 0x000fe200078e0202 */
[----:B------:R-:W-:-:S05]  /*17b90*/  LOP3.LUT R61, R61, 0xff, RZ, 0xc0, !PT ;  /* 0x000000ff3d3d7812 */ /* 0x000fca00078ec0ff */
[----:B------:R-:W3:Y:S01]  /*17ba0*/  LDL.128 R56, [R56] ;  /* 0x0000000038387983 */ /* 0x000ee20000100c00 */
[----:B------:R-:W-:Y:S01]  /*17bb0*/  UMOV UR5, 0x4a0 ;  /* 0x000004a000057882 */ /* 0x000fe20000000000 */
[----:B------:R-:W-:Y:S02]  /*17bc0*/  LOP3.LUT R65, R65, 0xff, RZ, 0xc0, !PT ;  /* 0x000000ff41417812 */ /* 0x000fe400078ec0ff */
[C---:B--2---:R-:W-:Y:S02]  /*17bd0*/  PRMT R85, R15.reuse, 0x7770, RZ ;  /* 0x000077700f557816 */ /* 0x044fe400000000ff */
[C---:B------:R-:W-:Y:S02]  /*17be0*/  PRMT R86, R15.reuse, 0x7771, RZ ;  /* 0x000077710f567816 */ /* 0x040fe400000000ff */
[C---:B------:R-:W-:Y:S02]  /*17bf0*/  PRMT R27, R15.reuse, 0x7772, RZ ;  /* 0x000077720f1b7816 */ /* 0x040fe400000000ff */
[----:B------:R-:W-:-:S02]  /*17c00*/  PRMT R15, R15, 0x7773, RZ ;  /* 0x000077730f0f7816 */ /* 0x000fc400000000ff */
[----:B----4-:R-:W-:Y:S02]  /*17c10*/  PRMT R0, R7, 0x7772, RZ ;  /* 0x0000777207007816 */ /* 0x010fe400000000ff */
[C---:B------:R-:W-:Y:S02]  /*17c20*/  PRMT R75, R13.reuse, 0x7770, RZ ;  /* 0x000077700d4b7816 */ /* 0x040fe400000000ff */
[C---:B------:R-:W-:Y:S02]  /*17c30*/  PRMT R80, R13.reuse, 0x7771, RZ ;  /* 0x000077710d507816 */ /* 0x040fe400000000ff */
[C---:B------:R-:W-:Y:S02]  /*17c40*/  PRMT R77, R13.reuse, 0x7772, RZ ;  /* 0x000077720d4d7816 */ /* 0x040fe400000000ff */
[----:B------:R-:W-:Y:S01]  /*17c50*/  PRMT R82, R13, 0x7773, RZ ;  /* 0x000077730d527816 */ /* 0x000fe200000000ff */
[----:B------:R-:W-:Y:S01]  /*17c60*/  IMAD R13, R61, 0x10, R2 ;  /* 0x000000103d0d7824 */ /* 0x000fe200078e0202 */
[----:B------:R-:W-:-:S02]  /*17c70*/  PRMT R74, R12, 0x7771, RZ ;  /* 0x000077710c4a7816 */ /* 0x000fc400000000ff */
[C---:B------:R-:W-:Y:S02]  /*17c80*/  PRMT R72, R12.reuse, 0x7770, RZ ;  /* 0x000077700c487816 */ /* 0x040fe400000000ff */
[C---:B------:R-:W-:Y:S02]  /*17c90*/  PRMT R76, R12.reuse, 0x7772, RZ ;  /* 0x000077720c4c7816 */ /* 0x040fe400000000ff */
[----:B------:R-:W-:Y:S02]  /*17ca0*/  PRMT R78, R12, 0x7773, RZ ;  /* 0x000077730c4e7816 */ /* 0x000fe400000000ff */
[----:B------:R-:W-:Y:S02]  /*17cb0*/  LOP3.LUT R26, R15, 0xff, R0, 0x48, !PT ;  /* 0x000000ff0f1a7812 */ /* 0x000fe400078e4800 */
[----:B-----5:R-:W-:Y:S02]  /*17cc0*/  PRMT R12, R11, 0x7773, RZ ;  /* 0x000077730b0c7816 */ /* 0x020fe400000000ff */
[----:B------:R-:W-:-:S02]  /*17cd0*/  LOP3.LUT R15, R60, 0xff, RZ, 0xc0, !PT ;  /* 0x000000ff3c0f7812 */ /* 0x000fc400078ec0ff */
[----:B------:R-:W-:Y:S02]  /*17ce0*/  PRMT R0, R7, 0x7771, RZ ;  /* 0x0000777107007816 */ /* 0x000fe400000000ff */
[C---:B------:R-:W-:Y:S01]  /*17cf0*/  PRMT R79, R14.reuse, 0x7770, RZ ;  /* 0x000077700e4f7816 */ /* 0x040fe200000000ff */
[----:B------:R-:W-:Y:S01]  /*17d00*/  IMAD R60, R15, 0x10, R2 ;  /* 0x000000100f3c7824 */ /* 0x000fe200078e0202 */
[C---:B------:R-:W-:Y:S02]  /*17d10*/  PRMT R81, R14.reuse, 0x7771, RZ ;  /* 0x000077710e517816 */ /* 0x040fe400000000ff */
[C---:B------:R-:W-:Y:S02]  /*17d20*/  PRMT R83, R14.reuse, 0x7772, RZ ;  /* 0x000077720e537816 */ /* 0x040fe400000000ff */
[----:B------:R-:W-:Y:S01]  /*17d30*/  PRMT R84, R14, 0x7773, RZ ;  /* 0x000077730e547816 */ /* 0x000fe200000000ff */
[----:B------:R-:W2:Y:S01]  /*17d40*/  LDL.128 R60, [R60] ;  /* 0x000000003c3c7983 */ /* 0x000ea20000100c00 */
[----:B------:R-:W-:-:S03]  /*17d50*/  LOP3.LUT R0, R12, R27, R0, 0x96, !PT ;  /* 0x0000001b0c007212 */ /* 0x000fc600078e9600 */
[----:B------:R-:W4:Y:S01]  /*17d60*/  LDL.128 R12, [R13] ;  /* 0x000000000d0c7983 */ /* 0x000f220000100c00 */
[----:B0-----:R-:W-:Y:S02]  /*17d70*/  PRMT R3, R7, 0x7773, RZ ;  /* 0x0000777307037816 */ /* 0x001fe400000000ff */
[----:B------:R-:W-:Y:S02]  /*17d80*/  LEA R87, R26, UR5, 0x1 ;  /* 0x000000051a577c11 */ /* 0x000fe4000f8e08ff */
[----:B------:R-:W-:Y:S02]  /*17d90*/  LEA R70, R3, UR5, 0x1 ;  /* 0x0000000503467c11 */ /* 0x000fe4000f8e08ff */
[----:B------:R0:W1:Y:S08]  /*17da0*/  LDC.U8 R89, c[0x3][R87+0x1] ;  /* 0x00c0004057597b82 */ /* 0x0000700000000000 */
[----:B------:R5:W1:Y:S01]  /*17db0*/  LDC.U8 R71, c[0x3][R70] ;  /* 0x00c0000046477b82 */ /* 0x000a620000000000 */
[----:B------:R-:W-:-:S02]  /*17dc0*/  LOP3.LUT R0, R0, 0xff, RZ, 0xc0, !PT ;  /* 0x000000ff00007812 */ /* 0x000fc400078ec0ff */
[----:B------:R-:W-:Y:S02]  /*17dd0*/  PRMT R69, R7, 0x7770, RZ ;  /* 0x0000777007457816 */ /* 0x000fe400000000ff */
[----:B------:R-:W-:Y:S02]  /*17de0*/  LEA R99, R0, UR5, 0x1 ;  /* 0x0000000500637c11 */ /* 0x000fe4000f8e08ff */
[C---:B------:R-:W-:Y:S01]  /*17df0*/  PRMT R64, R5.reuse, 0x7773, RZ ;  /* 0x0000777305407816 */ /* 0x040fe200000000ff */
[----:B------:R0:W3:Y:S01]  /*17e00*/  LDC.U8 R88, c[0x3][R87] ;  /* 0x00c0000057587b82 */ /* 0x0000e20000000000 */
[C---:B------:R-:W-:Y:S02]  /*17e10*/  PRMT R7, R5.reuse, 0x7770, RZ ;  /* 0x0000777005077816 */ /* 0x040fe400000000ff */
[C---:B------:R-:W-:Y:S02]  /*17e20*/  PRMT R26, R5.reuse, 0x7771, RZ ;  /* 0x00007771051a7816 */ /* 0x040fe400000000ff */
[----:B------:R-:W-:-:S02]  /*17e30*/  PRMT R27, R5, 0x7772, RZ ;  /* 0x00007772051b7816 */ /* 0x000fc400000000ff */
[C---:B------:R-:W-:Y:S01]  /*17e40*/  PRMT R0, R4.reuse, 0x7770, RZ ;  /* 0x0000777004007816 */ /* 0x040fe200000000ff */
[----:B------:R5:W3:Y:S01]  /*17e50*/  LDC.U8 R73, c[0x3][R70+0x1] ;  /* 0x00c0004046497b82 */ /* 0x000ae20000000000 */
[C---:B------:R-:W-:Y:S02]  /*17e60*/  PRMT R3, R4.reuse, 0x7771, RZ ;  /* 0x0000777104037816 */ /* 0x040fe400000000ff */
[----:B------:R-:W-:Y:S02]  /*17e70*/  PRMT R5, R4, 0x7772, RZ ;  /* 0x0000777204057816 */ /* 0x000fe400000000ff */
[C---:B------:R-:W-:Y:S02]  /*17e80*/  PRMT R67, R6.reuse, 0x7772, RZ ;  /* 0x0000777206437816 */ /* 0x040fe400000000ff */
[C---:B------:R-:W-:Y:S02]  /*17e90*/  PRMT R68, R6.reuse, 0x7773, RZ ;  /* 0x0000777306447816 */ /* 0x040fe400000000ff */
[----:B------:R-:W-:-:S02]  /*17ea0*/  PRMT R66, R6, 0x7770, RZ ;  /* 0x0000777006427816 */ /* 0x000fc400000000ff */
[----:B------:R-:W-:Y:S02]  /*17eb0*/  PRMT R4, R4, 0x7773, RZ ;  /* 0x0000777304047816 */ /* 0x000fe400000000ff */
[----:B0-----:R-:W-:Y:S02]  /*17ec0*/  PRMT R87, R9, 0x7771, RZ ;  /* 0x0000777109577816 */ /* 0x001fe400000000ff */
[----:B------:R-:W-:Y:S02]  /*17ed0*/  PRMT R6, R6, 0x7771, RZ ;  /* 0x0000777106067816 */ /* 0x000fe400000000ff */
[----:B------:R-:W-:Y:S02]  /*17ee0*/  PRMT R98, R11, 0x7772, RZ ;  /* 0x000077720b627816 */ /* 0x000fe400000000ff */
[----:B------:R-:W-:Y:S02]  /*17ef0*/  PRMT R95, R10, 0x7773, RZ ;  /* 0x000077730a5f7816 */ /* 0x000fe400000000ff */
[----:B-----5:R-:W-:-:S02]  /*17f00*/  PRMT R70, R9, 0x7770, RZ ;  /* 0x0000777009467816 */ /* 0x020fc400000000ff */
[----:B------:R-:W-:Y:S02]  /*17f10*/  PRMT R97, R11, 0x7771, RZ ;  /* 0x000077710b617816 */ /* 0x000fe400000000ff */
[----:B------:R-:W-:Y:S02]  /*17f20*/  LOP3.LUT R75, R87, R75, R4, 0x96, !PT ;  /* 0x0000004b574b7212 */ /* 0x000fe400078e9604 */
[----:B------:R-:W-:Y:S02]  /*17f30*/  LOP3.LUT R69, R98, R86, R69, 0x96, !PT ;  /* 0x0000005662457212 */ /* 0x000fe400078e9645 */
[----:B------:R-:W-:Y:S02]  /*17f40*/  LOP3.LUT R83, R95, R83, R6, 0x96, !PT ;  /* 0x000000535f537212 */ /* 0x000fe400078e9606 */
[----:B------:R-:W-:Y:S02]  /*17f50*/  LOP3.LUT R70, R70, R78, R5, 0x96, !PT ;  /* 0x0000004e46467212 */ /* 0x000fe400078e9605 */
[----:B------:R-:W-:-:S02]  /*17f60*/  PRMT R4, R23, 0x7773, RZ ;  /* 0x0000777317047816 */ /* 0x000fc400000000ff */
[----:B------:R-:W-:Y:S02]  /*17f70*/  LOP3.LUT R68, R97, R85, R68, 0x96, !PT ;  /* 0x0000005561447212 */ /* 0x000fe400078e9644 */
[----:B------:R-:W-:Y:S02]  /*17f80*/  PRMT R5, R23, 0x7772, RZ ;  /* 0x0000777217057816 */ /* 0x000fe400000000ff */
[----:B------:R-:W-:Y:S02]  /*17f90*/  PRMT R6, R19, 0x7773, RZ ;  /* 0x0000777313067816 */ /* 0x000fe400000000ff */
[----:B------:R-:W-:Y:S02]  /*17fa0*/  PRMT R91, R9, 0x7773, RZ ;  /* 0x00007773095b7816 */ /* 0x000fe400000000ff */
[----:B------:R-:W-:Y:S02]  /*17fb0*/  LOP3.LUT R4, R4, 0xff, R69, 0x48, !PT ;  /* 0x000000ff04047812 */ /* 0x000fe400078e4845 */
[----:B------:R-:W-:-:S02]  /*17fc0*/  LOP3.LUT R5, R6, R5, R68, 0x96, !PT ;  /* 0x0000000506057212 */ /* 0x000fc400078e9644 */
[----:B------:R-:W-:Y:S01]  /*17fd0*/  LOP3.LUT R26, R91, R77, R26, 0x96, !PT ;  /* 0x0000004d5b1a7212 */ /* 0x000fe200078e961a */
[----:B------:R-:W-:Y:S01]  /*17fe0*/  IMAD R6, R65, 0x10, R2 ;  /* 0x0000001041067824 */ /* 0x000fe200078e0202 */
[----:B------:R-:W-:Y:S02]  /*17ff0*/  LEA R77, R4, UR5, 0x1 ;  /* 0x00000005044d7c11 */ /* 0x000fe4000f8e08ff */
[C---:B------:R-:W-:Y:S02]  /*18000*/  PRMT R93, R10.reuse, 0x7771, RZ ;  /* 0x000077710a5d7816 */ /* 0x040fe400000000ff */
[C---:B------:R-:W-:Y:S02]  /*18010*/  PRMT R94, R10.reuse, 0x7772, RZ ;  /* 0x000077720a5e7816 */ /* 0x040fe400000000ff */
[----:B------:R-:W-:Y:S02]  /*18020*/  PRMT R92, R10, 0x7770, RZ ;  /* 0x000077700a5c7816 */ /* 0x000fe400000000ff */
[----:B------:R-:W-:-:S02]  /*18030*/  PRMT R90, R9, 0x7772, RZ ;  /* 0x00007772095a7816 */ /* 0x000fc400000000ff */
[----:B------:R-:W-:Y:S02]  /*18040*/  LOP3.LUT R5, R5, 0xff, RZ, 0xc0, !PT ;  /* 0x000000ff05057812 */ /* 0x000fe400078ec0ff */
[----:B------:R-:W-:Y:S02]  /*18050*/  PRMT R4, R20, 0x7772, RZ ;  /* 0x0000777214047816 */ /* 0x000fe400000000ff */
[----:B------:R-:W-:Y:S02]  /*18060*/  PRMT R10, R8, 0x7771, RZ ;  /* 0x00007771080a7816 */ /* 0x000fe400000000ff */
[----:B-1----:R-:W-:Y:S02]  /*18070*/  LOP3.LUT R71, R89, R72, R71, 0x96, !PT ;  /* 0x0000004859477212 */ /* 0x002fe400078e9647 */
[----:B------:R-:W-:Y:S02]  /*18080*/  LOP3.LUT R80, R90, R80, R7, 0x96, !PT ;  /* 0x000000505a507212 */ /* 0x000fe400078e9607 */
[----:B------:R-:W-:-:S02]  /*18090*/  LEA R90, R5, UR5, 0x1 ;  /* 0x00000005055a7c11 */ /* 0x000fc4000f8e08ff */
[----:B------:R-:W-:Y:S02]  /*180a0*/  LOP3.LUT R10, R4, R10, R71, 0x96, !PT ;  /* 0x0000000a040a7212 */ /* 0x000fe400078e9647 */
[----:B------:R-:W5:Y:S01]  /*180b0*/  LDL.128 R4, [R6] ;  /* 0x0000000006047983 */ /* 0x000f620000100c00 */
[----:B------:R0:W1:Y:S01]  /*180c0*/  LDC.U8 R100, c[0x3][R99+0x1] ;  /* 0x00c0004063647b82 */ /* 0x0000620000000000 */
[----:B------:R-:W-:Y:S02]  /*180d0*/  PRMT R96, R11, 0x7770, RZ ;  /* 0x000077700b607816 */ /* 0x000fe400000000ff */
[C---:B------:R-:W-:Y:S02]  /*180e0*/  PRMT R9, R8.reuse, 0x7770, RZ ;  /* 0x0000777008097816 */ /* 0x040fe400000000ff */
[C---:B------:R-:W-:Y:S02]  /*180f0*/  PRMT R11, R8.reuse, 0x7772, RZ ;  /* 0x00007772080b7816 */ /* 0x040fe400000000ff */
[----:B------:R-:W-:Y:S01]  /*18100*/  PRMT R8, R8, 0x7773, RZ ;  /* 0x0000777308087816 */ /* 0x000fe200000000ff */
[----:B0-----:R-:W0:Y:S01]  /*18110*/  LDC.U8 R99, c[0x3][R99] ;  /* 0x00c0000063637b82 */ /* 0x001e220000000000 */
[----:B------:R-:W-:-:S02]  /*18120*/  LOP3.LUT R66, R94, R81, R66, 0x96, !PT ;  /* 0x000000515e427212 */ /* 0x000fc400078e9642 */
[----:B------:R-:W-:Y:S02]  /*18130*/  LOP3.LUT R64, R93, R79, R64, 0x96, !PT ;  /* 0x0000004f5d407212 */ /* 0x000fe400078e9640 */
[----:B------:R-:W-:-:S03]  /*18140*/  LOP3.LUT R3, R8, R76, R3, 0x96, !PT ;  /* 0x0000004c08037212 */ /* 0x000fc600078e9603 */
[----:B------:R0:W0:Y:S01]  /*18150*/  LDC.U8 R81, c[0x3][R77+0x1] ;  /* 0x00c000404d517b82 */ /* 0x0000220000000000 */
[C---:B------:R-:W-:Y:S02]  /*18160*/  PRMT R8, R20.reuse, 0x7770, RZ ;  /* 0x0000777014087816 */ /* 0x040fe400000000ff */
[----:B------:R-:W-:Y:S02]  /*18170*/  PRMT R68, R20, 0x7771, RZ ;  /* 0x0000777114447816 */ /* 0x000fe400000000ff */
[----:B---3--:R-:W-:-:S03]  /*18180*/  LOP3.LUT R0, R74, R0, R73, 0x96, !PT ;  /* 0x000000004a007212 */ /* 0x008fc600078e9649 */
[----:B------:R0:W3:Y:S01]  /*18190*/  LDC.U8 R79, c[0x3][R77] ;  /* 0x00c000004d4f7b82 */ /* 0x0000e20000000000 */
[----:B------:R-:W-:Y:S02]  /*181a0*/  PRMT R20, R20, 0x7773, RZ ;  /* 0x0000777314147816 */ /* 0x000fe400000000ff */
[----:B------:R-:W-:-:S05]  /*181b0*/  LOP3.LUT R67, R96, R84, R67, 0x96, !PT ;  /* 0x0000005460437212 */ /* 0x000fca00078e9643 */
[----:B------:R0:W3:Y:S01]  /*181c0*/  LDC.U8 R91, c[0x3][R90+0x1] ;  /* 0x00c000405a5b7b82 */ /* 0x0000e20000000000 */
[----:B------:R-:W-:Y:S02]  /*181d0*/  LOP3.LUT R27, R92, R82, R27, 0x96, !PT ;  /* 0x000000525c1b7212 */ /* 0x000fe400078e961b */
[----:B------:R-:W-:Y:S02]  /*181e0*/  LOP3.LUT R0, R20, R11, R0, 0x96, !PT ;  /* 0x0000000b14007212 */ /* 0x000fe400078e9600 */
[C---:B------:R-:W-:Y:S02]  /*181f0*/  PRMT R87, R19.reuse, 0x7770, RZ ;  /* 0x0000777013577816 */ /* 0x040fe400000000ff */
[----:B------:R-:W-:Y:S02]  /*18200*/  PRMT R89, R19, 0x7772, RZ ;  /* 0x0000777213597816 */ /* 0x000fe400000000ff */
[C---:B------:R-:W-:Y:S02]  /*18210*/  PRMT R84, R18.reuse, 0x7771, RZ ;  /* 0x0000777112547816 */ /* 0x040fe400000000ff */
[----:B------:R-:W-:-:S02]  /*18220*/  PRMT R85, R18, 0x7772, RZ ;  /* 0x0000777212557816 */ /* 0x000fc400000000ff */
[C---:B------:R-:W-:Y:S02]  /*18230*/  PRMT R82, R18.reuse, 0x7770, RZ ;  /* 0x0000777012527816 */ /* 0x040fe400000000ff */
[----:B------:R-:W-:Y:S02]  /*18240*/  PRMT R86, R18, 0x7773, RZ ;  /* 0x0000777312567816 */ /* 0x000fe400000000ff */
[----:B-1----:R-:W-:Y:S02]  /*18250*/  LOP3.LUT R9, R100, R9, R88, 0x96, !PT ;  /* 0x0000000964097212 */ /* 0x002fe400078e9658 */
        /* <DEDUP_REMOVED lines=15> */
[----:B------:R-:W-:Y:S02]  /*18350*/  LOP3.LUT R3, R16, R22, R3, 0x96, !PT ;  /* 0x0000001610037212 */ /* 0x000fe400078e9603 */
[----:B------:R-:W-:Y:S02]  /*18360*/  LOP3.LUT R20, R20, R23, R70, 0x96, !PT ;  /* 0x0000001714147212 */ /* 0x000fe400078e9646 */
[----:B------:R-:W-:Y:S02]  /*18370*/  LOP3.LUT R76, R88, R76, R83, 0x96, !PT ;  /* 0x0000004c584c7212 */ /* 0x000fe400078e9653 */
[----:B------:R-:W-:Y:S02]  /*18380*/  PRMT R23, R31, 0x7772, RZ ;  /* 0x000077721f177816 */ /* 0x000fe400000000ff */
[----:B------:R-:W-:Y:S02]  /*18390*/  PRMT R22, R35, 0x7773, RZ ;  /* 0x0000777323167816 */ /* 0x000fe400000000ff */
[----:B------:R-:W-:-:S02]  /*183a0*/  LOP3.LUT R67, R89, R78, R67, 0x96, !PT ;  /* 0x0000004e59437212 */ /* 0x000fc400078e9643 */
[----:B------:R-:W-:Y:S02]  /*183b0*/  PRMT R16, R31, 0x7773, RZ ;  /* 0x000077731f107816 */ /* 0x000fe400000000ff */
[----:B------:R-:W-:Y:S02]  /*183c0*/  LOP3.LUT R22, R22, R23, R76, 0x96, !PT ;  /* 0x0000001716167212 */ /* 0x000fe400078e964c */
[C---:B------:R-:W-:Y:S02]  /*183d0*/  PRMT R72, R21.reuse, 0x7772, RZ ;  /* 0x0000777215487816 */ /* 0x040fe400000000ff */
[----:B------:R-:W-:Y:S02]  /*183e0*/  PRMT R21, R21, 0x7773, RZ ;  /* 0x0000777315157816 */ /* 0x000fe400000000ff */
[----:B------:R-:W-:Y:S02]  /*183f0*/  LOP3.LUT R16, R16, 0xff, R67, 0x48, !PT ;  /* 0x000000ff10107812 */ /* 0x000fe400078e4843 */
[----:B------:R-:W-:-:S02]  /*18400*/  LOP3.LUT R22, R22, 0xff, RZ, 0xc0, !PT ;  /* 0x000000ff16167812 */ /* 0x000fc400078ec0ff */
[----:B------:R-:W-:Y:S02]  /*18410*/  LOP3.LUT R64, R86, R69, R64, 0x96, !PT ;  /* 0x0000004556407212 */ /* 0x000fe400078e9640 */
[----:B------:R-:W-:Y:S02]  /*18420*/  LOP3.LUT R21, R82, R21, R80, 0x96, !PT ;  /* 0x0000001552157212 */ /* 0x000fe400078e9650 */
[----:B------:R-:W-:Y:S02]  /*18430*/  LEA R69, R16, UR5, 0x1 ;  /* 0x0000000510457c11 */ /* 0x000fe4000f8e08ff */
[----:B------:R-:W-:Y:S02]  /*18440*/  LEA R82, R22, UR5, 0x1 ;  /* 0x0000000516527c11 */ /* 0x000fe4000f8e08ff */
[----:B------:R-:W-:Y:S02]  /*18450*/  LOP3.LUT R66, R87, R73, R66, 0x96, !PT ;  /* 0x0000004957427212 */ /* 0x000fe400078e9642 */
[----:B------:R1:W2:Y:S01]  /*18460*/  LDC.U8 R73, c[0x3][R69] ;  /* 0x00c0000045497b82 */ /* 0x0002a20000000000 */
[----:B0-----:R-:W-:-:S02]  /*18470*/  PRMT R77, R17, 0x7770, RZ ;  /* 0x00007770114d7816 */ /* 0x001fc400000000ff */
[----:B------:R-:W-:-:S05]  /*18480*/  PRMT R17, R17, 0x7773, RZ ;  /* 0x0000777311117816 */ /* 0x000fca00000000ff */
[----:B------:R0:W2:Y:S01]  /*18490*/  LDC.U8 R83, c[0x3][R82+0x1] ;  /* 0x00c0004052537b82 */ /* 0x0000a20000000000 */
[----:B------:R-:W-:-:S07]  /*184a0*/  LOP3.LUT R17, R17, R72, R75, 0x96, !PT ;  /* 0x0000004811117212 */ /* 0x000fce00078e964b */
[----:B------:R-:W2:Y:S08]  /*184b0*/  LDC.U8 R90, c[0x3][R90] ;  /* 0x00c000005a5a7b82 */ /* 0x000eb00000000000 */
[----:B------:R1:W4:Y:S01]  /*184c0*/  LDC.U8 R75, c[0x3][R69+0x1] ;  /* 0x00c00040454b7b82 */ /* 0x0003220000000000 */
[----:B------:R-:W-:Y:S02]  /*184d0*/  LOP3.LUT R8, R81, R8, R99, 0x96, !PT ;  /* 0x0000000851087212 */ /* 0x000fe400078e9663 */
[----:B------:R-:W-:-:S02]  /*184e0*/  PRMT R16, R28, 0x7772, RZ ;  /* 0x000077721c107816 */ /* 0x000fc400000000ff */
[----:B------:R-:W-:Y:S02]  /*184f0*/  PRMT R22, R29, 0x7770, RZ ;  /* 0x000077701d167816 */ /* 0x000fe400000000ff */
[C---:B------:R-:W-:Y:S02]  /*18500*/  PRMT R67, R31.reuse, 0x7770, RZ ;  /* 0x000077701f437816 */ /* 0x040fe400000000ff */
[----:B------:R-:W-:Y:S02]  /*18510*/  PRMT R31, R31, 0x7771, RZ ;  /* 0x000077711f1f7816 */ /* 0x000fe400000000ff */
[----:B------:R-:W-:Y:S02]  /*18520*/  PRMT R81, R35, 0x7772, RZ ;  /* 0x0000777223517816 */ /* 0x000fe400000000ff */
[----:B---3--:R-:W-:Y:S02]  /*18530*/  LOP3.LUT R18, R91, R18, R79, 0x96, !PT ;  /* 0x000000125b127212 */ /* 0x008fe400078e964f */
[----:B------:R-:W-:-:S02]  /*18540*/  LOP3.LUT R26, R84, R65, R26, 0x96, !PT ;  /* 0x00000041541a7212 */ /* 0x000fc400078e961a */
        /* <DEDUP_REMOVED lines=14> */
[----:B------:R-:W-:Y:S02]  /*18630*/  LOP3.LUT R31, R81, R31, R66, 0x96, !PT ;  /* 0x0000001f511f7212 */ /* 0x000fe400078e9642 */
[----:B------:R-:W-:Y:S02]  /*18640*/  PRMT R32, R43, 0x7773, RZ ;  /* 0x000077732b207816 */ /* 0x000fe400000000ff */
[----:B------:R-:W-:Y:S02]  /*18650*/  LOP3.LUT R0, R30, R77, R0, 0x96, !PT ;  /* 0x0000004d1e007212 */ /* 0x000fe400078e9600 */
[----:B------:R-:W-:-:S02]  /*18660*/  LOP3.LUT R31, R32, 0xff, R31, 0x48, !PT ;  /* 0x000000ff201f7812 */ /* 0x000fc400078e481f */
[----:B------:R-:W-:Y:S02]  /*18670*/  LOP3.LUT R9, R19, R68, R9, 0x96, !PT ;  /* 0x0000004413097212 */ /* 0x000fe400078e9609 */
[C---:B------:R-:W-:Y:S02]  /*18680*/  PRMT R77, R34.reuse, 0x7771, RZ ;  /* 0x00007771224d7816 */ /* 0x040fe400000000ff */
[C---:B------:R-:W-:Y:S02]  /*18690*/  PRMT R78, R34.reuse, 0x7772, RZ ;  /* 0x00007772224e7816 */ /* 0x040fe400000000ff */
[C---:B------:R-:W-:Y:S02]  /*186a0*/  PRMT R76, R34.reuse, 0x7770, RZ ;  /* 0x00007770224c7816 */ /* 0x040fe400000000ff */
[----:B------:R-:W-:Y:S02]  /*186b0*/  PRMT R68, R29, 0x7772, RZ ;  /* 0x000077721d447816 */ /* 0x000fe400000000ff */
[----:B------:R-:W-:-:S02]  /*186c0*/  PRMT R34, R34, 0x7773, RZ ;  /* 0x0000777322227816 */ /* 0x000fc400000000ff */
[C---:B------:R-:W-:Y:S02]  /*186d0*/  PRMT R30, R33.reuse, 0x7770, RZ ;  /* 0x00007770211e7816 */ /* 0x040fe400000000ff */
[C---:B-1----:R-:W-:Y:S02]  /*186e0*/  PRMT R69, R33.reuse, 0x7771, RZ ;  /* 0x0000777121457816 */ /* 0x042fe400000000ff */
[C---:B------:R-:W-:Y:S02]  /*186f0*/  PRMT R71, R33.reuse, 0x7772, RZ ;  /* 0x0000777221477816 */ /* 0x040fe400000000ff */
[----:B------:R-:W-:Y:S02]  /*18700*/  PRMT R33, R33, 0x7773, RZ ;  /* 0x0000777321217816 */ /* 0x000fe400000000ff */
[----:B------:R-:W-:Y:S02]  /*18710*/  LEA R66, R31, UR5, 0x1 ;  /* 0x000000051f427c11 */ /* 0x000fe4000f8e08ff */
[----:B------:R-:W-:Y:S01]  /*18720*/  LOP3.LUT R26, R34, R65, R26, 0x96, !PT ;  /* 0x00000041221a7212 */ /* 0x000fe200078e961a */
[----:B0-----:R-:W0:Y:S01]  /*18730*/  LDC.U8 R82, c[0x3][R82] ;  /* 0x00c0000052527b82 */ /* 0x001e220000000000 */
[----:B------:R-:W-:-:S02]  /*18740*/  LOP3.LUT R64, R80, R67, R64, 0x96, !PT ;  /* 0x0000004350407212 */ /* 0x000fc400078e9640 */
[----:B------:R-:W-:Y:S02]  /*18750*/  PRMT R65, R43, 0x7772, RZ ;  /* 0x000077722b417816 */ /* 0x000fe400000000ff */
[----:B------:R-:W-:Y:S02]  /*18760*/  PRMT R34, R39, 0x7773, RZ ;  /* 0x0000777327227816 */ /* 0x000fe400000000ff */
[----:B------:R-:W-:Y:S02]  /*18770*/  LOP3.LUT R3, R33, R68, R3, 0x96, !PT ;  /* 0x0000004421037212 */ /* 0x000fe400078e9603 */
[----:B------:R1:W0:Y:S01]  /*18780*/  LDC.U8 R68, c[0x3][R66+0x1] ;  /* 0x00c0004042447b82 */ /* 0x0002220000000000 */
[----:B------:R-:W-:-:S04]  /*18790*/  LOP3.LUT R34, R34, R65, R64, 0x96, !PT ;  /* 0x0000004122227212 */ /* 0x000fc800078e9640 */
[----:B------:R-:W-:Y:S02]  /*187a0*/  LOP3.LUT R34, R34, 0xff, RZ, 0xc0, !PT ;  /* 0x000000ff22227812 */ /* 0x000fe400078ec0ff */
[----:B------:R-:W-:Y:S02]  /*187b0*/  LOP3.LUT R21, R78, R72, R21, 0x96, !PT ;  /* 0x000000484e157212 */ /* 0x000fe400078e9615 */
[----:B------:R-:W-:Y:S01]  /*187c0*/  LEA R72, R34, UR5, 0x1 ;  /* 0x0000000522487c11 */ /* 0x000fe2000f8e08ff */
[----:B------:R1:W3:Y:S01]  /*187d0*/  LDC.U8 R67, c[0x3][R66] ;  /* 0x00c0000042437b82 */ /* 0x0002e20000000000 */
[----:B--2---:R-:W-:Y:S02]  /*187e0*/  LOP3.LUT R16, R83, R16, R73, 0x96, !PT ;  /* 0x0000001053107212 */ /* 0x004fe400078e9649 */
[C---:B------:R-:W-:Y:S02]  /*187f0*/  PRMT R19, R28.reuse, 0x7770, RZ ;  /* 0x000077701c137816 */ /* 0x040fe400000000ff */
[----:B------:R-:W-:-:S02]  /*18800*/  PRMT R23, R28, 0x7771, RZ ;  /* 0x000077711c177816 */ /* 0x000fc400000000ff */
[----:B------:R-:W-:Y:S01]  /*18810*/  PRMT R28, R28, 0x7773, RZ ;  /* 0x000077731c1c7816 */ /* 0x000fe200000000ff */
[----:B------:R2:W3:Y:S01]  /*18820*/  LDC.U8 R73, c[0x3][R72+0x1] ;  /* 0x00c0004048497b82 */ /* 0x0004e20000000000 */
[----:B------:R-:W-:Y:S02]  /*18830*/  LOP3.LUT R11, R11, R23, R18, 0x96, !PT ;  /* 0x000000170b0b7212 */ /* 0x000fe400078e9612 */
[----:B------:R-:W-:Y:S02]  /*18840*/  LOP3.LUT R9, R30, R28, R9, 0x96, !PT ;  /* 0x0000001c1e097212 */ /* 0x000fe400078e9609 */
[----:B----4-:R-:W-:Y:S02]  /*18850*/  LOP3.LUT R19, R75, R19, R90, 0x96, !PT ;  /* 0x000000134b137212 */ /* 0x010fe400078e965a */
[C---:B------:R-:W-:Y:S02]  /*18860*/  PRMT R28, R41.reuse, 0x7770, RZ ;  /* 0x00007770291c7816 */ /* 0x040fe400000000ff */
[----:B------:R-:W-:-:S02]  /*18870*/  PRMT R31, R41, 0x7772, RZ ;  /* 0x00007772291f7816 */ /* 0x000fc400000000ff */
[----:B------:R-:W-:Y:S02]  /*18880*/  PRMT R18, R40, 0x7772, RZ ;  /* 0x0000777228127816 */ /* 0x000fe400000000ff */
[C---:B------:R-:W-:Y:S02]  /*18890*/  PRMT R30, R41.reuse, 0x7771, RZ ;  /* 0x00007771291e7816 */ /* 0x040fe400000000ff */
[----:B------:R-:W-:Y:S02]  /*188a0*/  PRMT R41, R41, 0x7773, RZ ;  /* 0x0000777329297816 */ /* 0x000fe400000000ff */
[----:B------:R-:W-:Y:S02]  /*188b0*/  PRMT R29, R29, 0x7773, RZ ;  /* 0x000077731d1d7816 */ /* 0x000fe400000000ff */
[----:B------:R-:W-:Y:S02]  /*188c0*/  LOP3.LUT R18, R18, R22, R19, 0x96, !PT ;  /* 0x0000001612127212 */ /* 0x000fe400078e9613 */
[----:B------:R-:W-:-:S02]  /*188d0*/  LOP3.LUT R8, R28, R35, R8, 0x96, !PT ;  /* 0x000000231c087212 */ /* 0x000fc400078e9608 */
[----:B------:R-:W-:Y:S02]  /*188e0*/  LOP3.LUT R10, R31, R69, R10, 0x96, !PT ;  /* 0x000000451f0a7212 */ /* 0x000fe400078e960a */
[C---:B------:R-:W-:Y:S02]  /*188f0*/  PRMT R19, R36.reuse, 0x7772, RZ ;  /* 0x0000777224137816 */ /* 0x040fe400000000ff */
[C---:B------:R-:W-:Y:S02]  /*18900*/  PRMT R22, R36.reuse, 0x7770, RZ ;  /* 0x0000777024167816 */ /* 0x040fe400000000ff */
[C---:B------:R-:W-:Y:S02]  /*18910*/  PRMT R28, R36.reuse, 0x7771, RZ ;  /* 0x00007771241c7816 */ /* 0x040fe400000000ff */
[----:B------:R-:W-:Y:S02]  /*18920*/  PRMT R31, R36, 0x7773, RZ ;  /* 0x00007773241f7816 */ /* 0x000fe400000000ff */
[----:B------:R-:W-:-:S02]  /*18930*/  LOP3.LUT R0, R41, R71, R0, 0x96, !PT ;  /* 0x0000004729007212 */ /* 0x000fc400078e9600 */
        /* <DEDUP_REMOVED lines=19> */
[----:B------:R-:W-:Y:S02]  /*18a70*/  PRMT R35, R37, 0x7770, RZ ;  /* 0x0000777025237816 */ /* 0x000fe400000000ff */
[----:B------:R-:W-:Y:S02]  /*18a80*/  LOP3.LUT R16, R19, R29, R16, 0x96, !PT ;  /* 0x0000001d13107212 */ /* 0x000fe400078e9610 */
[----:B------:R-:W-:Y:S02]  /*18a90*/  LOP3.LUT R26, R70, R65, R26, 0x96, !PT ;  /* 0x00000041461a7212 */ /* 0x000fe400078e961a */
[----:B------:R-:W-:Y:S02]  /*18aa0*/  PRMT R19, R51, 0x7772, RZ ;  /* 0x0000777233137816 */ /* 0x000fe400000000ff */
[----:B------:R-:W-:-:S02]  /*18ab0*/  PRMT R29, R47, 0x7773, RZ ;  /* 0x000077732f1d7816 */ /* 0x000fc400000000ff */
[----:B------:R-:W-:Y:S02]  /*18ac0*/  LOP3.LUT R27, R30, 0xff, R27, 0x48, !PT ;  /* 0x000000ff1e1b7812 */ /* 0x000fe400078e481b */
[----:B------:R-:W-:Y:S02]  /*18ad0*/  LOP3.LUT R21, R69, R42, R21, 0x96, !PT ;  /* 0x0000002a45157212 */ /* 0x000fe400078e9615 */
[----:B------:R-:W-:Y:S02]  /*18ae0*/  LOP3.LUT R11, R35, R40, R11, 0x96, !PT ;  /* 0x00000028230b7212 */ /* 0x000fe400078e960b */
[----:B------:R-:W-:Y:S02]  /*18af0*/  LOP3.LUT R19, R29, R19, R26, 0x96, !PT ;  /* 0x000000131d137212 */ /* 0x000fe400078e961a */
[C---:B------:R-:W-:Y:S02]  /*18b00*/  PRMT R40, R51.reuse, 0x7770, RZ ;  /* 0x0000777033287816 */ /* 0x040fe400000000ff */
[----:B------:R-:W-:-:S02]  /*18b10*/  PRMT R42, R51, 0x7771, RZ ;  /* 0x00007771332a7816 */ /* 0x000fc400000000ff */
[----:B------:R-:W-:Y:S02]  /*18b20*/  LEA R51, R27, UR5, 0x1 ;  /* 0x000000051b337c11 */ /* 0x000fe4000f8e08ff */
[----:B-1----:R-:W-:Y:S01]  /*18b30*/  PRMT R66, R38, 0x7772, RZ ;  /* 0x0000777226427816 */ /* 0x002fe200000000ff */
[----:B--2---:R-:W1:Y:S01]  /*18b40*/  LDC.U8 R72, c[0x3][R72] ;  /* 0x00c0000048487b82 */ /* 0x004e620000000000 */
[----:B------:R-:W-:Y:S02]  /*18b50*/  LOP3.LUT R19, R19, 0xff, RZ, 0xc0, !PT ;  /* 0x000000ff13137812 */ /* 0x000fe400078ec0ff */
[----:B------:R-:W-:Y:S02]  /*18b60*/  LOP3.LUT R20, R66, R33, R20, 0x96, !PT ;  /* 0x0000002142147212 */ /* 0x000fe400078e9614 */
[----:B------:R-:W-:-:S03]  /*18b70*/  LEA R66, R19, UR5, 0x1 ;  /* 0x0000000513427c11 */ /* 0x000fc6000f8e08ff */
[----:B------:R-:W1:Y:S01]  /*18b80*/  LDC.U8 R65, c[0x3][R51+0x1] ;  /* 0x00c0004033417b82 */ /* 0x000e620000000000 */
[----:B0-----:R-:W-:Y:S02]  /*18b90*/  LOP3.LUT R23, R68, R23, R82, 0x96, !PT ;  /* 0x0000001744177212 */ /* 0x001fe400078e9652 */
[C---:B------:R-:W-:Y:S02]  /*18ba0*/  PRMT R26, R48.reuse, 0x7772, RZ ;  /* 0x00007772301a7816 */ /* 0x040fe400000000ff */
[C---:B------:R-:W-:Y:S02]  /*18bb0*/  PRMT R19, R48.reuse, 0x7770, RZ ;  /* 0x0000777030137816 */ /* 0x040fe400000000ff */
[C---:B------:R-:W-:Y:S02]  /*18bc0*/  PRMT R27, R48.reuse, 0x7771, RZ ;  /* 0x00007771301b7816 */ /* 0x040fe400000000ff */
        /* <DEDUP_REMOVED lines=8> */
[----:B------:R-:W-:Y:S02]  /*18c50*/  LOP3.LUT R18, R30, R31, R18, 0x96, !PT ;  /* 0x0000001f1e127212 */ /* 0x000fe400078e9612 */
[----:B------:R-:W-:Y:S02]  /*18c60*/  LOP3.LUT R31, R26, 0xff, R21, 0x48, !PT ;  /* 0x000000ff1a1f7812 */ /* 0x000fe400078e4815 */
[----:B------:R-:W-:Y:S02]  /*18c70*/  LOP3.LUT R0, R36, R41, R0, 0x96, !PT ;  /* 0x0000002924007212 */ /* 0x000fe400078e9600 */
[----:B------:R-:W-:Y:S02]  /*18c80*/  LEA R41, R31, UR5, 0x1 ;  /* 0x000000051f297c11 */ /* 0x000fe4000f8e08ff */
[----:B---3--:R-:W-:Y:S02]  /*18c90*/  LOP3.LUT R22, R73, R22, R67, 0x96, !PT ;  /* 0x0000001649167212 */ /* 0x008fe400078e9643 */
[----:B------:R0:W2:Y:S08]  /*18ca0*/  LDC.U8 R67, c[0x3][R66+0x1] ;  /* 0x00c0004042437b82 */ /* 0x0000b00000000000 */
[----:B0-----:R-:W0:Y:S08]  /*18cb0*/  LDC.U8 R66, c[0x3][R66] ;  /* 0x00c0000042427b82 */ /* 0x001e300000000000 */
[----:B------:R-:W0:Y:S01]  /*18cc0*/  LDC.U8 R42, c[0x3][R41+0x1] ;  /* 0x00c00040292a7b82 */ /* 0x000e220000000000 */
        /* <DEDUP_REMOVED lines=9> */
[----:B------:R-:W-:Y:S02]  /*18d60*/  PRMT R27, R59, 0x7773, RZ ;  /* 0x000077733b1b7816 */ /* 0x000fe400000000ff */
[----:B------:R-:W-:Y:S02]  /*18d70*/  PRMT R39, R37, 0x7771, RZ ;  /* 0x0000777125277816 */ /* 0x000fe400000000ff */
[----:B------:R-:W-:Y:S02]  /*18d80*/  PRMT R43, R50, 0x7773, RZ ;  /* 0x00007773322b7816 */ /* 0x000fe400000000ff */
[----:B------:R-:W-:-:S02]  /*18d90*/  PRMT R47, R47, 0x7770, RZ ;  /* 0x000077702f2f7816 */ /* 0x000fc400000000ff */
[----:B------:R-:W-:Y:S02]  /*18da0*/  PRMT R37, R37, 0x7773, RZ ;  /* 0x0000777325257816 */ /* 0x000fe400000000ff */
[----:B------:R-:W-:Y:S02]  /*18db0*/  PRMT R35, R50, 0x7770, RZ ;  /* 0x0000777032237816 */ /* 0x000fe400000000ff */
[----:B------:R-:W-:Y:S02]  /*18dc0*/  PRMT R33, R49, 0x7772, RZ ;  /* 0x0000777231217816 */ /* 0x000fe400000000ff */
[----:B------:R-:W-:Y:S02]  /*18dd0*/  LOP3.LUT R17, R27, R28, R17, 0x96, !PT ;  /* 0x0000001c1b117212 */ /* 0x000fe400078e9611 */
[----:B------:R-:W-:Y:S02]  /*18de0*/  PRMT R26, R44, 0x7771, RZ ;  /* 0x000077712c1a7816 */ /* 0x000fe400000000ff */
[----:B------:R-:W-:-:S02]  /*18df0*/  LOP3.LUT R20, R47, R43, R20, 0x96, !PT ;  /* 0x0000002b2f147212 */ /* 0x000fc400078e9614 */
[----:B-1----:R-:W-:Y:S02]  /*18e00*/  LOP3.LUT R19, R65, R19, R72, 0x96, !PT ;  /* 0x0000001341137212 */ /* 0x002fe400078e9648 */
[----:B------:R-:W-:Y:S02]  /*18e10*/  PRMT R40, R55, 0x7770, RZ ;  /* 0x0000777037287816 */ /* 0x000fe400000000ff */
[----:B------:R-:W-:Y:S02]  /*18e20*/  PRMT R27, R52, 0x7772, RZ ;  /* 0x00007772341b7816 */ /* 0x000fe400000000ff */
[----:B------:R-:W-:Y:S02]  /*18e30*/  LOP3.LUT R8, R33, R39, R8, 0x96, !PT ;  /* 0x0000002721087212 */ /* 0x000fe400078e9608 */
[----:B------:R-:W-:Y:S02]  /*18e40*/  LOP3.LUT R10, R35, R37, R10, 0x96, !PT ;  /* 0x00000025230a7212 */ /* 0x000fe400078e960a */
[----:B------:R-:W-:-:S02]  /*18e50*/  PRMT R55, R55, 0x7771, RZ ;  /* 0x0000777137377816 */ /* 0x000fc400000000ff */
[----:B------:R-:W-:Y:S02]  /*18e60*/  PRMT R43, R59, 0x7772, RZ ;  /* 0x000077723b2b7816 */ /* 0x000fe400000000ff */
[C---:B------:R-:W-:Y:S02]  /*18e70*/  PRMT R35, R46.reuse, 0x7770, RZ ;  /* 0x000077702e237816 */ /* 0x040fe400000000ff */
[C---:B------:R-:W-:Y:S02]  /*18e80*/  PRMT R37, R46.reuse, 0x7771, RZ ;  /* 0x000077712e257816 */ /* 0x040fe400000000ff */
[----:B------:R-:W-:Y:S02]  /*18e90*/  PRMT R39, R46, 0x7772, RZ ;  /* 0x000077722e277816 */ /* 0x000fe400000000ff */
        /* <DEDUP_REMOVED lines=9> */
[----:B------:R-:W-:Y:S01]  /*18f30*/  LOP3.LUT R26, R26, 0xff, R43, 0x48, !PT ;  /* 0x000000ff1a1a7812 */ /* 0x000fe200078e482b */
[----:B------:R-:W2:Y:S01]  /*18f40*/  LDC.U8 R64, c[0x3][R51] ;  /* 0x00c0000033407b82 */ /* 0x000ea20000000000 */
[----:B------:R-:W-:Y:S02]  /*18f50*/  LOP3.LUT R17, R17, 0xff, RZ, 0xc0, !PT ;  /* 0x000000ff11117812 */ /* 0x000fe400078ec0ff */
[C---:B------:R-:W-:Y:S02]  /*18f60*/  PRMT R30, R45.reuse, 0x7770, RZ ;  /* 0x000077702d1e7816 */ /* 0x040fe400000000ff */
[C---:B------:R-:W-:Y:S02]  /*18f70*/  PRMT R33, R45.reuse, 0x7772, RZ ;  /* 0x000077722d217816 */ /* 0x040fe400000000ff */
[----:B------:R-:W-:-:S02]  /*18f80*/  PRMT R31, R45, 0x7771, RZ ;  /* 0x000077712d1f7816 */ /* 0x000fc400000000ff */
[----:B------:R-:W-:Y:S02]  /*18f90*/  LOP3.LUT R9, R35, R34, R9, 0x96, !PT ;  /* 0x0000002223097212 */ /* 0x000fe400078e9609 */
[----:B------:R-:W-:Y:S02]  /*18fa0*/  LOP3.LUT R10, R38, R37, R10, 0x96, !PT ;  /* 0x00000025260a7212 */ /* 0x000fe400078e960a */
[----:B------:R-:W-:Y:S02]  /*18fb0*/  PRMT R45, R45, 0x7773, RZ ;  /* 0x000077732d2d7816 */ /* 0x000fe400000000ff */
[----:B------:R-:W-:Y:S02]  /*18fc0*/  PRMT R35, R54, 0x7770, RZ ;  /* 0x0000777036237816 */ /* 0x000fe400000000ff */
[----:B------:R-:W-:Y:S02]  /*18fd0*/  LOP3.LUT R3, R20, R40, R3, 0x96, !PT ;  /* 0x0000002814037212 */ /* 0x000fe400078e9603 */
[----:B------:R-:W-:-:S02]  /*18fe0*/  LEA R38, R26, UR5, 0x1 ;  /* 0x000000051a267c11 */ /* 0x000fc4000f8e08ff */
[----:B------:R-:W-:Y:S02]  /*18ff0*/  LEA R46, R17, UR5, 0x1 ;  /* 0x00000005112e7c11 */ /* 0x000fe4000f8e08ff */
[----:B------:R-:W-:Y:S02]  /*19000*/  PRMT R20, R15, 0x7772, RZ ;  /* 0x000077720f147816 */ /* 0x000fe400000000ff */
[----:B------:R-:W-:Y:S02]  /*19010*/  PRMT R26, R63, 0x7773, RZ ;  /* 0x000077733f1a7816 */ /* 0x000fe400000000ff */
[----:B------:R-:W-:Y:S02]  /*19020*/  PRMT R17, R52, 0x7770, RZ ;  /* 0x0000777034117816 */ /* 0x000fe400000000ff */
[----:B------:R-:W-:Y:S01]  /*19030*/  LOP3.LUT R8, R35, R45, R8, 0x96, !PT ;  /* 0x0000002d23087212 */ /* 0x000fe200078e9608 */
[----:B------:R1:W3:Y:S01]  /*19040*/  LDC.U8 R47, c[0x3][R46+0x1] ;  /* 0x00c000402e2f7b82 */ /* 0x0002e20000000000 */
[----:B------:R-:W-:-:S02]  /*19050*/  LOP3.LUT R35, R26, R20, R3, 0x96, !PT ;  /* 0x000000141a237212 */ /* 0x000fc400078e9603 */
[----:B0-----:R-:W-:Y:S02]  /*19060*/  LOP3.LUT R17, R42, R17, R66, 0x96, !PT ;  /* 0x000000112a117212 */ /* 0x001fe400078e9642 */
[----:B------:R-:W-:-:S03]  /*19070*/  LOP3.LUT R42, R35, 0xff, RZ, 0xc0, !PT ;  /* 0x000000ff232a7812 */ /* 0x000fc600078ec0ff */
[----:B-1----:R-:W0:Y:S01]  /*19080*/  LDC.U8 R46, c[0x3][R46] ;  /* 0x00c000002e2e7b82 */ /* 0x002e220000000000 */
[----:B------:R-:W-:-:S07]  /*19090*/  LEA R42, R42, UR5, 0x1 ;  /* 0x000000052a2a7c11 */ /* 0x000fce000f8e08ff */
[----:B------:R1:W0:Y:S08]  /*190a0*/  LDC.U8 R40, c[0x3][R38+0x1] ;  /* 0x00c0004026287b82 */ /* 0x0002300000000000 */
[----:B------:R-:W3:Y:S08]  /*190b0*/  LDC.U8 R41, c[0x3][R41] ;  /* 0x00c0000029297b82 */ /* 0x000ef00000000000 */
[----:B-1----:R-:W1:Y:S08]  /*190c0*/  LDC.U8 R38, c[0x3][R38] ;  /* 0x00c0000026267b82 */ /* 0x002e700000000000 */
[----:B------:R4:W1:Y:S08]  /*190d0*/  LDC.U8 R43, c[0x3][R42+0x1] ;  /* 0x00c000402a2b7b82 */ /* 0x0008700000000000 */
[----:B----4-:R-:W4:Y:S01]  /*190e0*/  LDC.U8 R42, c[0x3][R42] ;  /* 0x00c000002a2a7b82 */ /* 0x010f220000000000 */
[----:B------:R-:W-:-:S02]  /*190f0*/  PRMT R32, R49, 0x7771, RZ ;  /* 0x0000777131207816 */ /* 0x000fc400000000ff */
[----:B------:R-:W-:Y:S02]  /*19100*/  PRMT R21, R44, 0x7770, RZ ;  /* 0x000077702c157816 */ /* 0x000fe400000000ff */
[----:B------:R-:W-:Y:S02]  /*19110*/  LOP3.LUT R11, R33, R32, R11, 0x96, !PT ;  /* 0x00000020210b7212 */ /* 0x000fe400078e960b */
[----:B------:R-:W-:Y:S02]  /*19120*/  PRMT R32, R53, 0x7772, RZ ;  /* 0x0000777235207816 */ /* 0x000fe400000000ff */
[----:B------:R-:W-:Y:S02]  /*19130*/  LOP3.LUT R16, R30, R29, R16, 0x96, !PT ;  /* 0x0000001d1e107212 */ /* 0x000fe400078e9610 */
[----:B------:R-:W-:Y:S02]  /*19140*/  PRMT R36, R54, 0x7771, RZ ;  /* 0x0000777136247816 */ /* 0x000fe400000000ff */
[----:B------:R-:W-:-:S02]  /*19150*/  LOP3.LUT R18, R32, R31, R18, 0x96, !PT ;  /* 0x0000001f20127212 */ /* 0x000fc400078e9612 */
[----:B------:R-:W-:Y:S02]  /*19160*/  PRMT R37, R58, 0x7772, RZ ;  /* 0x000077723a257816 */ /* 0x000fe400000000ff */
[----:B------:R-:W-:Y:S02]  /*19170*/  PRMT R44, R44, 0x7773, RZ ;  /* 0x000077732c2c7816 */ /* 0x000fe400000000ff */
[----:B--2---:R-:W-:Y:S02]  /*19180*/  LOP3.LUT R21, R67, R21, R64, 0x96, !PT ;  /* 0x0000001543157212 */ /* 0x004fe400078e9640 */
[----:B------:R-:W-:Y:S02]  /*19190*/  PRMT R28, R52, 0x7771, RZ ;  /* 0x00007771341c7816 */ /* 0x000fe400000000ff */
[C---:B------:R-:W-:Y:S02]  /*191a0*/  PRMT R30, R53.reuse, 0x7770, RZ ;  /* 0x00007770351e7816 */ /* 0x040fe400000000ff */
[----:B------:R-:W-:-:S02]  /*191b0*/  PRMT R33, R53, 0x7771, RZ ;  /* 0x0000777135217816 */ /* 0x000fc400000000ff */
[----:B------:R-:W-:Y:S02]  /*191c0*/  PRMT R3, R56, 0x7772, RZ ;  /* 0x0000777238037816 */ /* 0x000fe400000000ff */
[----:B------:R-:W-:Y:S02]  /*191d0*/  PRMT R31, R57, 0x7772, RZ ;  /* 0x00007772391f7816 */ /* 0x000fe400000000ff */
[----:B------:R-:W-:Y:S02]  /*191e0*/  PRMT R54, R54, 0x7773, RZ ;  /* 0x0000777336367816 */ /* 0x000fe400000000ff */
[----:B------:R-:W-:Y:S02]  /*191f0*/  LOP3.LUT R9, R37, R36, R9, 0x96, !PT ;  /* 0x0000002425097212 */ /* 0x000fe400078e9609 */
[----:B------:R-:W-:Y:S02]  /*19200*/  PRMT R29, R52, 0x7773, RZ ;  /* 0x00007773341d7816 */ /* 0x000fe400000000ff */
[----:B------:R-:W-:-:S02]  /*19210*/  PRMT R34, R53, 0x7773, RZ ;  /* 0x0000777335227816 */ /* 0x000fc400000000ff */
[----:B------:R-:W-:Y:S02]  /*19220*/  LOP3.LUT R23, R30, R44, R23, 0x96, !PT ;  /* 0x0000002c1e177212 */ /* 0x000fe400078e9617 */
[C---:B------:R-:W-:Y:S02]  /*19230*/  PRMT R20, R56.reuse, 0x7770, RZ ;  /* 0x0000777038147816 */ /* 0x040fe400000000ff */
[----:B------:R-:W-:Y:S02]  /*19240*/  PRMT R26, R56, 0x7771, RZ ;  /* 0x00007771381a7816 */ /* 0x000fe400000000ff */
[----:B------:R-:W-:Y:S02]  /*19250*/  PRMT R27, R57, 0x7770, RZ ;  /* 0x00007770391b7816 */ /* 0x000fe400000000ff */
[----:B------:R-:W-:Y:S02]  /*19260*/  PRMT R32, R58, 0x7770, RZ ;  /* 0x000077703a207816 */ /* 0x000fe400000000ff */
[----:B------:R-:W-:-:S02]  /*19270*/  LOP3.LUT R3, R3, R28, R21, 0x96, !PT ;  /* 0x0000001c03037212 */ /* 0x000fc400078e9615 */
[----:B------:R-:W-:Y:S02]  /*19280*/  LOP3.LUT R16, R31, R33, R16, 0x96, !PT ;  /* 0x000000211f107212 */ /* 0x000fe400078e9610 */
[C---:B------:R-:W-:Y:S02]  /*19290*/  PRMT R36, R15.reuse, 0x7770, RZ ;  /* 0x000077700f247816 */ /* 0x040fe400000000ff */
[----:B------:R-:W-:Y:S02]  /*192a0*/  PRMT R37, R15, 0x7771, RZ ;  /* 0x000077710f257816 */ /* 0x000fe400000000ff */
[----:B------:R-:W-:Y:S02]  /*192b0*/  PRMT R56, R56, 0x7773, RZ ;  /* 0x0000777338387816 */ /* 0x000fe400000000ff */
[----:B------:R-:W-:Y:S02]  /*192c0*/  PRMT R30, R57, 0x7771, RZ ;  /* 0x00007771391e7816 */ /* 0x000fe400000000ff */
[----:B------:R-:W-:-:S02]  /*192d0*/  PRMT R15, R12, 0x7770, RZ ;  /* 0x000077700c0f7816 */ /* 0x000fc400000000ff */
[C---:B------:R-:W-:Y:S02]  /*192e0*/  PRMT R28, R13.reuse, 0x7770, RZ ;  /* 0x000077700d1c7816 */ /* 0x040fe400000000ff */
[----:B------:R-:W-:Y:S02]  /*192f0*/  PRMT R31, R13, 0x7772, RZ ;  /* 0x000077720d1f7816 */ /* 0x000fe400000000ff */
[----:B------:R-:W-:Y:S02]  /*19300*/  PRMT R35, R58, 0x7771, RZ ;  /* 0x000077713a237816 */ /* 0x000fe400000000ff */
[----:B------:R-:W-:Y:S02]  /*19310*/  PRMT R33, R14, 0x7772, RZ ;  /* 0x000077720e217816 */ /* 0x000fe400000000ff */
[----:B------:R-:W-:Y:S02]  /*19320*/  LOP3.LUT R0, R54, R39, R0, 0x96, !PT ;  /* 0x0000002736007212 */ /* 0x000fe400078e9600 */
[----:B------:R-:W-:-:S02]  /*19330*/  PRMT R59, R59, 0x7770, RZ ;  /* 0x000077703b3b7816 */ /* 0x000fc400000000ff */
[----:B------:R-:W-:Y:S02]  /*19340*/  LOP3.LUT R22, R27, R29, R22, 0x96, !PT ;  /* 0x0000001d1b167212 */ /* 0x000fe400078e9616 */
[----:B------:R-:W-:Y:S02]  /*19350*/  LOP3.LUT R11, R32, R34, R11, 0x96, !PT ;  /* 0x00000022200b7212 */ /* 0x000fe400078e960b */
[C---:B------:R-:W-:Y:S02]  /*19360*/  PRMT R27, R12.reuse, 0x7772, RZ ;  /* 0x000077720c1b7816 */ /* 0x040fe400000000ff */
[----:B------:R-:W-:Y:S02]  /*19370*/  PRMT R21, R12, 0x7771, RZ ;  /* 0x000077710c157816 */ /* 0x000fe400000000ff */
[C---:B------:R-:W-:Y:S02]  /*19380*/  PRMT R32, R14.reuse, 0x7770, RZ ;  /* 0x000077700e207816 */ /* 0x040fe400000000ff */
[----:B------:R-:W-:-:S02]  /*19390*/  PRMT R34, R14, 0x7771, RZ ;  /* 0x000077710e227816 */ /* 0x000fc400000000ff */
[----:B------:R-:W-:Y:S02]  /*193a0*/  LOP3.LUT R19, R28, R56, R19, 0x96, !PT ;  /* 0x000000381c137212 */ /* 0x000fe400078e9613 */
[----:B------:R-:W-:Y:S02]  /*193b0*/  LOP3.LUT R23, R31, R30, R23, 0x96, !PT ;  /* 0x0000001e1f177212 */ /* 0x000fe400078e9617 */
[----:B0-----:R-:W-:Y:S02]  /*193c0*/  LOP3.LUT R15, R40, R15, R46, 0x96, !PT ;  /* 0x0000000f280f7212 */ /* 0x001fe400078e962e */
[----:B---3--:R-:W-:Y:S02]  /*193d0*/  LOP3.LUT R20, R47, R20, R41, 0x96, !PT ;  /* 0x000000142f147212 */ /* 0x008fe400078e9629 */
        /* <DEDUP_REMOVED lines=9> */
[----:B------:R-:W-:Y:S02]  /*19470*/  LOP3.LUT R0, R37, R59, R0, 0x96, !PT ;  /* 0x0000003b25007212 */ /* 0x000fe400078e9600 */
[C---:B------:R-:W-:Y:S02]  /*19480*/  PRMT R33, R62.reuse, 0x7770, RZ ;  /* 0x000077703e217816 */ /* 0x040fe400000000ff */
[----:B------:R-:W-:Y:S02]  /*19490*/  PRMT R57, R57, 0x7773, RZ ;  /* 0x0000777339397816 */ /* 0x000fe400000000ff */
[----:B------:R-:W-:Y:S02]  /*194a0*/  PRMT R37, R62, 0x7772, RZ ;  /* 0x000077723e257816 */ /* 0x000fe400000000ff */
[----:B------:R-:W-:-:S02]  /*194b0*/  PRMT R39, R58, 0x7773, RZ ;  /* 0x000077733a277816 */ /* 0x000fc400000000ff */
[----:B------:R-:W-:Y:S02]  /*194c0*/  LOP3.LUT R17, R27, R26, R17, 0x96, !PT ;  /* 0x0000001a1b117212 */ /* 0x000fe400078e9611 */
[----:B------:R-:W-:Y:S02]  /*194d0*/  LOP3.LUT R20, R28, R21, R20, 0x96, !PT ;  /* 0x000000151c147212 */ /* 0x000fe400078e9614 */
[----:B------:R-:W-:Y:S02]  /*194e0*/  LOP3.LUT R3, R30, R12, R3, 0x96, !PT ;  /* 0x0000000c1e037212 */ /* 0x000fe400078e9603 */
[----:B------:R-:W-:Y:S02]  /*194f0*/  LOP3.LUT R22, R31, R29, R22, 0x96, !PT ;  /* 0x0000001d1f167212 */ /* 0x000fe400078e9616 */
[----:B------:R-:W-:Y:S02]  /*19500*/  LOP3.LUT R9, R40, R14, R9, 0x96, !PT ;  /* 0x0000000e28097212 */ /* 0x000fe400078e9609 */
[----:B------:R-:W-:-:S02]  /*19510*/  PRMT R27, R60, 0x7770, RZ ;  /* 0x000077703c1b7816 */ /* 0x000fc400000000ff */
[----:B------:R-:W-:Y:S02]  /*19520*/  LOP3.LUT R13, R33, R13, R16, 0x96, !PT ;  /* 0x0000000d210d7212 */ /* 0x000fe400078e9610 */
[C---:B-----5:R-:W-:Y:S02]  /*19530*/  PRMT R14, R4.reuse, 0x7772, RZ ;  /* 0x00007772040e7816 */ /* 0x060fe400000000ff */
[C---:B------:R-:W-:Y:S02]  /*19540*/  PRMT R21, R4.reuse, 0x7770, RZ ;  /* 0x0000777004157816 */ /* 0x040fe400000000ff */
[C---:B------:R-:W-:Y:S02]  /*19550*/  PRMT R12, R4.reuse, 0x7771, RZ ;  /* 0x00007771040c7816 */ /* 0x040fe400000000ff */
[----:B------:R-:W-:Y:S02]  /*19560*/  PRMT R29, R4, 0x7773, RZ ;  /* 0x00007773041d7816 */ /* 0x000fe400000000ff */
[----:B------:R-:W-:-:S02]  /*19570*/  LOP3.LUT R18, R32, R57, R18, 0x96, !PT ;  /* 0x0000003920127212 */ /* 0x000fc400078e9612 */
[----:B------:R-:W-:Y:S02]  /*19580*/  PRMT R41, R63, 0x7771, RZ ;  /* 0x000077713f297816 */ /* 0x000fe400000000ff */
[----:B------:R-:W-:Y:S02]  /*19590*/  PRMT R26, R60, 0x7771, RZ ;  /* 0x000077713c1a7816 */ /* 0x000fe400000000ff */
[----:B------:R-:W-:Y:S02]  /*195a0*/  LOP3.LUT R11, R37, R34, R11, 0x96, !PT ;  /* 0x00000022250b7212 */ /* 0x000fe400078e960b */
[C---:B------:R-:W-:Y:S02]  /*195b0*/  PRMT R4, R5.reuse, 0x7770, RZ ;  /* 0x0000777005047816 */ /* 0x040fe400000000ff */
[C---:B------:R-:W-:Y:S02]  /*195c0*/  PRMT R28, R5.reuse, 0x7772, RZ ;  /* 0x00007772051c7816 */ /* 0x040fe400000000ff */
[----:B------:R-:W-:-:S02]  /*195d0*/  PRMT R16, R5, 0x7771, RZ ;  /* 0x0000777105107816 */ /* 0x000fc400000000ff */
[----:B------:R-:W-:Y:S02]  /*195e0*/  LOP3.LUT R10, R36, R39, R10, 0x96, !PT ;  /* 0x00000027240a7212 */ /* 0x000fe400078e960a */
[----:B------:R-:W-:Y:S02]  /*195f0*/  PRMT R63, R63, 0x7772, RZ ;  /* 0x000077723f3f7816 */ /* 0x000fe400000000ff */
[----:B------:R-:W-:Y:S02]  /*19600*/  PRMT R60, R60, 0x7773, RZ ;  /* 0x000077733c3c7816 */ /* 0x000fe400000000ff */
[----:B------:R-:W-:Y:S02]  /*19610*/  PRMT R32, R61, 0x7771, RZ ;  /* 0x000077713d207816 */ /* 0x000fe400000000ff */
[----:B------:R-:W-:Y:S02]  /*19620*/  PRMT R5, R5, 0x7773, RZ ;  /* 0x0000777305057816 */ /* 0x000fe400000000ff */
[----:B------:R-:W-:-:S02]  /*19630*/  PRMT R30, R6, 0x7770, RZ ;  /* 0x00007770061e7816 */ /* 0x000fc400000000ff */
[C---:B------:R-:W-:Y:S02]  /*19640*/  PRMT R31, R6.reuse, 0x7772, RZ ;  /* 0x00007772061f7816 */ /* 0x040fe400000000ff */
[----:B------:R-:W-:Y:S02]  /*19650*/  PRMT R34, R6, 0x7771, RZ ;  /* 0x0000777106227816 */ /* 0x000fe400000000ff */
[C---:B------:R-:W-:Y:S02]  /*19660*/  PRMT R40, R7.reuse, 0x7773, RZ ;  /* 0x0000777307287816 */ /* 0x040fe400000000ff */
[----:B------:R-:W-:Y:S02]  /*19670*/  PRMT R37, R7, 0x7772, RZ ;  /* 0x0000777207257816 */ /* 0x000fe400000000ff */
[----:B------:R-:W-:Y:S02]  /*19680*/  PRMT R36, R61, 0x7773, RZ ;  /* 0x000077733d247816 */ /* 0x000fe400000000ff */
[----:B------:R-:W-:-:S02]  /*19690*/  PRMT R35, R62, 0x7771, RZ ;  /* 0x000077713e237816 */ /* 0x000fc400000000ff */
[----:B------:R-:W-:Y:S02]  /*196a0*/  PRMT R6, R6, 0x7773, RZ ;  /* 0x0000777306067816 */ /* 0x000fe400000000ff */
[----:B-1----:R-:W-:Y:S02]  /*196b0*/  LOP3.LUT R27, R43, R27, R38, 0x96, !PT ;  /* 0x0000001b2b1b7212 */ /* 0x002fe400078e9626 */
[C---:B------:R-:W-:Y:S02]  /*196c0*/  PRMT R38, R7.reuse, 0x7771, RZ ;  /* 0x0000777107267816 */ /* 0x040fe400000000ff */
[----:B------:R-:W-:Y:S02]  /*196d0*/  PRMT R39, R62, 0x7773, RZ ;  /* 0x000077733e277816 */ /* 0x000fe400000000ff */
[----:B------:R-:W-:Y:S02]  /*196e0*/  PRMT R33, R7, 0x7770, RZ ;  /* 0x0000777007217816 */ /* 0x000fe400000000ff */
[----:B------:R-:W-:-:S02]  /*196f0*/  LOP3.LUT R0, R40, R63, R0, 0x96, !PT ;  /* 0x0000003f28007212 */ /* 0x000fc400078e9600 */
[----:B------:R-:W-:Y:S02]  /*19700*/  LOP3.LUT R4, R4, R60, R17, 0x96, !PT ;  /* 0x0000003c04047212 */ /* 0x000fe400078e9611 */
[----:B------:R-:W-:Y:S02]  /*19710*/  LOP3.LUT R19, R28, R32, R19, 0x96, !PT ;  /* 0x000000201c137212 */ /* 0x000fe400078e9613 */
[----:B------:R-:W-:Y:S02]  /*19720*/  LOP3.LUT R37, R37, R41, R10, 0x96, !PT ;  /* 0x0000002925257212 */ /* 0x000fe400078e960a */
[----:B------:R-:W-:Y:S02]  /*19730*/  LOP3.LUT R22, R5, R22, RZ, 0x3c, !PT ;  /* 0x0000001605167212 */ /* 0x000fe400078e3cff */
[----:B------:R-:W-:Y:S02]  /*19740*/  LOP3.LUT R23, R30, R36, R23, 0x96, !PT ;  /* 0x000000241e177212 */ /* 0x000fe400078e9617 */
[----:B------:R-:W-:-:S02]  /*19750*/  LOP3.LUT R18, R31, R35, R18, 0x96, !PT ;  /* 0x000000231f127212 */ /* 0x000fc400078e9612 */
[----:B------:R-:W-:Y:S02]  /*19760*/  LOP3.LUT R34, R34, R13, RZ, 0x3c, !PT ;  /* 0x0000000d22227212 */ /* 0x000fe400078e3cff */
[----:B------:R-:W-:Y:S02]  /*19770*/  LOP3.LUT R17, R6, R11, RZ, 0x3c, !PT ;  /* 0x0000000b06117212 */ /* 0x000fe400078e3cff */
[----:B------:R-:W-:Y:S02]  /*19780*/  LOP3.LUT R27, R12, R27, RZ, 0x3c, !PT ;  /* 0x0000001b0c1b7212 */ /* 0x000fe400078e3cff */
[----:B------:R-:W-:Y:S02]  /*19790*/  LOP3.LUT R38, R38, R9, RZ, 0x3c, !PT ;  /* 0x0000000926267212 */ /* 0x000fe400078e3cff */
[----:B------:R-:W-:Y:S02]  /*197a0*/  LOP3.LUT R33, R33, R39, R8, 0x96, !PT ;  /* 0x0000002721217212 */ /* 0x000fe400078e9608 */
[----:B------:R-:W-:-:S02]  /*197b0*/  LOP3.LUT R28, R16, R3, RZ, 0x3c, !PT ;  /* 0x00000003101c7212 */ /* 0x000fc400078e3cff */
[----:B------:R-:W-:Y:S02]  /*197c0*/  LOP3.LUT R12, R0, 0xffff, RZ, 0xc0, !PT ;  /* 0x0000ffff000c7812 */ /* 0x000fe400078ec0ff */
[----:B------:R-:W-:Y:S02]  /*197d0*/  LOP3.LUT R10, R19, 0xffff, RZ, 0xc0, !PT ;  /* 0x0000ffff130a7812 */ /* 0x000fe400078ec0ff */
[----:B------:R-:W-:Y:S02]  /*197e0*/  LOP3.LUT R9, R37, 0xffff, RZ, 0xc0, !PT ;  /* 0x0000ffff25097812 */ /* 0x000fe400078ec0ff */
[----:B------:R-:W-:Y:S02]  /*197f0*/  LOP3.LUT R7, R22, 0xffff, RZ, 0xc0, !PT ;  /* 0x0000ffff16077812 */ /* 0x000fe400078ec0ff */
[----:B------:R-:W-:Y:S02]  /*19800*/  LOP3.LUT R6, R18, 0xffff, RZ, 0xc0, !PT ;  /* 0x0000ffff12067812 */ /* 0x000fe400078ec0ff */
[----:B------:R-:W-:-:S02]  /*19810*/  LOP3.LUT R8, R23, 0xffff, RZ, 0xc0, !PT ;  /* 0x0000ffff17087812 */ /* 0x000fc400078ec0ff */
[----:B------:R-:W-:Y:S02]  /*19820*/  LOP3.LUT R3, R17, 0xffff, RZ, 0xc0, !PT ;  /* 0x0000ffff11037812 */ /* 0x000fe400078ec0ff */
[----:B------:R-:W-:Y:S02]  /*19830*/  LOP3.LUT R5, R34, 0xffff, RZ, 0xc0, !PT ;  /* 0x0000ffff22057812 */ /* 0x000fe400078ec0ff */
[----:B------:R-:W-:Y:S02]  /*19840*/  LOP3.LUT R26, R14, R26, R15, 0x96, !PT ;  /* 0x0000001a0e1a7212 */ /* 0x000fe400078e960f */
[----:B----4-:R-:W-:Y:S02]  /*19850*/  LOP3.LUT R21, R21, R42, RZ, 0x3c, !PT ;  /* 0x0000002a15157212 */ /* 0x010fe400078e3cff */
[----:B------:R-:W-:Y:S02]  /*19860*/  LOP3.LUT R29, R29, R20, RZ, 0x3c, !PT ;  /* 0x000000141d1d7212 */ /* 0x000fe400078e3cff */
[----:B------:R-:W-:-:S02]  /*19870*/  PRMT R12, R9, 0x3340, R12 ;  /* 0x00003340090c7816 */ /* 0x000fc4000000000c */
[----:B------:R-:W-:Y:S02]  /*19880*/  PRMT R7, R10, 0x3340, R7 ;  /* 0x000033400a077816 */ /* 0x000fe40000000007 */
[----:B------:R-:W-:Y:S02]  /*19890*/  PRMT R3, R6, 0x3340, R3 ;  /* 0x0000334006037816 */ /* 0x000fe40000000003 */
[----:B------:R-:W-:Y:S02]  /*198a0*/  PRMT R8, R8, 0x3340, R5 ;  /* 0x0000334008087816 */ /* 0x000fe40000000005 */
[----:B------:R-:W-:Y:S02]  /*198b0*/  LOP3.LUT R10, R33, 0xffff, RZ, 0xc0, !PT ;  /* 0x0000ffff210a7812 */ /* 0x000fe400078ec0ff */
[----:B------:R-:W-:Y:S02]  /*198c0*/  LOP3.LUT R9, R38, 0xffff, RZ, 0xc0, !PT ;  /* 0x0000ffff26097812 */ /* 0x000fe400078ec0ff */
[----:B------:R-:W-:-:S02]  /*198d0*/  LOP3.LUT R6, R4, 0xffff, RZ, 0xc0, !PT ;  /* 0x0000ffff04067812 */ /* 0x000fc400078ec0ff */
[----:B------:R-:W-:Y:S02]  /*198e0*/  LOP3.LUT R14, R26, 0xffff, RZ, 0xc0, !PT ;  /* 0x0000ffff1a0e7812 */ /* 0x000fe400078ec0ff */
[----:B------:R-:W-:Y:S02]  /*198f0*/  LOP3.LUT R16, R21, 0xffff, RZ, 0xc0, !PT ;  /* 0x0000ffff15107812 */ /* 0x000fe400078ec0ff */
[----:B------:R-:W-:Y:S02]  /*19900*/  LOP3.LUT R5, R28, 0xffff, RZ, 0xc0, !PT ;  /* 0x0000ffff1c057812 */ /* 0x000fe400078ec0ff */
[----:B------:R-:W-:Y:S02]  /*19910*/  LOP3.LUT R11, R29, 0xffff, RZ, 0xc0, !PT ;  /* 0x0000ffff1d0b7812 */ /* 0x000fe400078ec0ff */
[----:B------:R-:W-:Y:S02]  /*19920*/  LOP3.LUT R13, R27, 0xffff, RZ, 0xc0, !PT ;  /* 0x0000ffff1b0d7812 */ /* 0x000fe400078ec0ff */
[----:B------:R-:W-:-:S02]  /*19930*/  PRMT R9, R10, 0x3340, R9 ;  /* 0x000033400a097816 */ /* 0x000fc40000000009 */
[----:B------:R-:W-:Y:S02]  /*19940*/  PRMT R6, R6, 0x3340, R5 ;  /* 0x0000334006067816 */ /* 0x000fe40000000005 */
[----:B------:R-:W-:Y:S02]  /*19950*/  PRMT R11, R14, 0x3340, R11 ;  /* 0x000033400e0b7816 */ /* 0x000fe4000000000b */
[----:B------:R-:W-:Y:S02]  /*19960*/  PRMT R16, R16, 0x3340, R13 ;  /* 0x0000334010107816 */ /* 0x000fe4000000000d */
[----:B------:R-:W-:Y:S02]  /*19970*/  PRMT R15, R9, 0x5410, R12 ;  /* 0x00005410090f7816 */ /* 0x000fe4000000000c */
[----:B------:R-:W-:Y:S02]  /*19980*/  PRMT R14, R8, 0x5410, R3 ;  /* 0x00005410080e7816 */ /* 0x000fe40000000003 */
[----:B------:R-:W-:-:S02]  /*19990*/  PRMT R13, R6, 0x5410, R7 ;  /* 0x00005410060d7816 */ /* 0x000fc40000000007 */
[----:B------:R-:W-:-:S05]  /*199a0*/  PRMT R12, R16, 0x5410, R11 ;  /* 0x00005410100c7816 */ /* 0x000fca000000000b */
[----:B------:R1:W-:Y:S01]  /*199b0*/  STL.128 [R1], R12 ;  /* 0x0000000c01007387 */ /* 0x0003e20000100c00 */
[----:B------:R-:W-:-:S04]  /*199c0*/  UIADD3 UR4, UPT, UPT, UR4, -0x10, URZ ;  /* 0xfffffff004047890 */ /* 0x000fc8000fffe0ff */
[----:B------:R-:W-:Y:S01]  /*199d0*/  UISETP.GT.U32.AND UP0, UPT, UR4, 0xf, UPT ;  /* 0x0000000f0400788c */ /* 0x000fe2000bf04070 */
[----:B------:R-:W-:Y:S02]  /*199e0*/  IADD3 R11, P0, PT, R24, 0x10, RZ ;  /* 0x00000010180b7810 */ /* 0x000fe40007f1e0ff */
[----:B------:R-:W-:Y:S02]  /*199f0*/  PRMT R20, R27, 0x7610, R20 ;  /* 0x000076101b147816 */ /* 0x000fe40000000014 */
[----:B------:R-:W-:Y:S01]  /*19a00*/  PRMT R9, R26, 0x7610, R9 ;  /* 0x000076101a097816 */ /* 0x000fe20000000009 */
[----:B------:R-:W-:Y:S01]  /*19a10*/  IMAD.X R16, RZ, RZ, R25, P0 ;  /* 0x000000ffff107224 */ /* 0x000fe200000e0619 */
        /* <DEDUP_REMOVED lines=11> */
[----:B------:R-:W-:Y:S01]  /*19ad0*/  PRMT R22, R38, 0x7610, R22 ;  /* 0x0000761026167816 */ /* 0x000fe20000000016 */
[----:B-1----:R-:W-:Y:S06]  /*19ae0*/  BRA.U UP0, `(.L_x_28) ;  /* 0xffffffd900d47547 */ /* 0x002fec000b83ffff */
[----:B------:R-:W-:Y:S02]  /*19af0*/  IMAD.MOV.U32 R6, RZ, RZ, R14 ;  /* 0x000000ffff067224 */ /* 0x000fe400078e000e */
[----:B------:R-:W-:Y:S02]  /*19b00*/  IMAD.MOV.U32 R5, RZ, RZ, R13 ;  /* 0x000000ffff057224 */ /* 0x000fe400078e000d */
[----:B------:R-:W-:Y:S02]  /*19b10*/  IMAD.MOV.U32 R7, RZ, RZ, R15 ;  /* 0x000000ffff077224 */ /* 0x000fe400078e000f */
[----:B------:R-:W-:-:S07]  /*19b20*/  IMAD.MOV.U32 R4, RZ, RZ, R12 ;  /* 0x000000ffff047224 */ /* 0x000fce00078e000c */
.L_x_27:
[----:B------:R-:W-:-:S09]  /*19b30*/  UISETP.NE.AND UP0, UPT, UR4, URZ, UPT ;  /* 0x000000ff0400728c */ /* 0x000fd2000bf05270 */
[----:B------:R-:W-:Y:S05]  /*19b40*/  BRA.U !UP0, `(.L_x_29) ;  /* 0x00000025080c7547 */ /* 0x000fea000b800000 */
[----:B------:R-:W-:Y:S01]  /*19b50*/  UIADD3 UR5, UPT, UPT, -UR4, URZ, URZ ;  /* 0x000000ff04057290 */ /* 0x000fe2000fffe1ff */
[----:B------:R-:W-:Y:S02]  /*19b60*/  IMAD.MOV.U32 R0, RZ, RZ, RZ ;  /* 0x000000ffff007224 */ /* 0x000fe400078e00ff */
[----:B------:R-:W-:Y:S01]  /*19b70*/  IMAD.MOV.U32 R15, RZ, RZ, RZ ;  /* 0x000000ffff0f7224 */ /* 0x000fe200078e00ff */
[----:B------:R-:W-:-:S09]  /*19b80*/  UISETP.GE.AND UP0, UPT, UR5, URZ, UPT ;  /* 0x000000ff0500728c */ /* 0x000fd2000bf06270 */
[----:B------:R-:W-:Y:S05]  /*19b90*/  BRA.U UP0, `(.L_x_30) ;  /* 0x0000000100c07547 */ /* 0x000fea000b800000 */
[----:B------:R-:W-:Y:S02]  /*19ba0*/  UISETP.GT.AND UP1, UPT, UR4, 0x3, UPT ;  /* 0x000000030400788c */ /* 0x000fe4000bf24270 */
[----:B------:R-:W-:-:S07]  /*19bb0*/  UPLOP3.LUT UP0, UPT, UPT, UPT, UPT, 0x80, 0x8 ;  /* 0x000000000008789c */ /* 0x000fce0003f0f070 */
[----:B------:R-:W-:Y:S05]  /*19bc0*/  BRA.U !UP1, `(.L_x_31) ;  /* 0x0000000109647547 */ /* 0x000fea000b800000 */
[----:B------:R-:W-:-:S11]  /*19bd0*/  UPLOP3.LUT UP0, UPT, UPT, UPT, UPT, 0x40, 0x4 ;  /* 0x000000000004789c */ /* 0x000fd60003f0e870 */
.L_x_32:
[----:B---3--:R-:W-:Y:S01]  /*19be0*/  IADD3 R4, P0, PT, R11, R0, RZ ;  /* 0x000000000b047210 */ /* 0x008fe20007f1e0ff */
[----:B-1----:R-:W-:-:S04]  /*19bf0*/  IMAD.IADD R14, R1, 0x1, R0 ;  /* 0x00000001010e7824 */ /* 0x002fc800078e0200 */
[----:B------:R-:W-:Y:S01]  /*19c00*/  IMAD.X R5, R16, 0x1, R15, P0 ;  /* 0x0000000110057824 */ /* 0x000fe200000e060f */
        /* <DEDUP_REMOVED lines=8> */
[----:B------:R-:W-:-:S04]  /*19c90*/  UIADD3 UR5, UPT, UPT, UR5, 0x4, URZ ;  /* 0x0000000405057890 */ /* 0x000fc8000fffe0ff */
[----:B------:R-:W-:Y:S01]  /*19ca0*/  UISETP.GE.AND UP1, UPT, UR5, -0x3, UPT ;  /* 0xfffffffd0500788c */ /* 0x000fe2000bf26270 */
[----:B------:R-:W-:-:S05]  /*19cb0*/  IADD3 R0, P0, PT, R0, 0x4, RZ ;  /* 0x0000000400007810 */ /* 0x000fca0007f1e0ff */
[----:B------:R-:W-:Y:S01]  /*19cc0*/  IMAD.X R15, RZ, RZ, R15, P0 ;  /* 0x000000ffff0f7224 */ /* 0x000fe200000e060f */
[----:B--2---:R-:W-:-:S05]  /*19cd0*/  LOP3.LUT R3, R6, R3, RZ, 0x3c, !PT ;  /* 0x0000000306037212 */ /* 0x004fca00078e3cff */
[----:B------:R1:W-:Y:S01]  /*19ce0*/  STL.U8 [R14], R3 ;  /* 0x000000030e007387 */ /* 0x0003e20000100000 */
[----:B---3--:R-:W-:Y:S02]  /*19cf0*/  LOP3.LUT R7, R8, R7, RZ, 0x3c, !PT ;  /* 0x0000000708077212 */ /* 0x008fe400078e3cff */
[----:B-----5:R-:W-:Y:S02]  /*19d00*/  LOP3.LUT R9, R10, R9, RZ, 0x3c, !PT ;  /* 0x000000090a097212 */ /* 0x020fe400078e3cff */
[----:B----4-:R-:W-:Y:S01]  /*19d10*/  LOP3.LUT R12, R13, R12, RZ, 0x3c, !PT ;  /* 0x0000000c0d0c7212 */ /* 0x010fe200078e3cff */
[----:B------:R1:W-:Y:S04]  /*19d20*/  STL.U8 [R14+0x1], R7 ;  /* 0x000001070e007387 */ /* 0x0003e80000100000 */
[----:B------:R1:W-:Y:S04]  /*19d30*/  STL.U8 [R14+0x2], R9 ;  /* 0x000002090e007387 */ /* 0x0003e80000100000 */
[----:B------:R1:W-:Y:S01]  /*19d40*/  STL.U8 [R14+0x3], R12 ;  /* 0x0000030c0e007387 */ /* 0x0003e20000100000 */
[----:B------:R-:W-:Y:S05]  /*19d50*/  BRA.U !UP1, `(.L_x_32) ;  /* 0xfffffffd09a07547 */ /* 0x000fea000b83ffff */
.L_x_31:
[----:B------:R-:W-:-:S04]  /*19d60*/  UIADD3 UR4, UPT, UPT, -UR5, URZ, URZ ;  /* 0x000000ff05047290 */ /* 0x000fc8000fffe1ff */
[----:B------:R-:W-:-:S09]  /*19d70*/  UISETP.GT.AND UP1, UPT, UR4, 0x1, UPT ;  /* 0x000000010400788c */ /* 0x000fd2000bf24270 */
[----:B------:R-:W-:Y:S05]  /*19d80*/  BRA.U !UP1, `(.L_x_33) ;  /* 0x00000001093c7547 */ /* 0x000fea000b800000 */
[----:B---3--:R-:W-:Y:S01]  /*19d90*/  IADD3 R4, P0, PT, R11, R0, RZ ;  /* 0x000000000b047210 */ /* 0x008fe20007f1e0ff */
[----:B------:R-:W-:-:S04]  /*19da0*/  IMAD.IADD R10, R1, 0x1, R0 ;  /* 0x00000001010a7824 */ /* 0x000fc800078e0200 */
[----:B------:R-:W-:Y:S01]  /*19db0*/  IMAD.X R5, R16, 0x1, R15, P0 ;  /* 0x0000000110057824 */ /* 0x000fe200000e060f */
[----:B-1----:R-:W2:Y:S04]  /*19dc0*/  LDL.U8 R3, [R10] ;  /* 0x000000000a037983 */ /* 0x002ea80000100000 */
[----:B------:R-:W2:Y:S04]  /*19dd0*/  LDG.E.U8 R6, desc[UR36][R4.64] ;  /* 0x0000002404067981 */ /* 0x000ea8000c1e1100 */
[----:B------:R-:W3:Y:S04]  /*19de0*/  LDG.E.U8 R8, desc[UR36][R4.64+0x1] ;  /* 0x0000012404087981 */ /* 0x000ee8000c1e1100 */
[----:B------:R-:W3:Y:S01]  /*19df0*/  LDL.U8 R7, [R10+0x1] ;  /* 0x000001000a077983 */ /* 0x000ee20000100000 */
[----:B------:R-:W-:Y:S01]  /*19e00*/  IADD3 R0, P0, PT, R0, 0x2, RZ ;  /* 0x0000000200007810 */ /* 0x000fe20007f1e0ff */
[----:B------:R-:W-:-:S02]  /*19e10*/  UIADD3 UR5, UPT, UPT, UR5, 0x2, URZ ;  /* 0x0000000205057890 */ /* 0x000fc4000fffe0ff */
[----:B------:R-:W-:Y:S02]  /*19e20*/  UPLOP3.LUT UP0, UPT, UPT, UPT, UPT, 0x40, 0x4 ;  /* 0x000000000004789c */ /* 0x000fe40003f0e870 */
[----:B------:R-:W-:Y:S01]  /*19e30*/  IMAD.X R15, RZ, RZ, R15, P0 ;  /* 0x000000ffff0f7224 */ /* 0x000fe200000e060f */
[----:B--2---:R-:W-:-:S05]  /*19e40*/  LOP3.LUT R3, R6, R3, RZ, 0x3c, !PT ;  /* 0x0000000306037212 */ /* 0x004fca00078e3cff */
[----:B------:R2:W-:Y:S01]  /*19e50*/  STL.U8 [R10], R3 ;  /* 0x000000030a007387 */ /* 0x0005e20000100000 */
[----:B---3--:R-:W-:-:S05]  /*19e60*/  LOP3.LUT R7, R8, R7, RZ, 0x3c, !PT ;  /* 0x0000000708077212 */ /* 0x008fca00078e3cff */
[----:B------:R2:W-:Y:S02]  /*19e70*/  STL.U8 [R10+0x1], R7 ;  /* 0x000001070a007387 */ /* 0x0005e40000100000 */
.L_x_33:
[----:B------:R-:W-:-:S09]  /*19e80*/  UISETP.NE.OR UP0, UPT, UR5, URZ, UP0 ;  /* 0x000000ff0500728c */ /* 0x000fd20008705670 */
[----:B------:R-:W-:Y:S05]  /*19e90*/  BRA.U !UP0, `(.L_x_34) ;  /* 0x0000000108307547 */ /* 0x000fea000b800000 */
.L_x_30:
[----:B---3--:R-:W-:Y:S01]  /*19ea0*/  IADD3 R4, P0, PT, R11, R0, RZ ;  /* 0x000000000b047210 */ /* 0x008fe20007f1e0ff */
[----:B-1----:R-:W-:-:S04]  /*19eb0*/  IMAD.IADD R6, R1, 0x1, R0 ;  /* 0x0000000101067824 */ /* 0x002fc800078e0200 */
[----:B------:R-:W-:Y:S01]  /*19ec0*/  IMAD.X R5, R16, 0x1, R15, P0 ;  /* 0x0000000110057824 */ /* 0x000fe200000e060f */
[----:B-12---:R-:W2:Y:S04]  /*19ed0*/  LDL.U8 R3, [R6] ;  /* 0x0000000006037983 */ /* 0x006ea80000100000 */
[----:B------:R-:W2:Y:S01]  /*19ee0*/  LDG.E.U8 R4, desc[UR36][R4.64] ;  /* 0x0000002404047981 */ /* 0x000ea2000c1e1100 */
[----:B------:R-:W-:Y:S01]  /*19ef0*/  UIADD3 UR5, UPT, UPT, UR5, 0x1, URZ ;  /* 0x0000000105057890 */ /* 0x000fe2000fffe0ff */
[----:B------:R-:W-:-:S03]  /*19f00*/  IADD3 R0, P0, PT, R0, 0x1, RZ ;  /* 0x0000000100007810 */ /* 0x000fc60007f1e0ff */
[----:B------:R-:W-:Y:S02]  /*19f10*/  UISETP.NE.AND UP0, UPT, UR5, URZ, UPT ;  /* 0x000000ff0500728c */ /* 0x000fe4000bf05270 */
[----:B------:R-:W-:Y:S01]  /*19f20*/  IMAD.X R15, RZ, RZ, R15, P0 ;  /* 0x000000ffff0f7224 */ /* 0x000fe200000e060f */
[----:B--2---:R-:W-:-:S05]  /*19f30*/  LOP3.LUT R3, R4, R3, RZ, 0x3c, !PT ;  /* 0x0000000304037212 */ /* 0x004fca00078e3cff */
[----:B------:R1:W-:Y:S01]  /*19f40*/  STL.U8 [R6], R3 ;  /* 0x0000000306007387 */ /* 0x0003e20000100000 */
[----:B------:R-:W-:Y:S05]  /*19f50*/  BRA.U UP0, `(.L_x_30) ;  /* 0xfffffffd00d07547 */ /* 0x000fea000b83ffff */
.L_x_34:
[----:B------:R-:W3:Y:S02]  /*19f60*/  LDL.128 R56, [R1] ;  /* 0x0000000001387983 */ /* 0x000ee40000100c00 */
[C---:B---3--:R-:W-:Y:S02]  /*19f70*/  PRMT R5, R59.reuse, 0x7772, RZ ;  /* 0x000077723b057816 */ /* 0x048fe400000000ff */
[C---:B-12---:R-:W-:Y:S02]  /*19f80*/  PRMT R7, R59.reuse, 0x7771, RZ ;  /* 0x000077713b077816 */ /* 0x046fe400000000ff */
        /* <DEDUP_REMOVED lines=13> */
[C---:B------:R-:W-:Y:S02]  /*1a060*/  PRMT R21, R58.reuse, 0x7772, RZ ;  /* 0x000077723a157816 */ /* 0x040fe400000000ff */
[----:B------:R-:W-:-:S03]  /*1a070*/  PRMT R23, R58, 0x7771, RZ ;  /* 0x000077713a177816 */ /* 0x000fc600000000ff */
[--C-:B------:R-:W-:Y:S02]  /*1a080*/  IMAD R21, R21, 0x10, R2.reuse ;  /* 0x0000001015157824 */ /* 0x100fe400078e0202 */
[----:B------:R-:W-:-:S03]  /*1a090*/  IMAD R23, R23, 0x10, R2 ;  /* 0x0000001017177824 */ /* 0x000fc600078e0202 */
[----:B------:R-:W4:Y:S04]  /*1a0a0*/  LDL.128 R44, [R21] ;  /* 0x00000000152c7983 */ /* 0x000f280000100c00 */
[----:B------:R-:W4:Y:S01]  /*1a0b0*/  LDL.128 R40, [R23] ;  /* 0x0000000017287983 */ /* 0x000f220000100c00 */
[----:B------:R-:W-:Y:S02]  /*1a0c0*/  PRMT R25, R57, 0x7773, RZ ;  /* 0x0000777339197816 */ /* 0x000fe400000000ff */
[----:B-1----:R-:W-:-:S03]  /*1a0d0*/  PRMT R3, R58, 0x7770, RZ ;  /* 0x000077703a037816 */ /* 0x002fc600000000ff */
[--C-:B------:R-:W-:Y:S02]  /*1a0e0*/  IMAD R32, R25, 0x10, R2.reuse ;  /* 0x0000001019207824 */ /* 0x100fe400078e0202 */
[----:B------:R-:W-:-:S04]  /*1a0f0*/  IMAD R3, R3, 0x10, R2 ;  /* 0x0000001003037824 */ /* 0x000fc800078e0202 */
[----:B------:R-:W4:Y:S04]  /*1a100*/  LDL.128 R32, [R32] ;  /* 0x0000000020207983 */ /* 0x000f280000100c00 */
[----:B------:R1:W4:Y:S01]  /*1a110*/  LDL.128 R36, [R3] ;  /* 0x0000000003247983 */ /* 0x0003220000100c00 */
[C---:B0-----:R-:W-:Y:S02]  /*1a120*/  PRMT R17, R57.reuse, 0x7772, RZ ;  /* 0x0000777239117816 */ /* 0x041fe400000000ff */
[C---:B------:R-:W-:Y:S02]  /*1a130*/  PRMT R19, R57.reuse, 0x7771, RZ ;  /* 0x0000777139137816 */ /* 0x040fe400000000ff */
[----:B------:R-:W-:Y:S02]  /*1a140*/  PRMT R57, R57, 0x7770, RZ ;  /* 0x0000777039397816 */ /* 0x000fe400000000ff */
[----:B------:R-:W-:-:S02]  /*1a150*/  PRMT R61, R56, 0x7772, RZ ;  /* 0x00007772383d7816 */ /* 0x000fc400000000ff */
[C---:B-1----:R-:W-:Y:S01]  /*1a160*/  PRMT R3, R56.reuse, 0x7773, RZ ;  /* 0x0000777338037816 */ /* 0x042fe200000000ff */
[--C-:B------:R-:W-:Y:S02]  /*1a170*/  IMAD R20, R57, 0x10, R2.reuse ;  /* 0x0000001039147824 */ /* 0x100fe400078e0202 */
[--C-:B------:R-:W-:Y:S02]  /*1a180*/  IMAD R70, R61, 0x10, R2.reuse ;  /* 0x000000103d467824 */ /* 0x100fe400078e0202 */
[--C-:B------:R-:W-:Y:S02]  /*1a190*/  IMAD R16, R3, 0x10, R2.reuse ;  /* 0x0000001003107824 */ /* 0x100fe400078e0202 */
[--C-:B------:R-:W-:Y:S01]  /*1a1a0*/  IMAD R28, R17, 0x10, R2.reuse ;  /* 0x00000010111c7824 */ /* 0x100fe200078e0202 */
[C---:B------:R-:W-:Y:S02]  /*1a1b0*/  PRMT R95, R56.reuse, 0x7771, RZ ;  /* 0x00007771385f7816 */ /* 0x040fe400000000ff */
[----:B------:R-:W-:Y:S01]  /*1a1c0*/  PRMT R97, R56, 0x7770, RZ ;  /* 0x0000777038617816 */ /* 0x000fe200000000ff */
[----:B------:R-:W-:Y:S01]  /*1a1d0*/  UMOV UR4, 0x4a0 ;  /* 0x000004a000047882 */ /* 0x000fe20000000000 */
[----:B------:R-:W-:Y:S01]  /*1a1e0*/  IMAD R24, R19, 0x10, R2 ;  /* 0x0000001013187824 */ /* 0x000fe200078e0202 */
[----:B------:R-:W4:Y:S04]  /*1a1f0*/  LDL.128 R28, [R28] ;  /* 0x000000001c1c7983 */ /* 0x000f280000100c00 */
[----:B------:R-:W4:Y:S04]  /*1a200*/  LDL.128 R20, [R20] ;  /* 0x0000000014147983 */ /* 0x000f280000100c00 */
[----:B------:R-:W4:Y:S04]  /*1a210*/  LDL.128 R24, [R24] ;  /* 0x0000000018187983 */ /* 0x000f280000100c00 */
[----:B------:R-:W4:Y:S01]  /*1a220*/  LDL.128 R16, [R16] ;  /* 0x0000000010107983 */ /* 0x000f220000100c00 */
[----:B--2---:R-:W-:-:S02]  /*1a230*/  PRMT R57, R11, 0x7772, RZ ;  /* 0x000077720b397816 */ /* 0x004fc400000000ff */
[----:B------:R-:W-:Y:S02]  /*1a240*/  PRMT R58, R11, 0x7773, RZ ;  /* 0x000077730b3a7816 */ /* 0x000fe400000000ff */
[C---:B---3--:R-:W-:Y:S02]  /*1a250*/  PRMT R0, R15.reuse, 0x7771, RZ ;  /* 0x000077710f007816 */ /* 0x048fe400000000ff */
[----:B------:R-:W-:Y:S02]  /*1a260*/  PRMT R3, R15, 0x7772, RZ ;  /* 0x000077720f037816 */ /* 0x000fe400000000ff */
[----:B-----5:R-:W-:Y:S02]  /*1a270*/  PRMT R59, R7, 0x7773, RZ ;  /* 0x00007773073b7816 */ /* 0x020fe400000000ff */
[----:B------:R-:W-:Y:S02]  /*1a280*/  LOP3.LUT R68, R58, 0xff, R3, 0x48, !PT ;  /* 0x000000ff3a447812 */ /* 0x000fe400078e4803 */
[----:B------:R-:W-:-:S02]  /*1a290*/  LOP3.LUT R69, R59, R57, R0, 0x96, !PT ;  /* 0x000000393b457212 */ /* 0x000fc400078e9600 */
[----:B------:R0:W2:Y:S01]  /*1a2a0*/  LDL.128 R56, [R70] ;  /* 0x0000000046387983 */ /* 0x0000a20000100c00 */
[----:B------:R-:W-:Y:S02]  /*1a2b0*/  LEA R80, R68, UR4, 0x1 ;  /* 0x0000000444507c11 */ /* 0x000fe4000f8e08ff */
[----:B0-----:R-:W-:-:S04]  /*1a2c0*/  LOP3.LUT R70, R69, 0xff, RZ, 0xc0, !PT ;  /* 0x000000ff45467812 */ /* 0x001fc800078ec0ff */
[----:B------:R-:W-:Y:S01]  /*1a2d0*/  LEA R92, R70, UR4, 0x1 ;  /* 0x00000004465c7c11 */ /* 0x000fe2000f8e08ff */
[----:B------:R0:W1:Y:S08]  /*1a2e0*/  LDC.U8 R81, c[0x3][R80] ;  /* 0x00c0000050517b82 */ /* 0x0000700000000000 */
[----:B------:R-:W1:Y:S01]  /*1a2f0*/  LDC.U8 R93, c[0x3][R92+0x1] ;  /* 0x00c000405c5d7b82 */ /* 0x000e620000000000 */
[----:B------:R-:W-:-:S02]  /*1a300*/  PRMT R67, R15, 0x7770, RZ ;  /* 0x000077700f437816 */ /* 0x000fc400000000ff */
[----:B------:R-:W-:Y:S02]  /*1a310*/  PRMT R15, R15, 0x7773, RZ ;  /* 0x000077730f0f7816 */ /* 0x000fe400000000ff */
[----:B------:R-:W-:Y:S02]  /*1a320*/  PRMT R79, R11, 0x7770, RZ ;  /* 0x000077700b4f7816 */ /* 0x000fe400000000ff */
[----:B------:R-:W-:Y:S02]  /*1a330*/  LEA R15, R15, UR4, 0x1 ;  /* 0x000000040f0f7c11 */ /* 0x000fe4000f8e08ff */
[----:B------:R-:W-:Y:S01]  /*1a340*/  PRMT R78, R11, 0x7771, RZ ;  /* 0x000077710b4e7816 */ /* 0x000fe200000000ff */
[----:B------:R0:W3:Y:S01]  /*1a350*/  LDC.U8 R82, c[0x3][R80+0x1] ;  /* 0x00c0004050527b82 */ /* 0x0000e20000000000 */
[C---:B------:R-:W-:Y:S02]  /*1a360*/  PRMT R74, R10.reuse, 0x7770, RZ ;  /* 0x000077700a4a7816 */ /* 0x040fe400000000ff */
[----:B------:R-:W-:-:S02]  /*1a370*/  PRMT R75, R10, 0x7771, RZ ;  /* 0x000077710a4b7816 */ /* 0x000fc400000000ff */
[C---:B------:R-:W-:Y:S02]  /*1a380*/  PRMT R77, R10.reuse, 0x7772, RZ ;  /* 0x000077720a4d7816 */ /* 0x040fe400000000ff */
[----:B------:R-:W-:Y:S01]  /*1a390*/  PRMT R76, R10, 0x7773, RZ ;  /* 0x000077730a4c7816 */ /* 0x000fe200000000ff */
[----:B------:R5:W3:Y:S01]  /*1a3a0*/  LDC.U8 R68, c[0x3][R15] ;  /* 0x00c000000f447b82 */ /* 0x000ae20000000000 */
[C---:B------:R-:W-:Y:S02]  /*1a3b0*/  PRMT R11, R9.reuse, 0x7770, RZ ;  /* 0x00007770090b7816 */ /* 0x040fe400000000ff */
[C---:B------:R-:W-:Y:S02]  /*1a3c0*/  PRMT R71, R9.reuse, 0x7771, RZ ;  /* 0x0000777109477816 */ /* 0x040fe400000000ff */
[C---:B------:R-:W-:Y:S02]  /*1a3d0*/  PRMT R72, R9.reuse, 0x7772, RZ ;  /* 0x0000777209487816 */ /* 0x040fe400000000ff */
[----:B------:R-:W-:Y:S01]  /*1a3e0*/  PRMT R73, R9, 0x7773, RZ ;  /* 0x0000777309497816 */ /* 0x000fe200000000ff */
[----:B------:R5:W3:Y:S01]  /*1a3f0*/  LDC.U8 R69, c[0x3][R15+0x1] ;  /* 0x00c000400f457b82 */ /* 0x000ae20000000000 */
[----:B------:R-:W-:-:S02]  /*1a400*/  PRMT R89, R7, 0x7770, RZ ;  /* 0x0000777007597816 */ /* 0x000fc400000000ff */
[C---:B------:R-:W-:Y:S02]  /*1a410*/  PRMT R90, R7.reuse, 0x7771, RZ ;  /* 0x00007771075a7816 */ /* 0x040fe400000000ff */
[----:B------:R-:W-:Y:S02]  /*1a420*/  PRMT R91, R7, 0x7772, RZ ;  /* 0x00007772075b7816 */ /* 0x000fe400000000ff */
[C---:B------:R-:W-:Y:S02]  /*1a430*/  PRMT R60, R13.reuse, 0x7770, RZ ;  /* 0x000077700d3c7816 */ /* 0x040fe400000000ff */
[C---:B------:R-:W-:Y:S02]  /*1a440*/  PRMT R61, R13.reuse, 0x7771, RZ ;  /* 0x000077710d3d7816 */ /* 0x040fe400000000ff */
[C---:B------:R-:W-:Y:S02]  /*1a450*/  PRMT R62, R13.reuse, 0x7772, RZ ;  /* 0x000077720d3e7816 */ /* 0x040fe400000000ff */
        /* <DEDUP_REMOVED lines=10> */
[----:B------:R-:W-:Y:S02]  /*1a500*/  PRMT R7, R5, 0x7770, RZ ;  /* 0x0000777005077816 */ /* 0x000fe400000000ff */
[----:B------:R-:W-:Y:S02]  /*1a510*/  PRMT R13, R12, 0x7772, RZ ;  /* 0x000077720c0d7816 */ /* 0x000fe400000000ff */
[----:B------:R-:W-:-:S02]  /*1a520*/  PRMT R8, R8, 0x7773, RZ ;  /* 0x0000777308087816 */ /* 0x000fc400000000ff */
[----:B------:R-:W-:Y:S02]  /*1a530*/  PRMT R5, R5, 0x7773, RZ ;  /* 0x0000777305057816 */ /* 0x000fe400000000ff */
[C---:B------:R-:W-:Y:S02]  /*1a540*/  PRMT R6, R4.reuse, 0x7770, RZ ;  /* 0x0000777004067816 */ /* 0x040fe400000000ff */
[C---:B0-----:R-:W-:Y:S02]  /*1a550*/  PRMT R80, R4.reuse, 0x7771, RZ ;  /* 0x0000777104507816 */ /* 0x041fe400000000ff */
[----:B-----5:R-:W-:Y:S02]  /*1a560*/  PRMT R15, R4, 0x7772, RZ ;  /* 0x00007772040f7816 */ /* 0x020fe400000000ff */
[----:B------:R-:W-:Y:S02]  /*1a570*/  PRMT R66, R14, 0x7773, RZ ;  /* 0x000077730e427816 */ /* 0x000fe400000000ff */
[----:B------:R-:W-:-:S02]  /*1a580*/  PRMT R3, R12, 0x7771, RZ ;  /* 0x000077710c037816 */ /* 0x000fc400000000ff */
[----:B------:R-:W-:Y:S02]  /*1a590*/  PRMT R4, R4, 0x7773, RZ ;  /* 0x0000777304047816 */ /* 0x000fe400000000ff */
[----:B------:R-:W-:Y:S02]  /*1a5a0*/  LOP3.LUT R61, R5, R72, R61, 0x96, !PT ;  /* 0x00000048053d7212 */ /* 0x000fe400078e963d */
[----:B------:R-:W-:Y:S02]  /*1a5b0*/  LOP3.LUT R13, R7, R8, R13, 0x96, !PT ;  /* 0x00000008070d7212 */ /* 0x000fe400078e960d */
[----:B------:R-:W-:Y:S02]  /*1a5c0*/  LOP3.LUT R66, R90, R79, R66, 0x96, !PT ;  /* 0x0000004f5a427212 */ /* 0x000fe400078e9642 */
[----:B------:R-:W-:Y:S02]  /*1a5d0*/  LOP3.LUT R3, R4, R70, R3, 0x96, !PT ;  /* 0x0000004604037212 */ /* 0x000fe400078e9603 */
[----:B----4-:R-:W-:-:S02]  /*1a5e0*/  PRMT R5, R55, 0x7772, RZ ;  /* 0x0000777237057816 */ /* 0x010fc400000000ff */
[----:B------:R-:W-:Y:S02]  /*1a5f0*/  PRMT R7, R51, 0x7773, RZ ;  /* 0x0000777333077816 */ /* 0x000fe400000000ff */
[----:B------:R-:W-:Y:S02]  /*1a600*/  LOP3.LUT R67, R91, R78, R67, 0x96, !PT ;  /* 0x0000004e5b437212 */ /* 0x000fe400078e9643 */
[----:B------:R-:W-:Y:S02]  /*1a610*/  PRMT R4, R55, 0x7773, RZ ;  /* 0x0000777337047816 */ /* 0x000fe400000000ff */
[----:B------:R-:W-:Y:S01]  /*1a620*/  LOP3.LUT R5, R7, R5, R66, 0x96, !PT ;  /* 0x0000000507057212 */ /* 0x000fe200078e9642 */
[----:B------:R-:W-:Y:S01]  /*1a630*/  IMAD R7, R95, 0x10, R2 ;  /* 0x000000105f077824 */ /* 0x000fe200078e0202 */
[----:B------:R-:W-:Y:S02]  /*1a640*/  PRMT R64, R14, 0x7770, RZ ;  /* 0x000077700e407816 */ /* 0x000fe400000000ff */
[----:B------:R-:W-:-:S02]  /*1a650*/  LOP3.LUT R4, R4, 0xff, R67, 0x48, !PT ;  /* 0x000000ff04047812 */ /* 0x000fc400078e4843 */
[----:B------:R-:W-:Y:S02]  /*1a660*/  LOP3.LUT R64, R87, R75, R64, 0x96, !PT ;  /* 0x0000004b57407212 */ /* 0x000fe400078e9640 */
[----:B-1----:R-:W-:Y:S02]  /*1a670*/  LOP3.LUT R81, R93, R6, R81, 0x96, !PT ;  /* 0x000000065d517212 */ /* 0x002fe400078e9651 */
[----:B------:R-:W-:Y:S02]  /*1a680*/  LOP3.LUT R8, R5, 0xff, RZ, 0xc0, !PT ;  /* 0x000000ff05087812 */ /* 0x000fe400078ec0ff */
[----:B------:R-:W-:Y:S02]  /*1a690*/  LEA R75, R4, UR4, 0x1 ;  /* 0x00000004044b7c11 */ /* 0x000fe4000f8e08ff */
[----:B------:R-:W4:Y:S01]  /*1a6a0*/  LDL.128 R4, [R7] ;  /* 0x0000000007047983 */ /* 0x000f220000100c00 */
[----:B------:R-:W-:Y:S02]  /*1a6b0*/  PRMT R65, R14, 0x7772, RZ ;  /* 0x000077720e417816 */ /* 0x000fe400000000ff */
[----:B------:R-:W-:-:S02]  /*1a6c0*/  PRMT R0, R12, 0x7770, RZ ;  /* 0x000077700c007816 */ /* 0x000fc400000000ff */
[----:B------:R-:W-:Y:S02]  /*1a6d0*/  LOP3.LUT R65, R89, R76, R65, 0x96, !PT ;  /* 0x0000004c59417212 */ /* 0x000fe400078e9641 */
[----:B---3--:R-:W-:Y:S01]  /*1a6e0*/  LOP3.LUT R0, R10, R0, R69, 0x96, !PT ;  /* 0x000000000a007212 */ /* 0x008fe200078e9645 */
[----:B------:R-:W-:Y:S01]  /*1a6f0*/  IMAD R10, R97, 0x10, R2 ;  /* 0x00000010610a7824 */ /* 0x000fe200078e0202 */
[----:B------:R-:W-:Y:S02]  /*1a700*/  LEA R89, R8, UR4, 0x1 ;  /* 0x0000000408597c11 */ /* 0x000fe4000f8e08ff */
[----:B------:R-:W-:Y:S02]  /*1a710*/  LOP3.LUT R9, R82, R9, R68, 0x96, !PT ;  /* 0x0000000952097212 */ /* 0x000fe400078e9644 */
[----:B------:R-:W-:Y:S02]  /*1a720*/  PRMT R8, R52, 0x7772, RZ ;  /* 0x0000777234087816 */ /* 0x000fe400000000ff */
[----:B------:R-:W-:-:S02]  /*1a730*/  PRMT R12, R12, 0x7773, RZ ;  /* 0x000077730c0c7816 */ /* 0x000fc400000000ff */
[----:B------:R-:W-:Y:S02]  /*1a740*/  LOP3.LUT R80, R8, R80, R9, 0x96, !PT ;  /* 0x0000005008507212 */ /* 0x000fe400078e9609 */
[----:B------:R-:W-:Y:S02]  /*1a750*/  LOP3.LUT R12, R83, R11, R12, 0x96, !PT ;  /* 0x0000000b530c7212 */ /* 0x000fe400078e960c */
[----:B------:R-:W3:Y:S01]  /*1a760*/  LDL.128 R8, [R10] ;  /* 0x000000000a087983 */ /* 0x000ee20000100c00 */
[----:B------:R-:W-:Y:S01]  /*1a770*/  PRMT R14, R14, 0x7771, RZ ;  /* 0x000077710e0e7816 */ /* 0x000fe200000000ff */
[----:B------:R-:W0:Y:S03]  /*1a780*/  LDC.U8 R92, c[0x3][R92] ;  /* 0x00c000005c5c7b82 */ /* 0x000e260000000000 */
[----:B------:R-:W-:-:S05]  /*1a790*/  LOP3.LUT R14, R88, R77, R14, 0x96, !PT ;  /* 0x0000004d580e7212 */ /* 0x000fca00078e960e */
[----:B------:R1:W0:Y:S01]  /*1a7a0*/  LDC.U8 R77, c[0x3][R75+0x1] ;  /* 0x00c000404b4d7b82 */ /* 0x0002220000000000 */
[C---:B------:R-:W-:Y:S02]  /*1a7b0*/  PRMT R67, R52.reuse, 0x7770, RZ ;  /* 0x0000777034437816 */ /* 0x040fe400000000ff */
[C---:B------:R-:W-:Y:S02]  /*1a7c0*/  PRMT R66, R52.reuse, 0x7771, RZ ;  /* 0x0000777134427816 */ /* 0x040fe400000000ff */
[----:B------:R-:W-:Y:S02]  /*1a7d0*/  PRMT R52, R52, 0x7773, RZ ;  /* 0x0000777334347816 */ /* 0x000fe400000000ff */
[----:B------:R-:W-:Y:S02]  /*1a7e0*/  LOP3.LUT R63, R86, R74, R63, 0x96, !PT ;  /* 0x0000004a563f7212 */ /* 0x000fe400078e963f */
[----:B------:R-:W-:Y:S02]  /*1a7f0*/  LOP3.LUT R62, R85, R73, R62, 0x96, !PT ;  /* 0x00000049553e7212 */ /* 0x000fe400078e963e */
[----:B------:R-:W-:Y:S01]  /*1a800*/  LOP3.LUT R60, R84, R71, R60, 0x96, !PT ;  /* 0x00000047543c7212 */ /* 0x000fe200078e963c */
[----:B------:R1:W5:Y:S01]  /*1a810*/  LDC.U8 R76, c[0x3][R75] ;  /* 0x00c000004b4c7b82 */ /* 0x0003620000000000 */
[----:B------:R-:W-:-:S02]  /*1a820*/  PRMT R70, R54, 0x7770, RZ ;  /* 0x0000777036467816 */ /* 0x000fc400000000ff */
[C---:B------:R-:W-:Y:S02]  /*1a830*/  PRMT R69, R54.reuse, 0x7771, RZ ;  /* 0x0000777136457816 */ /* 0x040fe400000000ff */
[C---:B------:R-:W-:Y:S02]  /*1a840*/  PRMT R72, R54.reuse, 0x7772, RZ ;  /* 0x0000777236487816 */ /* 0x040fe400000000ff */
[----:B------:R-:W-:Y:S02]  /*1a850*/  PRMT R71, R54, 0x7773, RZ ;  /* 0x0000777336477816 */ /* 0x000fe400000000ff */
[C---:B------:R-:W-:Y:S02]  /*1a860*/  PRMT R73, R55.reuse, 0x7770, RZ ;  /* 0x0000777037497816 */ /* 0x040fe400000000ff */
[----:B------:R-:W-:Y:S02]  /*1a870*/  PRMT R74, R55, 0x7771, RZ ;  /* 0x00007771374a7816 */ /* 0x000fe400000000ff */
[----:B------:R-:W-:-:S02]  /*1a880*/  LOP3.LUT R0, R52, R15, R0, 0x96, !PT ;  /* 0x0000000f34007212 */ /* 0x000fc400078e9600 */
[----:B------:R-:W-:Y:S02]  /*1a890*/  PRMT R88, R51, 0x7772, RZ ;  /* 0x0000777233587816 */ /* 0x000fe400000000ff */
[C---:B------:R-:W-:Y:S02]  /*1a8a0*/  PRMT R54, R53.reuse, 0x7770, RZ ;  /* 0x0000777035367816 */ /* 0x040fe400000000ff */
        /* <DEDUP_REMOVED lines=10> */
[----:B-1----:R-:W-:Y:S02]  /*1a950*/  PRMT R75, R49, 0x7770, RZ ;  /* 0x00007770314b7816 */ /* 0x002fe400000000ff */
[C---:B------:R-:W-:Y:S02]  /*1a960*/  PRMT R49, R48.reuse, 0x7772, RZ ;  /* 0x0000777230317816 */ /* 0x040fe400000000ff */
[C---:B------:R-:W-:Y:S02]  /*1a970*/  PRMT R15, R48.reuse, 0x7770, RZ ;  /* 0x00007770300f7816 */ /* 0x040fe400000000ff */
[C---:B------:R-:W-:Y:S02]  /*1a980*/  PRMT R50, R48.reuse, 0x7771, RZ ;  /* 0x0000777130327816 */ /* 0x040fe400000000ff */
[----:B------:R-:W-:Y:S02]  /*1a990*/  PRMT R51, R48, 0x7773, RZ ;  /* 0x0000777330337816 */ /* 0x000fe400000000ff */
[----:B------:R-:W-:-:S02]  /*1a9a0*/  LOP3.LUT R65, R88, R74, R65, 0x96, !PT ;  /* 0x0000004a58417212 */ /* 0x000fc400078e9641 */
[----:B------:R-:W-:Y:S02]  /*1a9b0*/  PRMT R48, R47, 0x7773, RZ ;  /* 0x000077732f307816 */ /* 0x000fe400000000ff */
[----:B------:R-:W-:Y:S02]  /*1a9c0*/  LOP3.LUT R3, R52, R54, R3, 0x96, !PT ;  /* 0x0000003634037212 */ /* 0x000fe400078e9603 */
[----:B------:R-:W-:Y:S01]  /*1a9d0*/  LOP3.LUT R12, R79, R55, R12, 0x96, !PT ;  /* 0x000000374f0c7212 */ /* 0x000fe200078e960c */
[----:B------:R1:W5:Y:S01]  /*1a9e0*/  LDC.U8 R90, c[0x3][R89+0x1] ;  /* 0x00c00040595a7b82 */ /* 0x0003620000000000 */
[----:B------:R-:W-:Y:S02]  /*1a9f0*/  LOP3.LUT R14, R87, R73, R14, 0x96, !PT ;  /* 0x00000049570e7212 */ /* 0x000fe400078e960e */
[----:B------:R-:W-:Y:S02]  /*1aa00*/  PRMT R55, R47, 0x7772, RZ ;  /* 0x000077722f377816 */ /* 0x000fe400000000ff */
[----:B------:R-:W-:-:S02]  /*1aa10*/  PRMT R52, R43, 0x7773, RZ ;  /* 0x000077732b347816 */ /* 0x000fc400000000ff */
[----:B------:R-:W-:Y:S02]  /*1aa20*/  LOP3.LUT R48, R48, 0xff, R65, 0x48, !PT ;  /* 0x000000ff30307812 */ /* 0x000fe400078e4841 */
[----:B------:R-:W-:Y:S02]  /*1aa30*/  LOP3.LUT R14, R52, R55, R14, 0x96, !PT ;  /* 0x00000037340e7212 */ /* 0x000fe400078e960e */
[----:B------:R-:W-:Y:S02]  /*1aa40*/  LOP3.LUT R64, R86, R71, R64, 0x96, !PT ;  /* 0x0000004756407212 */ /* 0x000fe400078e9640 */
[----:B------:R-:W-:Y:S02]  /*1aa50*/  LEA R71, R48, UR4, 0x1 ;  /* 0x0000000430477c11 */ /* 0x000fe4000f8e08ff */
[----:B------:R-:W-:Y:S01]  /*1aa60*/  LOP3.LUT R14, R14, 0xff, RZ, 0xc0, !PT ;  /* 0x000000ff0e0e7812 */ /* 0x000fe200078ec0ff */
[----:B-1----:R-:W1:Y:S01]  /*1aa70*/  LDC.U8 R89, c[0x3][R89] ;  /* 0x00c0000059597b82 */ /* 0x002e620000000000 */
[----:B------:R-:W-:-:S02]  /*1aa80*/  PRMT R68, R53, 0x7771, RZ ;  /* 0x0000777135447816 */ /* 0x000fc400000000ff */
[----:B------:R-:W-:Y:S02]  /*1aa90*/  PRMT R53, R53, 0x7773, RZ ;  /* 0x0000777335357816 */ /* 0x000fe400000000ff */
[----:B------:R-:W-:-:S03]  /*1aaa0*/  LOP3.LUT R49, R49, R66, R81, 0x96, !PT ;  /* 0x0000004231317212 */ /* 0x000fc600078e9651 */
[----:B------:R5:W1:Y:S01]  /*1aab0*/  LDC.U8 R73, c[0x3][R71+0x1] ;  /* 0x00c0004047497b82 */ /* 0x000a620000000000 */
[----:B------:R-:W-:Y:S02]  /*1aac0*/  LEA R81, R14, UR4, 0x1 ;  /* 0x000000040e517c11 */ /* 0x000fe4000f8e08ff */
[----:B------:R-:W-:Y:S02]  /*1aad0*/  LOP3.LUT R63, R85, R72, R63, 0x96, !PT ;  /* 0x00000048553f7212 */ /* 0x000fe400078e963f */
[----:B------:R-:W-:-:S03]  /*1aae0*/  LOP3.LUT R53, R82, R53, R60, 0x96, !PT ;  /* 0x0000003552357212 */ /* 0x000fc600078e963c */
[----:B------:R5:W2:Y:S01]  /*1aaf0*/  LDC.U8 R72, c[0x3][R71] ;  /* 0x00c0000047487b82 */ /* 0x000aa20000000000 */
[----:B------:R-:W-:-:S07]  /*1ab00*/  PRMT R52, R45, 0x7771, RZ ;  /* 0x000077712d347816 */ /* 0x000fce00000000ff */
[----:B------:R5:W2:Y:S01]  /*1ab10*/  LDC.U8 R82, c[0x3][R81+0x1] ;  /* 0x00c0004051527b82 */ /* 0x000aa20000000000 */
[----:B0-----:R-:W-:Y:S02]  /*1ab20*/  LOP3.LUT R67, R77, R67, R92, 0x96, !PT ;  /* 0x000000434d437212 */ /* 0x001fe400078e965c */
[----:B------:R-:W-:Y:S02]  /*1ab30*/  LOP3.LUT R0, R52, R75, R0, 0x96, !PT ;  /* 0x0000004b34007212 */ /* 0x000fe400078e9600 */
[----:B------:R-:W-:Y:S02]  /*1ab40*/  LOP3.LUT R61, R83, R70, R61, 0x96, !PT ;  /* 0x00000046533d7212 */ /* 0x000fe400078e963d */
        /* <DEDUP_REMOVED lines=13> */
[----:B------:R-:W-:Y:S02]  /*1ac20*/  LOP3.LUT R53, R75, R66, R53, 0x96, !PT ;  /* 0x000000424b357212 */ /* 0x000fe400078e9635 */
[----:B------:R-:W-:-:S02]  /*1ac30*/  LOP3.LUT R63, R78, R70, R63, 0x96, !PT ;  /* 0x000000464e3f7212 */ /* 0x000fc400078e963f */
[----:B------:R-:W-:Y:S02]  /*1ac40*/  PRMT R66, R39, 0x7772, RZ ;  /* 0x0000777227427816 */ /* 0x000fe400000000ff */
[----:B------:R-:W-:Y:S02]  /*1ac50*/  PRMT R65, R35, 0x7773, RZ ;  /* 0x0000777323417816 */ /* 0x000fe400000000ff */
[----:B------:R-:W-:Y:S02]  /*1ac60*/  LOP3.LUT R12, R74, R55, R12, 0x96, !PT ;  /* 0x000000374a0c7212 */ /* 0x000fe400078e960c */
[----:B------:R-:W-:Y:S02]  /*1ac70*/  LOP3.LUT R64, R79, R69, R64, 0x96, !PT ;  /* 0x000000454f407212 */ /* 0x000fe400078e9640 */
[----:B------:R-:W-:Y:S02]  /*1ac80*/  PRMT R55, R39, 0x7773, RZ ;  /* 0x0000777327377816 */ /* 0x000fe400000000ff */
[----:B------:R-:W-:-:S02]  /*1ac90*/  LOP3.LUT R63, R65, R66, R63, 0x96, !PT ;  /* 0x00000042413f7212 */ /* 0x000fc400078e963f */
[----:B------:R-:W-:Y:S02]  /*1aca0*/  LOP3.LUT R55, R55, 0xff, R64, 0x48, !PT ;  /* 0x000000ff37377812 */ /* 0x000fe400078e4840 */
[----:B------:R-:W-:Y:S02]  /*1acb0*/  LOP3.LUT R63, R63, 0xff, RZ, 0xc0, !PT ;  /* 0x000000ff3f3f7812 */ /* 0x000fe400078ec0ff */
[----:B------:R-:W-:Y:S02]  /*1acc0*/  LEA R64, R55, UR4, 0x1 ;  /* 0x0000000437407c11 */ /* 0x000fe4000f8e08ff */
[----:B------:R-:W-:Y:S01]  /*1acd0*/  LEA R70, R63, UR4, 0x1 ;  /* 0x000000043f467c11 */ /* 0x000fe2000f8e08ff */
[----:B-----5:R-:W0:Y:S01]  /*1ace0*/  LDC.U8 R81, c[0x3][R81] ;  /* 0x00c0000051517b82 */ /* 0x020e220000000000 */
[----:B------:R-:W-:Y:S02]  /*1acf0*/  PRMT R47, R44, 0x7772, RZ ;  /* 0x000077722c2f7816 */ /* 0x000fe400000000ff */
[----:B------:R-:W-:-:S02]  /*1ad00*/  PRMT R48, R45, 0x7770, RZ ;  /* 0x000077702d307816 */ /* 0x000fc400000000ff */
[----:B------:R-:W-:-:S03]  /*1ad10*/  PRMT R60, R45, 0x7773, RZ ;  /* 0x000077732d3c7816 */ /* 0x000fc600000000ff */
[----:B------:R5:W0:Y:S01]  /*1ad20*/  LDC.U8 R66, c[0x3][R64+0x1] ;  /* 0x00c0004040427b82 */ /* 0x000a220000000000 */
[----:B------:R-:W-:Y:S02]  /*1ad30*/  PRMT R52, R42, 0x7770, RZ ;  /* 0x000077702a347816 */ /* 0x000fe400000000ff */
[----:B------:R-:W-:-:S05]  /*1ad40*/  LOP3.LUT R15, R90, R15, R76, 0x96, !PT ;  /* 0x0000000f5a0f7212 */ /* 0x000fca00078e964c */
[----:B------:R5:W0:Y:S01]  /*1ad50*/  LDC.U8 R65, c[0x3][R64] ;  /* 0x00c0000040417b82 */ /* 0x000a220000000000 */
[----:B------:R-:W-:-:S07]  /*1ad60*/  PRMT R68, R46, 0x7772, RZ ;  /* 0x000077722e447816 */ /* 0x000fce00000000ff */
[----:B------:R2:W0:Y:S01]  /*1ad70*/  LDC.U8 R71, c[0x3][R70+0x1] ;  /* 0x00c0004046477b82 */ /* 0x0004220000000000 */
[----:B------:R-:W-:Y:S02]  /*1ad80*/  PRMT R54, R45, 0x7772, RZ ;  /* 0x000077722d367816 */ /* 0x000fe400000000ff */
[----:B------:R-:W-:Y:S02]  /*1ad90*/  LOP3.LUT R47, R47, R50, R67, 0x96, !PT ;  /* 0x000000322f2f7212 */ /* 0x000fe400078e9643 */
[----:B------:R-:W-:Y:S02]  /*1ada0*/  LOP3.LUT R48, R48, R51, R80, 0x96, !PT ;  /* 0x0000003330307212 */ /* 0x000fe400078e9650 */
[----:B------:R-:W-:Y:S02]  /*1adb0*/  PRMT R76, R42, 0x7773, RZ ;  /* 0x000077732a4c7816 */ /* 0x000fe400000000ff */
[----:B------:R-:W-:Y:S02]  /*1adc0*/  LOP3.LUT R13, R52, R60, R13, 0x96, !PT ;  /* 0x0000003c340d7212 */ /* 0x000fe400078e960d */
[----:B------:R-:W-:-:S02]  /*1add0*/  PRMT R14, R44, 0x7770, RZ ;  /* 0x000077702c0e7816 */ /* 0x000fc400000000ff */
[----:B------:R-:W-:Y:S02]  /*1ade0*/  PRMT R46, R44, 0x7771, RZ ;  /* 0x000077712c2e7816 */ /* 0x000fe400000000ff */
[C---:B------:R-:W-:Y:S02]  /*1adf0*/  PRMT R42, R40.reuse, 0x7772, RZ ;  /* 0x00007772282a7816 */ /* 0x040fe400000000ff */
[C---:B------:R-:W-:Y:S02]  /*1ae00*/  PRMT R43, R40.reuse, 0x7770, RZ ;  /* 0x00007770282b7816 */ /* 0x040fe400000000ff */
[----:B------:R-:W-:Y:S02]  /*1ae10*/  PRMT R45, R40, 0x7771, RZ ;  /* 0x00007771282d7816 */ /* 0x000fe400000000ff */
[C---:B------:R-:W-:Y:S02]  /*1ae20*/  PRMT R50, R41.reuse, 0x7770, RZ ;  /* 0x0000777029327816 */ /* 0x040fe400000000ff */
[----:B------:R-:W-:-:S02]  /*1ae30*/  PRMT R51, R41, 0x7771, RZ ;  /* 0x0000777129337816 */ /* 0x000fc400000000ff */
[----:B------:R-:W-:Y:S02]  /*1ae40*/  PRMT R67, R41, 0x7772, RZ ;  /* 0x0000777229437816 */ /* 0x000fe400000000ff */
[C---:B------:R-:W-:Y:S02]  /*1ae50*/  PRMT R60, R39.reuse, 0x7770, RZ ;  /* 0x00007770273c7816 */ /* 0x040fe400000000ff */
[----:B------:R-:W-:Y:S02]  /*1ae60*/  PRMT R63, R39, 0x7771, RZ ;  /* 0x00007771273f7816 */ /* 0x000fe400000000ff */
[----:B------:R-:W-:Y:S02]  /*1ae70*/  PRMT R44, R44, 0x7773, RZ ;  /* 0x000077732c2c7816 */ /* 0x000fe400000000ff */
[----:B------:R-:W-:Y:S02]  /*1ae80*/  PRMT R40, R40, 0x7773, RZ ;  /* 0x0000777328287816 */ /* 0x000fe400000000ff */
[----:B------:R-:W-:-:S02]  /*1ae90*/  PRMT R41, R41, 0x7773, RZ ;  /* 0x0000777329297816 */ /* 0x000fc400000000ff */
[----:B------:R-:W-:Y:S02]  /*1aea0*/  PRMT R39, R37, 0x7770, RZ ;  /* 0x0000777025277816 */ /* 0x000fe400000000ff */
[----:B------:R-:W-:Y:S02]  /*1aeb0*/  LOP3.LUT R3, R41, R54, R3, 0x96, !PT ;  /* 0x0000003629037212 */ /* 0x000fe400078e9603 */
[----:B------:R-:W-:Y:S02]  /*1aec0*/  LOP3.LUT R15, R42, R46, R15, 0x96, !PT ;  /* 0x0000002e2a0f7212 */ /* 0x000fe400078e960f */
[----:B------:R-:W-:Y:S02]  /*1aed0*/  LOP3.LUT R44, R50, R44, R49, 0x96, !PT ;  /* 0x0000002c322c7212 */ /* 0x000fe400078e9631 */
[----:B------:R-:W-:Y:S02]  /*1aee0*/  LOP3.LUT R39, R39, R40, R47, 0x96, !PT ;  /* 0x0000002827277212 */ /* 0x000fe400078e962f */
[----:B------:R-:W-:-:S02]  /*1aef0*/  PRMT R46, R37, 0x7772, RZ ;  /* 0x00007772252e7816 */ /* 0x000fc400000000ff */
[C---:B------:R-:W-:Y:S02]  /*1af00*/  PRMT R41, R37.reuse, 0x7771, RZ ;  /* 0x0000777125297816 */ /* 0x040fe400000000ff */
[----:B------:R-:W-:Y:S02]  /*1af10*/  PRMT R49, R37, 0x7773, RZ ;  /* 0x0000777325317816 */ /* 0x000fe400000000ff */
[----:B------:R-:W-:Y:S02]  /*1af20*/  PRMT R47, R33, 0x7772, RZ ;  /* 0x00007772212f7816 */ /* 0x000fe400000000ff */
[----:B-1----:R-:W-:Y:S02]  /*1af30*/  LOP3.LUT R14, R73, R14, R89, 0x96, !PT ;  /* 0x0000000e490e7212 */ /* 0x002fe400078e9659 */
[----:B------:R-:W-:Y:S02]  /*1af40*/  PRMT R37, R36, 0x7772, RZ ;  /* 0x0000777224257816 */ /* 0x000fe400000000ff */
[----:B------:R-:W-:-:S02]  /*1af50*/  PRMT R69, R35, 0x7772, RZ ;  /* 0x0000777223457816 */ /* 0x000fc400000000ff */
[----:B------:R-:W-:Y:S02]  /*1af60*/  LOP3.LUT R61, R76, R68, R61, 0x96, !PT ;  /* 0x000000444c3d7212 */ /* 0x000fe400078e963d */
[----:B------:R-:W-:Y:S02]  /*1af70*/  LOP3.LUT R0, R49, R67, R0, 0x96, !PT ;  /* 0x0000004331007212 */ /* 0x000fe400078e9600 */
[----:B------:R-:W-:Y:S02]  /*1af80*/  LOP3.LUT R46, R46, R51, R48, 0x96, !PT ;  /* 0x000000332e2e7212 */ /* 0x000fe400078e9630 */
[----:B------:R-:W-:Y:S02]  /*1af90*/  LOP3.LUT R41, R47, R41, R44, 0x96, !PT ;  /* 0x000000292f297212 */ /* 0x000fe400078e962c */
[C---:B------:R-:W-:Y:S02]  /*1afa0*/  PRMT R50, R38.reuse, 0x7770, RZ ;  /* 0x0000777026327816 */ /* 0x040fe400000000ff */
[----:B------:R-:W-:-:S02]  /*1afb0*/  PRMT R52, R38, 0x7771, RZ ;  /* 0x0000777126347816 */ /* 0x000fc400000000ff */
[C---:B------:R-:W-:Y:S02]  /*1afc0*/  PRMT R55, R38.reuse, 0x7772, RZ ;  /* 0x0000777226377816 */ /* 0x040fe400000000ff */
[----:B------:R-:W-:Y:S02]  /*1afd0*/  PRMT R54, R38, 0x7773, RZ ;  /* 0x0000777326367816 */ /* 0x000fe400000000ff */
[----:B------:R-:W-:Y:S02]  /*1afe0*/  LOP3.LUT R14, R37, R45, R14, 0x96, !PT ;  /* 0x0000002d250e7212 */ /* 0x000fe400078e960e */
[C---:B------:R-:W-:Y:S02]  /*1aff0*/  PRMT R67, R35.reuse, 0x7770, RZ ;  /* 0x0000777023437816 */ /* 0x040fe400000000ff */
[----:B------:R-:W-:Y:S02]  /*1b000*/  PRMT R68, R35, 0x7771, RZ ;  /* 0x0000777123447816 */ /* 0x000fe400000000ff */
[----:B------:R-:W-:-:S02]  /*1b010*/  PRMT R48, R34, 0x7771, RZ ;  /* 0x0000777122307816 */ /* 0x000fc400000000ff */
[C---:B------:R-:W-:Y:S02]  /*1b020*/  PRMT R51, R34.reuse, 0x7772, RZ ;  /* 0x0000777222337816 */ /* 0x040fe400000000ff */
[C---:B------:R-:W-:Y:S02]  /*1b030*/  PRMT R49, R34.reuse, 0x7770, RZ ;  /* 0x0000777022317816 */ /* 0x040fe400000000ff */
[----:B-----5:R-:W-:Y:S02]  /*1b040*/  PRMT R64, R34, 0x7773, RZ ;  /* 0x0000777322407816 */ /* 0x020fe400000000ff */
        /* <DEDUP_REMOVED lines=8> */
[----:B--2---:R-:W-:-:S02]  /*1b0d0*/  LOP3.LUT R43, R82, R43, R72, 0x96, !PT ;  /* 0x0000002b522b7212 */ /* 0x004fc400078e9648 */
[----:B------:R-:W-:Y:S02]  /*1b0e0*/  PRMT R36, R36, 0x7773, RZ ;  /* 0x0000777324247816 */ /* 0x000fe400000000ff */
[----:B------:R-:W-:Y:S02]  /*1b0f0*/  PRMT R32, R33, 0x7770, RZ ;  /* 0x0000777021207816 */ /* 0x000fe400000000ff */
[----:B------:R-:W-:Y:S02]  /*1b100*/  LOP3.LUT R62, R47, 0xff, R62, 0x48, !PT ;  /* 0x000000ff2f3e7812 */ /* 0x000fe400078e483e */
[----:B------:R-:W-:Y:S02]  /*1b110*/  LOP3.LUT R60, R68, R60, R61, 0x96, !PT ;  /* 0x0000003c443c7212 */ /* 0x000fe400078e963d */
[----:B------:R-:W-:Y:S02]  /*1b120*/  LOP3.LUT R37, R37, R42, R43, 0x96, !PT ;  /* 0x0000002a25257212 */ /* 0x000fe400078e962b */
[----:B------:R-:W-:-:S02]  /*1b130*/  LOP3.LUT R15, R32, R36, R15, 0x96, !PT ;  /* 0x00000024200f7212 */ /* 0x000fc400078e960f */
[----:B------:R-:W-:Y:S02]  /*1b140*/  PRMT R43, R31, 0x7772, RZ ;  /* 0x000077721f2b7816 */ /* 0x000fe400000000ff */
[----:B------:R-:W-:Y:S02]  /*1b150*/  PRMT R32, R27, 0x7773, RZ ;  /* 0x000077731b207816 */ /* 0x000fe400000000ff */
[----:B------:R-:W-:Y:S01]  /*1b160*/  LEA R62, R62, UR4, 0x1 ;  /* 0x000000043e3e7c11 */ /* 0x000fe2000f8e08ff */
[----:B------:R-:W1:Y:S01]  /*1b170*/  LDC.U8 R70, c[0x3][R70] ;  /* 0x00c0000046467b82 */ /* 0x000e620000000000 */
[----:B------:R-:W-:-:S04]  /*1b180*/  LOP3.LUT R32, R32, R43, R60, 0x96, !PT ;  /* 0x0000002b20207212 */ /* 0x000fc800078e963c */
[----:B------:R-:W-:-:S03]  /*1b190*/  LOP3.LUT R36, R32, 0xff, RZ, 0xc0, !PT ;  /* 0x000000ff20247812 */ /* 0x000fc600078ec0ff */
[----:B------:R-:W1:Y:S01]  /*1b1a0*/  LDC.U8 R60, c[0x3][R62+0x1] ;  /* 0x00c000403e3c7b82 */ /* 0x000e620000000000 */
[----:B------:R-:W-:Y:S02]  /*1b1b0*/  LEA R61, R36, UR4, 0x1 ;  /* 0x00000004243d7c11 */ /* 0x000fe4000f8e08ff */
        /* <DEDUP_REMOVED lines=8> */
[----:B------:R-:W-:Y:S02]  /*1b240*/  PRMT R33, R33, 0x7773, RZ ;  /* 0x0000777321217816 */ /* 0x000fe400000000ff */
[----:B------:R-:W-:Y:S02]  /*1b250*/  PRMT R47, R30, 0x7770, RZ ;  /* 0x000077701e2f7816 */ /* 0x000fe400000000ff */
[----:B------:R-:W-:-:S02]  /*1b260*/  LOP3.LUT R14, R32, R45, R14, 0x96, !PT ;  /* 0x0000002d200e7212 */ /* 0x000fc400078e960e */
[----:B------:R-:W-:Y:S02]  /*1b270*/  LOP3.LUT R53, R29, R54, R53, 0x96, !PT ;  /* 0x000000361d357212 */ /* 0x000fe400078e9635 */
[----:B------:R-:W-:Y:S02]  /*1b280*/  PRMT R32, R23, 0x7773, RZ ;  /* 0x0000777317207816 */ /* 0x000fe400000000ff */
[----:B------:R-:W-:Y:S02]  /*1b290*/  LOP3.LUT R3, R48, R50, R3, 0x96, !PT ;  /* 0x0000003230037212 */ /* 0x000fe400078e9603 */
[----:B------:R-:W-:Y:S02]  /*1b2a0*/  LOP3.LUT R13, R51, R52, R13, 0x96, !PT ;  /* 0x00000034330d7212 */ /* 0x000fe400078e960d */
[----:B------:R-:W-:Y:S02]  /*1b2b0*/  LOP3.LUT R12, R64, R55, R12, 0x96, !PT ;  /* 0x00000037400c7212 */ /* 0x000fe400078e960c */
[----:B------:R-:W-:-:S02]  /*1b2c0*/  PRMT R51, R31, 0x7770, RZ ;  /* 0x000077701f337816 */ /* 0x000fc400000000ff */
[C---:B------:R-:W-:Y:S02]  /*1b2d0*/  PRMT R48, R30.reuse, 0x7771, RZ ;  /* 0x000077711e307816 */ /* 0x040fe400000000ff */
[C---:B------:R-:W-:Y:S02]  /*1b2e0*/  PRMT R50, R30.reuse, 0x7772, RZ ;  /* 0x000077721e327816 */ /* 0x040fe400000000ff */
[----:B------:R-:W-:Y:S02]  /*1b2f0*/  PRMT R52, R30, 0x7773, RZ ;  /* 0x000077731e347816 */ /* 0x000fe400000000ff */
[----:B------:R-:W-:Y:S02]  /*1b300*/  PRMT R29, R27, 0x7771, RZ ;  /* 0x000077711b1d7816 */ /* 0x000fe400000000ff */
[----:B------:R-:W-:Y:S02]  /*1b310*/  LOP3.LUT R33, R47, R33, R46, 0x96, !PT ;  /* 0x000000212f217212 */ /* 0x000fe400078e962e */
[----:B0-----:R-:W-:-:S02]  /*1b320*/  LOP3.LUT R38, R66, R38, R81, 0x96, !PT ;  /* 0x0000002642267212 */ /* 0x001fc400078e9651 */
[----:B------:R-:W-:Y:S02]  /*1b330*/  PRMT R30, R28, 0x7772, RZ ;  /* 0x000077721c1e7816 */ /* 0x000fe400000000ff */
[----:B------:R-:W-:Y:S02]  /*1b340*/  LOP3.LUT R32, R32, 0xff, R53, 0x48, !PT ;  /* 0x000000ff20207812 */ /* 0x000fe400078e4835 */
[----:B------:R-:W-:Y:S02]  /*1b350*/  PRMT R47, R27, 0x7770, RZ ;  /* 0x000077701b2f7816 */ /* 0x000fe400000000ff */
[----:B------:R-:W-:Y:S02]  /*1b360*/  LOP3.LUT R34, R71, R34, R65, 0x96, !PT ;  /* 0x0000002247227212 */ /* 0x000fe400078e9641 */
[----:B------:R-:W-:Y:S02]  /*1b370*/  PRMT R43, R28, 0x7771, RZ ;  /* 0x000077711c2b7816 */ /* 0x000fe400000000ff */
[----:B------:R-:W-:-:S02]  /*1b380*/  PRMT R27, R24, 0x7772, RZ ;  /* 0x00007772181b7816 */ /* 0x000fc400000000ff */
[----:B------:R-:W-:Y:S02]  /*1b390*/  LOP3.LUT R39, R42, R40, R39, 0x96, !PT ;  /* 0x000000282a277212 */ /* 0x000fe400078e9627 */
[----:B------:R-:W-:Y:S02]  /*1b3a0*/  LOP3.LUT R0, R48, R49, R0, 0x96, !PT ;  /* 0x0000003130007212 */ /* 0x000fe400078e9600 */
[----:B------:R-:W-:Y:S02]  /*1b3b0*/  LOP3.LUT R51, R29, R51, R12, 0x96, !PT ;  /* 0x000000331d337212 */ /* 0x000fe400078e960c */
[C---:B------:R-:W-:Y:S02]  /*1b3c0*/  PRMT R40, R26.reuse, 0x7770, RZ ;  /* 0x000077701a287816 */ /* 0x040fe400000000ff */
[C---:B------:R-:W-:Y:S02]  /*1b3d0*/  PRMT R42, R26.reuse, 0x7771, RZ ;  /* 0x000077711a2a7816 */ /* 0x040fe400000000ff */
[----:B------:R-:W-:-:S02]  /*1b3e0*/  PRMT R45, R26, 0x7772, RZ ;  /* 0x000077721a2d7816 */ /* 0x000fc400000000ff */
[----:B------:R-:W-:Y:S02]  /*1b3f0*/  PRMT R46, R26, 0x7773, RZ ;  /* 0x000077731a2e7816 */ /* 0x000fe400000000ff */
[----:B------:R-:W-:Y:S02]  /*1b400*/  PRMT R31, R28, 0x7770, RZ ;  /* 0x000077701c1f7816 */ /* 0x000fe400000000ff */
[----:B------:R-:W-:Y:S02]  /*1b410*/  LOP3.LUT R30, R30, R35, R38, 0x96, !PT ;  /* 0x000000231e1e7212 */ /* 0x000fe400078e9626 */
[----:B------:R-:W-:Y:S02]  /*1b420*/  LEA R49, R32, UR4, 0x1 ;  /* 0x0000000420317c11 */ /* 0x000fe4000f8e08ff */
        /* <DEDUP_REMOVED lines=13> */
[----:B------:R-:W-:-:S02]  /*1b500*/  LOP3.LUT R13, R25, R34, R13, 0x96, !PT ;  /* 0x00000022190d7212 */ /* 0x000fc400078e960d */
[----:B------:R-:W-:Y:S02]  /*1b510*/  PRMT R28, R59, 0x7773, RZ ;  /* 0x000077733b1c7816 */ /* 0x000fe400000000ff */
[C---:B------:R-:W-:Y:S02]  /*1b520*/  PRMT R25, R21.reuse, 0x7770, RZ ;  /* 0x0000777015197816 */ /* 0x040fe400000000ff */
[----:B------:R-:W-:Y:S02]  /*1b530*/  LOP3.LUT R3, R46, R50, R3, 0x96, !PT ;  /* 0x000000322e037212 */ /* 0x000fe400078e9603 */
[----:B------:R-:W-:Y:S02]  /*1b540*/  LOP3.LUT R50, R28, 0xff, R13, 0x48, !PT ;  /* 0x000000ff1c327812 */ /* 0x000fe400078e480d */
[----:B------:R-:W-:Y:S02]  /*1b550*/  PRMT R28, R21, 0x7772, RZ ;  /* 0x00007772151c7816 */ /* 0x000fe400000000ff */
[----:B------:R-:W-:-:S02]  /*1b560*/  LOP3.LUT R25, R25, R29, R30, 0x96, !PT ;  /* 0x0000001d19197212 */ /* 0x000fc400078e961e */
[----:B------:R-:W-:Y:S02]  /*1b570*/  PRMT R48, R23, 0x7772, RZ ;  /* 0x0000777217307816 */ /* 0x000fe400000000ff */
[----:B------:R-:W-:Y:S02]  /*1b580*/  PRMT R54, R19, 0x7773, RZ ;  /* 0x0000777313367816 */ /* 0x000fe400000000ff */
[----:B------:R-:W-:Y:S02]  /*1b590*/  PRMT R34, R22, 0x7770, RZ ;  /* 0x0000777016227816 */ /* 0x000fe400000000ff */
[----:B------:R-:W-:Y:S02]  /*1b5a0*/  PRMT R37, R21, 0x7771, RZ ;  /* 0x0000777115257816 */ /* 0x000fe400000000ff */
[----:B------:R-:W-:Y:S02]  /*1b5b0*/  PRMT R29, R17, 0x7772, RZ ;  /* 0x00007772111d7816 */ /* 0x000fe400000000ff */
[----:B------:R-:W-:-:S02]  /*1b5c0*/  LOP3.LUT R14, R28, R35, R14, 0x96, !PT ;  /* 0x000000231c0e7212 */ /* 0x000fc400078e960e */
[----:B------:R-:W-:Y:S02]  /*1b5d0*/  LOP3.LUT R48, R54, R48, R51, 0x96, !PT ;  /* 0x0000003036307212 */ /* 0x000fe400078e9633 */
[----:B------:R-:W-:Y:S02]  /*1b5e0*/  LOP3.LUT R40, R40, R44, R41, 0x96, !PT ;  /* 0x0000002c28287212 */ /* 0x000fe400078e9629 */
[----:B------:R-:W-:Y:S02]  /*1b5f0*/  LOP3.LUT R34, R34, R38, R39, 0x96, !PT ;  /* 0x0000002622227212 */ /* 0x000fe400078e9627 */
[C---:B------:R-:W-:Y:S02]  /*1b600*/  PRMT R28, R17.reuse, 0x7770, RZ ;  /* 0x00007770111c7816 */ /* 0x040fe400000000ff */
[----:B------:R-:W-:Y:S02]  /*1b610*/  PRMT R30, R17, 0x7771, RZ ;  /* 0x00007771111e7816 */ /* 0x000fe400000000ff */
[----:B------:R-:W-:-:S02]  /*1b620*/  LOP3.LUT R24, R29, R37, R24, 0x96, !PT ;  /* 0x000000251d187212 */ /* 0x000fc400078e9618 */
[----:B------:R-:W-:Y:S02]  /*1b630*/  PRMT R44, R23, 0x7770, RZ ;  /* 0x00007770172c7816 */ /* 0x000fe400000000ff */
[----:B------:R-:W-:Y:S02]  /*1b640*/  PRMT R38, R19, 0x7771, RZ ;  /* 0x0000777113267816 */ /* 0x000fe400000000ff */
[----:B------:R-:W-:Y:S02]  /*1b650*/  PRMT R17, R17, 0x7773, RZ ;  /* 0x0000777311117816 */ /* 0x000fe400000000ff */
[----:B------:R-:W-:Y:S01]  /*1b660*/  PRMT R37, R58, 0x7770, RZ ;  /* 0x000077703a257816 */ /* 0x000fe200000000ff */
[----:B------:R-:W0:Y:S01]  /*1b670*/  LDC.U8 R55, c[0x3][R62] ;  /* 0x00c000003e377b82 */ /* 0x000e220000000000 */
[----:B------:R-:W-:Y:S02]  /*1b680*/  LOP3.LUT R48, R48, 0xff, RZ, 0xc0, !PT ;  /* 0x000000ff30307812 */ /* 0x000fe400078ec0ff */
[----:B------:R-:W-:-:S02]  /*1b690*/  LOP3.LUT R3, R38, R44, R3, 0x96, !PT ;  /* 0x0000002c26037212 */ /* 0x000fc400078e9603 */
[----:B------:R-:W-:-:S03]  /*1b6a0*/  LOP3.LUT R14, R37, R17, R14, 0x96, !PT ;  /* 0x00000011250e7212 */ /* 0x000fc600078e960e */
[----:B------:R2:W0:Y:S01]  /*1b6b0*/  LDC.U8 R63, c[0x3][R61+0x1] ;  /* 0x00c000403d3f7b82 */ /* 0x0004220000000000 */
[----:B------:R-:W-:Y:S02]  /*1b6c0*/  PRMT R44, R59, 0x7772, RZ ;  /* 0x000077723b2c7816 */ /* 0x000fe400000000ff */
[----:B----4-:R-:W-:Y:S02]  /*1b6d0*/  PRMT R17, R7, 0x7773, RZ ;  /* 0x0000777307117816 */ /* 0x010fe400000000ff */
[----:B------:R-:W-:-:S03]  /*1b6e0*/  LOP3.LUT R15, R32, R36, R15, 0x96, !PT ;  /* 0x00000024200f7212 */ /* 0x000fc600078e960f */
[----:B--2---:R-:W2:Y:S01]  /*1b6f0*/  LDC.U8 R61, c[0x3][R61] ;  /* 0x00c000003d3d7b82 */ /* 0x004ea20000000000 */
[----:B------:R-:W-:Y:S02]  /*1b700*/  LEA R48, R48, UR4, 0x1 ;  /* 0x0000000430307c11 */ /* 0x000fe4000f8e08ff */
[C---:B------:R-:W-:Y:S02]  /*1b710*/  PRMT R43, R22.reuse, 0x7773, RZ ;  /* 0x00007773162b7816 */ /* 0x040fe400000000ff */
[----:B------:R-:W-:-:S03]  /*1b720*/  PRMT R36, R22, 0x7772, RZ ;  /* 0x0000777216247816 */ /* 0x000fc600000000ff */
[----:B------:R-:W2:Y:S01]  /*1b730*/  LDC.U8 R53, c[0x3][R49+0x1] ;  /* 0x00c0004031357b82 */ /* 0x000ea20000000000 */
[----:B------:R-:W-:Y:S02]  /*1b740*/  LOP3.LUT R3, R17, R44, R3, 0x96, !PT ;  /* 0x0000002c11037212 */ /* 0x000fe400078e9603 */
[----:B-1----:R-:W-:Y:S02]  /*1b750*/  LOP3.LUT R31, R60, R31, R70, 0x96, !PT ;  /* 0x0000001f3c1f7212 */ /* 0x002fe400078e9646 */
[----:B------:R-:W-:Y:S02]  /*1b760*/  PRMT R23, R20, 0x7772, RZ ;  /* 0x0000777214177816 */ /* 0x000fe400000000ff */
[----:B------:R-:W-:Y:S01]  /*1b770*/  LOP3.LUT R0, R43, R45, R0, 0x96, !PT ;  /* 0x0000002d2b007212 */ /* 0x000fe200078e9600 */
[----:B------:R-:W1:Y:S01]  /*1b780*/  LDC.U8 R46, c[0x3][R49] ;  /* 0x00c00000312e7b82 */ /* 0x000e620000000000 */
[----:B------:R-:W-:Y:S02]  /*1b790*/  LOP3.LUT R33, R36, R42, R33, 0x96, !PT ;  /* 0x0000002a24217212 */ /* 0x000fe400078e9621 */
[----:B------:R-:W-:-:S02]  /*1b7a0*/  PRMT R39, R19, 0x7770, RZ ;  /* 0x0000777013277816 */ /* 0x000fc400000000ff */
[----:B------:R-:W-:-:S03]  /*1b7b0*/  PRMT R43, R59, 0x7771, RZ ;  /* 0x000077713b2b7816 */ /* 0x000fc600000000ff */
[----:B------:R4:W1:Y:S01]  /*1b7c0*/  LDC.U8 R47, c[0x3][R48+0x1] ;  /* 0x00c00040302f7b82 */ /* 0x0008620000000000 */
[----:B------:R-:W-:Y:S02]  /*1b7d0*/  PRMT R41, R22, 0x7771, RZ ;  /* 0x0000777116297816 */ /* 0x000fe400000000ff */
[----:B------:R-:W-:Y:S02]  /*1b7e0*/  LEA R50, R50, UR4, 0x1 ;  /* 0x0000000432327c11 */ /* 0x000fe4000f8e08ff */
[C---:B------:R-:W-:Y:S02]  /*1b7f0*/  PRMT R36, R18.reuse, 0x7772, RZ ;  /* 0x0000777212247816 */ /* 0x040fe400000000ff */
[----:B------:R-:W-:Y:S02]  /*1b800*/  LOP3.LUT R3, R3, 0xff, RZ, 0xc0, !PT ;  /* 0x000000ff03037812 */ /* 0x000fe400078ec0ff */
[----:B------:R-:W-:Y:S02]  /*1b810*/  LOP3.LUT R23, R23, R26, R31, 0x96, !PT ;  /* 0x0000001a17177212 */ /* 0x000fe400078e961f */
[----:B------:R-:W-:-:S02]  /*1b820*/  PRMT R31, R18, 0x7770, RZ ;  /* 0x00007770121f7816 */ /* 0x000fc400000000ff */
[C---:B------:R-:W-:Y:S02]  /*1b830*/  PRMT R35, R18.reuse, 0x7771, RZ ;  /* 0x0000777112237816 */ /* 0x040fe400000000ff */
[----:B------:R-:W-:Y:S01]  /*1b840*/  PRMT R42, R59, 0x7770, RZ ;  /* 0x000077703b2a7816 */ /* 0x000fe200000000ff */
[----:B----4-:R-:W4:Y:S01]  /*1b850*/  LDC.U8 R48, c[0x3][R48] ;  /* 0x00c0000030307b82 */ /* 0x010f220000000000 */
[----:B------:R-:W-:Y:S02]  /*1b860*/  PRMT R18, R18, 0x7773, RZ ;  /* 0x0000777312127816 */ /* 0x000fe400000000ff */
[----:B------:R-:W-:Y:S02]  /*1b870*/  LOP3.LUT R0, R43, R39, R0, 0x96, !PT ;  /* 0x000000272b007212 */ /* 0x000fe400078e9600 */
[----:B------:R-:W-:Y:S02]  /*1b880*/  LOP3.LUT R36, R36, R41, R40, 0x96, !PT ;  /* 0x0000002924247212 */ /* 0x000fe400078e9628 */
[----:B------:R-:W-:Y:S01]  /*1b890*/  LEA R39, R3, UR4, 0x1 ;  /* 0x0000000403277c11 */ /* 0x000fe2000f8e08ff */
[----:B------:R5:W4:Y:S01]  /*1b8a0*/  LDC.U8 R45, c[0x3][R50+0x1] ;  /* 0x00c00040322d7b82 */ /* 0x000b220000000000 */
[----:B------:R-:W-:-:S02]  /*1b8b0*/  PRMT R40, R58, 0x7772, RZ ;  /* 0x000077723a287816 */ /* 0x000fc400000000ff */
[----:B------:R-:W-:Y:S02]  /*1b8c0*/  LOP3.LUT R18, R42, R18, R33, 0x96, !PT ;  /* 0x000000122a127212 */ /* 0x000fe400078e9621 */
[----:B------:R-:W-:-:S03]  /*1b8d0*/  LOP3.LUT R34, R40, R35, R34, 0x96, !PT ;  /* 0x0000002328227212 */ /* 0x000fc600078e9622 */
[----:B-----5:R-:W5:Y:S08]  /*1b8e0*/  LDC.U8 R50, c[0x3][R50] ;  /* 0x00c0000032327b82 */ /* 0x020f700000000000 */
[----:B------:R-:W5:Y:S08]  /*1b8f0*/  LDC.U8 R42, c[0x3][R39+0x1] ;  /* 0x00c00040272a7b82 */ /* 0x000f700000000000 */
[----:B------:R-:W5:Y:S01]  /*1b900*/  LDC.U8 R40, c[0x3][R39] ;  /* 0x00c0000027287b82 */ /* 0x000f620000000000 */
[----:B------:R-:W-:-:S02]  /*1b910*/  PRMT R22, R20, 0x7770, RZ ;  /* 0x0000777014167816 */ /* 0x000fc400000000ff */
[C---:B------:R-:W-:Y:S02]  /*1b920*/  PRMT R13, R20.reuse, 0x7771, RZ ;  /* 0x00007771140d7816 */ /* 0x040fe400000000ff */
[----:B------:R-:W-:Y:S02]  /*1b930*/  PRMT R20, R20, 0x7773, RZ ;  /* 0x0000777314147816 */ /* 0x000fe400000000ff */
[----:B------:R-:W-:Y:S02]  /*1b940*/  PRMT R32, R21, 0x7773, RZ ;  /* 0x0000777315207816 */ /* 0x000fe400000000ff */
[----:B0-----:R-:W-:Y:S02]  /*1b950*/  LOP3.LUT R12, R63, R12, R55, 0x96, !PT ;  /* 0x0000000c3f0c7212 */ /* 0x001fe400078e9637 */
[C---:B------:R-:W-:Y:S02]  /*1b960*/  PRMT R26, R16.reuse, 0x7772, RZ ;  /* 0x00007772101a7816 */ /* 0x040fe400000000ff */
[----:B------:R-:W-:-:S02]  /*1b970*/  PRMT R19, R16, 0x7770, RZ ;  /* 0x0000777010137816 */ /* 0x000fc400000000ff */
[----:B------:R-:W-:Y:S02]  /*1b980*/  PRMT R21, R16, 0x7771, RZ ;  /* 0x0000777110157816 */ /* 0x000fe400000000ff */
[----:B------:R-:W-:Y:S02]  /*1b990*/  LOP3.LUT R20, R28, R20, R27, 0x96, !PT ;  /* 0x000000141c147212 */ /* 0x000fe400078e961b */
[----:B------:R-:W-:Y:S02]  /*1b9a0*/  LOP3.LUT R15, R31, R32, R15, 0x96, !PT ;  /* 0x000000201f0f7212 */ /* 0x000fe400078e960f */
[----:B--2---:R-:W-:Y:S02]  /*1b9b0*/  LOP3.LUT R22, R53, R22, R61, 0x96, !PT ;  /* 0x0000001635167212 */ /* 0x004fe400078e963d */
        /* <DEDUP_REMOVED lines=14> */
[C---:B------:R-:W-:Y:S02]  /*1baa0*/  PRMT R22, R5.reuse, 0x7772, RZ ;  /* 0x0000777205167816 */ /* 0x040fe400000000ff */
[C---:B------:R-:W-:Y:S02]  /*1bab0*/  PRMT R23, R5.reuse, 0x7771, RZ ;  /* 0x0000777105177816 */ /* 0x040fe400000000ff */
[----:B------:R-:W-:Y:S02]  /*1bac0*/  PRMT R28, R5, 0x7773, RZ ;  /* 0x00007773051c7816 */ /* 0x000fe400000000ff */
[----:B-1----:R-:W-:Y:S02]  /*1bad0*/  LOP3.LUT R19, R47, R19, R46, 0x96, !PT ;  /* 0x000000132f137212 */ /* 0x002fe400078e962e */
[----:B------:R-:W-:Y:S02]  /*1bae0*/  PRMT R26, R56, 0x7771, RZ ;  /* 0x00007771381a7816 */ /* 0x000fe400000000ff */
[----:B------:R-:W-:-:S02]  /*1baf0*/  PRMT R31, R57, 0x7771, RZ ;  /* 0x00007771391f7816 */ /* 0x000fc400000000ff */
[C---:B------:R-:W-:Y:S02]  /*1bb00*/  PRMT R38, R58.reuse, 0x7771, RZ ;  /* 0x000077713a267816 */ /* 0x040fe400000000ff */
[----:B------:R-:W-:Y:S02]  /*1bb10*/  PRMT R41, R58, 0x7773, RZ ;  /* 0x000077733a297816 */ /* 0x000fe400000000ff */
[----:B------:R-:W-:Y:S02]  /*1bb20*/  PRMT R32, R7, 0x7770, RZ ;  /* 0x0000777007207816 */ /* 0x000fe400000000ff */
[C---:B------:R-:W-:Y:S02]  /*1bb30*/  PRMT R5, R4.reuse, 0x7772, RZ ;  /* 0x0000777204057816 */ /* 0x040fe400000000ff */
[C---:B------:R-:W-:Y:S02]  /*1bb40*/  PRMT R3, R4.reuse, 0x7770, RZ ;  /* 0x0000777004037816 */ /* 0x040fe400000000ff */
[----:B------:R-:W-:-:S02]  /*1bb50*/  PRMT R6, R4, 0x7771, RZ ;  /* 0x0000777104067816 */ /* 0x000fc400000000ff */
[----:B------:R-:W-:Y:S02]  /*1bb60*/  LOP3.LUT R12, R17, R29, R12, 0x96, !PT ;  /* 0x0000001d110c7212 */ /* 0x000fe400078e960c */
[----:B------:R-:W-:Y:S02]  /*1bb70*/  PRMT R4, R4, 0x7773, RZ ;  /* 0x0000777304047816 */ /* 0x000fe400000000ff */
[----:B---3--:R-:W-:Y:S02]  /*1bb80*/  PRMT R17, R9, 0x7770, RZ ;  /* 0x0000777009117816 */ /* 0x008fe400000000ff */
        /* <DEDUP_REMOVED lines=14> */
[----:B----4-:R-:W-:-:S02]  /*1bc70*/  LOP3.LUT R13, R45, R13, R48, 0x96, !PT ;  /* 0x0000000d2d0d7212 */ /* 0x010fc400078e9630 */
[----:B------:R-:W-:Y:S02]  /*1bc80*/  LOP3.LUT R24, R27, R57, R24, 0x96, !PT ;  /* 0x000000391b187212 */ /* 0x000fe400078e9618 */
[C---:B------:R-:W-:Y:S02]  /*1bc90*/  PRMT R30, R10.reuse, 0x7772, RZ ;  /* 0x000077720a1e7816 */ /* 0x040fe400000000ff */
[----:B------:R-:W-:Y:S02]  /*1bca0*/  PRMT R26, R10, 0x7770, RZ ;  /* 0x000077700a1a7816 */ /* 0x000fe400000000ff */
[----:B------:R-:W-:Y:S02]  /*1bcb0*/  PRMT R22, R9, 0x7772, RZ ;  /* 0x0000777209167816 */ /* 0x000fe400000000ff */
[----:B------:R-:W-:Y:S02]  /*1bcc0*/  PRMT R11, R8, 0x7772, RZ ;  /* 0x00007772080b7816 */ /* 0x000fe400000000ff */
[----:B------:R-:W-:-:S02]  /*1bcd0*/  PRMT R29, R10, 0x7771, RZ ;  /* 0x000077710a1d7816 */ /* 0x000fc400000000ff */
[----:B------:R-:W-:Y:S02]  /*1bce0*/  PRMT R36, R10, 0x7773, RZ ;  /* 0x000077730a247816 */ /* 0x000fe400000000ff */
[----:B------:R-:W-:Y:S02]  /*1bcf0*/  PRMT R27, R9, 0x7773, RZ ;  /* 0x00007773091b7816 */ /* 0x000fe400000000ff */
[C---:B------:R-:W-:Y:S02]  /*1bd00*/  PRMT R9, R8.reuse, 0x7770, RZ ;  /* 0x0000777008097816 */ /* 0x040fe400000000ff */
[C---:B------:R-:W-:Y:S02]  /*1bd10*/  PRMT R10, R8.reuse, 0x7771, RZ ;  /* 0x00007771080a7816 */ /* 0x040fe400000000ff */
[----:B------:R-:W-:Y:S02]  /*1bd20*/  LOP3.LUT R0, R43, R7, R0, 0x96, !PT ;  /* 0x000000072b007212 */ /* 0x000fe400078e9600 */
[----:B------:R-:W-:-:S02]  /*1bd30*/  PRMT R8, R8, 0x7773, RZ ;  /* 0x0000777308087816 */ /* 0x000fc400000000ff */
[----:B------:R-:W-:Y:S02]  /*1bd40*/  LOP3.LUT R12, R19, 0xffff, R12, 0x48, !PT ;  /* 0x0000ffff130c7812 */ /* 0x000fe400078e480c */
[----:B------:R-:W-:Y:S02]  /*1bd50*/  LOP3.LUT R7, R4, 0xffff, RZ, 0xc0, !PT ;  /* 0x0000ffff04077812 */ /* 0x000fe400078ec0ff */
[----:B------:R-:W-:Y:S02]  /*1bd60*/  LOP3.LUT R14, R30, R33, R14, 0x96, !PT ;  /* 0x000000211e0e7212 */ /* 0x000fe400078e960e */
[----:B------:R-:W-:Y:S02]  /*1bd70*/  LOP3.LUT R25, R26, R28, R25, 0x96, !PT ;  /* 0x0000001c1a197212 */ /* 0x000fe400078e9619 */
[----:B------:R-:W-:Y:S02]  /*1bd80*/  LOP3.LUT R6, R11, R6, R13, 0x96, !PT ;  /* 0x000000060b067212 */ /* 0x000fe400078e960d */
[----:B------:R-:W-:-:S02]  /*1bd90*/  LOP3.LUT R16, R22, R23, R16, 0x96, !PT ;  /* 0x0000001716107212 */ /* 0x000fc400078e9610 */
[----:B------:R-:W-:Y:S02]  /*1bda0*/  LOP3.LUT R31, R31, R35, R34, 0x96, !PT ;  /* 0x000000231f1f7212 */ /* 0x000fe400078e9622 */
[----:B------:R-:W-:Y:S02]  /*1bdb0*/  LOP3.LUT R18, R38, R37, R18, 0x96, !PT ;  /* 0x0000002526127212 */ /* 0x000fe400078e9612 */
[----:B-----5:R-:W-:Y:S02]  /*1bdc0*/  LOP3.LUT R3, R42, R3, R50, 0x96, !PT ;  /* 0x000000032a037212 */ /* 0x020fe400078e9632 */
[----:B------:R-:W-:Y:S02]  /*1bdd0*/  LOP3.LUT R8, R8, 0xffff, R5, 0x48, !PT ;  /* 0x0000ffff08087812 */ /* 0x000fe400078e4805 */
[----:B------:R-:W-:Y:S02]  /*1bde0*/  PRMT R12, R7, 0x3340, R12 ;  /* 0x00003340070c7816 */ /* 0x000fe4000000000c */
[----:B------:R-:W-:-:S02]  /*1bdf0*/  LOP3.LUT R40, R9, 0xffff, R40, 0x48, !PT ;  /* 0x0000ffff09287812 */ /* 0x000fc400078e4828 */
[----:B------:R-:W-:Y:S02]  /*1be00*/  LOP3.LUT R24, R29, 0xffff, R24, 0x48, !PT ;  /* 0x0000ffff1d187812 */ /* 0x000fe400078e4818 */
[----:B------:R-:W-:Y:S02]  /*1be10*/  LOP3.LUT R15, R36, 0xffff, R15, 0x48, !PT ;  /* 0x0000ffff240f7812 */ /* 0x000fe400078e480f */
[----:B------:R-:W-:Y:S02]  /*1be20*/  LOP3.LUT R20, R27, 0xffff, R20, 0x48, !PT ;  /* 0x0000ffff1b147812 */ /* 0x000fe400078e4814 */
[----:B------:R-:W-:Y:S02]  /*1be30*/  LOP3.LUT R32, R41, 0xffff, R32, 0x48, !PT ;  /* 0x0000ffff29207812 */ /* 0x000fe400078e4820 */
[----:B------:R-:W-:Y:S02]  /*1be40*/  LOP3.LUT R14, R14, 0xffff, RZ, 0xc0, !PT ;  /* 0x0000ffff0e0e7812 */ /* 0x000fe400078ec0ff */
[----:B------:R-:W-:-:S02]  /*1be50*/  LOP3.LUT R25, R25, 0xffff, RZ, 0xc0, !PT ;  /* 0x0000ffff19197812 */ /* 0x000fc400078ec0ff */
[----:B------:R-:W-:Y:S02]  /*1be60*/  LOP3.LUT R5, R16, 0xffff, RZ, 0xc0, !PT ;  /* 0x0000ffff10057812 */ /* 0x000fe400078ec0ff */
[----:B------:R-:W-:Y:S02]  /*1be70*/  LOP3.LUT R7, R0, 0xffff, RZ, 0xc0, !PT ;  /* 0x0000ffff00077812 */ /* 0x000fe400078ec0ff */
[----:B------:R-:W-:Y:S02]  /*1be80*/  LOP3.LUT R31, R31, 0xffff, RZ, 0xc0, !PT ;  /* 0x0000ffff1f1f7812 */ /* 0x000fe400078ec0ff */
[----:B------:R-:W-:Y:S02]  /*1be90*/  LOP3.LUT R18, R18, 0xffff, RZ, 0xc0, !PT ;  /* 0x0000ffff12127812 */ /* 0x000fe400078ec0ff */
[----:B------:R-:W-:Y:S02]  /*1bea0*/  LOP3.LUT R9, R6, 0xffff, RZ, 0xc0, !PT ;  /* 0x0000ffff06097812 */ /* 0x000fe400078ec0ff */
[----:B------:R-:W-:-:S02]  /*1beb0*/  LOP3.LUT R3, R10, 0xffff, R3, 0x48, !PT ;  /* 0x0000ffff0a037812 */ /* 0x000fc400078e4803 */
        /* <DEDUP_REMOVED lines=11> */
[----:B------:R1:W-:Y:S02]  /*1bf70*/  STL.128 [R1], R4 ;  /* 0x0000000401007387 */ /* 0x0003e40000100c00 */
.L_x_29:
[----:B------:R2:W-:Y:S02]  /*1bf80*/  STL.128 [R1+0x1030], R4 ;  /* 0x0010300401007387 */ /* 0x0005e40000100c00 */
.L_x_26:
[----:B------:R-:W5:Y:S01]  /*1bf90*/  LDCU.128 UR40, c[0x0][0x3b0] ;  /* 0x00007600ff2877ac */ /* 0x000f620008000c00 */
[----:B------:R-:W0:Y:S01]  /*1bfa0*/  LDC R68, c[0x0][0x3c0] ;  /* 0x0000f000ff447b82 */ /* 0x000e220000000800 */
[----:B-----5:R-:W-:Y:S02]  /*1bfb0*/  ISETP.NE.U32.AND P0, PT, RZ, UR42, PT ;  /* 0x0000002aff007c0c */ /* 0x020fe4000bf05070 */
[----:B------:R-:W-:Y:S02]  /*1bfc0*/  ISETP.EQ.U32.AND P1, PT, RZ, UR40, PT ;  /* 0x00000028ff007c0c */ /* 0x000fe4000bf22070 */
[----:B------:R-:W-:-:S04]  /*1bfd0*/  ISETP.NE.AND.EX P0, PT, RZ, UR43, PT, P0 ;  /* 0x0000002bff007c0c */ /* 0x000fc8000bf05300 */
[----:B------:R-:W-:-:S04]  /*1bfe0*/  ISETP.EQ.OR.EX P0, PT, RZ, UR41, !P0, P1 ;  /* 0x00000029ff007c0c */ /* 0x000fc8000c702710 */
[----:B0-----:R-:W-:-:S13]  /*1bff0*/  ISETP.LT.OR P0, PT, R68, RZ, P0 ;  /* 0x000000ff4400720c */ /* 0x001fda0000701670 */
[----:B------:R-:W-:Y:S05]  /*1c000*/  @P0 BRA `(.L_x_35) ;  /* 0x0000009c00f40947 */ /* 0x000fea0003800000 */
[----:B-1----:R-:W5:Y:S01]  /*1c010*/  LDL R0, [R1+0x135c] ;  /* 0x00135c0001007983 */ /* 0x002f620000100800 */
[----:B--23--:R-:W-:Y:S01]  /*1c020*/  IMAD.MOV.U32 R4, RZ, RZ, 0x1 ;  /* 0x00000001ff047424 */ /* 0x00cfe200078e00ff */
[----:B------:R-:W-:Y:S01]  /*1c030*/  ISETP.NE.AND P0, PT, R68, RZ, PT ;  /* 0x000000ff4400720c */ /* 0x000fe20003f05270 */
[----:B------:R-:W-:Y:S01]  /*1c040*/  IMAD.SHL.U32 R7, R144, 0x80, RZ ;  /* 0x0000008090077824 */ /* 0x000fe200078e00ff */
[----:B------:R-:W-:Y:S02]  /*1c050*/  BSSY.RECONVERGENT B6, `(.L_x_35) ;  /* 0x00009f8000067945 */ /* 0x000fe40003800200 */
[----:B------:R0:W-:Y:S02]  /*1c060*/  STL [R1+0x1364], R4 ;  /* 0x0013640401007387 */ /* 0x0001e40000100800 */
[----:B------:R-:W-:Y:S01]  /*1c070*/  SHF.R.S32.HI R10, RZ, 0x1f, R7 ;  /* 0x0000001fff0a7819 */ /* 0x000fe20000011407 */
[----:B-----5:R-:W-:-:S05]  /*1c080*/  IMAD.IADD R0, R0, 0x1, R68 ;  /* 0x0000000100007824 */ /* 0x020fca00078e0244 */
[----:B------:R0:W-:Y:S01]  /*1c090*/  STL [R1+0x135c], R0 ;  /* 0x00135c0001007387 */ /* 0x0001e20000100800 */
[----:B------:R-:W-:Y:S05]  /*1c0a0*/  @P0 BRA `(.L_x_36) ;  /* 0x0000000000240947 */ /* 0x000fea0003800000 */
[----:B0-----:R-:W-:Y:S01]  /*1c0b0*/  MOV R0, 0x0 ;  /* 0x0000000000007802 */ /* 0x001fe20000000f00 */
[----:B------:R-:W0:Y:S01]  /*1c0c0*/  LDCU.64 UR4, c[0x4][0x8] ;  /* 0x01000100ff0477ac */ /* 0x000e220008000a00 */
[----:B------:R-:W-:Y:S02]  /*1c0d0*/  CS2R R6, SRZ ;  /* 0x0000000000067805 */ /* 0x000fe4000001ff00 */
[----:B------:R1:W2:Y:S01]  /*1c0e0*/  LDC.64 R8, c[0x4][R0] ;  /* 0x0100000000087b82 */ /* 0x0002a20000000a00 */
[----:B0-----:R-:W-:Y:S02]  /*1c0f0*/  IMAD.U32 R4, RZ, RZ, UR4 ;  /* 0x00000004ff047e24 */ /* 0x001fe4000f8e00ff */
[----:B-1----:R-:W-:-:S07]  /*1c100*/  IMAD.U32 R5, RZ, RZ, UR5 ;  /* 0x00000005ff057e24 */ /* 0x002fce000f8e00ff */
[----:B------:R-:W-:-:S07]  /*1c110*/  LEPC R20, `(.L_x_37) ;  /* 0x000000001014794e */ /* 0x000fce0000000000 */
[----:B--2-4-:R-:W-:Y:S05]  /*1c120*/  CALL.ABS.NOINC R8 ;  /* 0x0000000008007343 */ /* 0x014fea0003c00000 */
.L_x_37:
[----:B------:R-:W-:Y:S05]  /*1c130*/  BRA `(.L_x_38) ;  /* 0x0000009c00a47947 */ /* 0x000fea0003800000 */
.L_x_36:
[----:B------:R-:W2:Y:S01]  /*1c140*/  LDL R23, [R1+0x1354] ;  /* 0x0013540001177983 */ /* 0x000ea20000100800 */
[----:B------:R-:W1:Y:S01]  /*1c150*/  LDCU UR4, c[0x0][0x3c0] ;  /* 0x00007800ff0477ac */ /* 0x000e620008000800 */
[C---:B------:R-:W-:Y:S01]  /*1c160*/  IADD3 R8, P0, PT, R7.reuse, UR40, RZ ;  /* 0x0000002807087c10 */ /* 0x040fe2000ff1e0ff */
[----:B------:R-:W-:Y:S01]  /*1c170*/  BSSY.RELIABLE B0, `(.L_x_39) ;  /* 0x00002c0000007945 */ /* 0x000fe20003800100 */
[----:B------:R-:W-:Y:S02]  /*1c180*/  IADD3 R19, P1, PT, R7, UR42, RZ ;  /* 0x0000002a07137c10 */ /* 0x000fe4000ff3e0ff */
[C---:B------:R-:W-:Y:S01]  /*1c190*/  IADD3.X R9, PT, PT, R10.reuse, UR41, RZ, P0, !PT ;  /* 0x000000290a097c10 */ /* 0x040fe200087fe4ff */
[----:B0-----:R-:W-:Y:S01]  /*1c1a0*/  IMAD.MOV.U32 R4, RZ, RZ, R8 ;  /* 0x000000ffff047224 */ /* 0x001fe200078e0008 */
[----:B------:R-:W-:Y:S01]  /*1c1b0*/  IADD3.X R20, PT, PT, R10, UR43, RZ, P1, !PT ;  /* 0x0000002b0a147c10 */ /* 0x000fe20008ffe4ff */
[----:B------:R-:W-:Y:S02]  /*1c1c0*/  IMAD.MOV.U32 R3, RZ, RZ, R19 ;  /* 0x000000ffff037224 */ /* 0x000fe400078e0013 */
[----:B------:R-:W-:-:S02]  /*1c1d0*/  IMAD.MOV.U32 R5, RZ, RZ, R9 ;  /* 0x000000ffff057224 */ /* 0x000fc400078e0009 */
[----:B------:R-:W-:Y:S02]  /*1c1e0*/  IMAD.MOV.U32 R6, RZ, RZ, R20 ;  /* 0x000000ffff067224 */ /* 0x000fe400078e0014 */
[----:B-1----:R-:W-:Y:S01]  /*1c1f0*/  IMAD.U32 R0, RZ, RZ, UR4 ;  /* 0x00000004ff007e24 */ /* 0x002fe2000f8e00ff */
[----:B--2---:R-:W-:-:S13]  /*1c200*/  ISETP.NE.AND P0, PT, R23, RZ, PT ;  /* 0x000000ff1700720c */ /* 0x004fda0003f05270 */
[----:B------:R-:W-:Y:S05]  /*1c210*/  @!P0 BRA `(.L_x_40) ;  /* 0x0000002800d48947 */ /* 0x000fea0003800000 */
[----:B------:R-:W-:Y:S01]  /*1c220*/  ISETP.GT.AND P0, PT, R23, 0xf, PT ;  /* 0x0000000f1700780c */ /* 0x000fe20003f04270 */
[----:B------:R-:W-:Y:S01]  /*1c230*/  IMAD.MOV R21, RZ, RZ, -R23 ;  /* 0x000000ffff157224 */ /* 0x000fe200078e0a17 */
[----:B------:R-:W-:Y:S04]  /*1c240*/  BSSY.RECONVERGENT B1, `(.L_x_41) ;  /* 0x000003f000017945 */ /* 0x000fe80003800200 */
[----:B------:R-:W-:-:S07]  /*1c250*/  VIADDMNMX R21, R21, 0x10, R68, PT ;  /* 0x0000001015157846 */ /* 0x000fce0003800144 */
[----:B------:R-:W-:Y:S05]  /*1c260*/  @P0 BRA `(.L_x_42) ;  /* 0x0000000000f00947 */ /* 0x000fea0003800000 */
[C---:B------:R-:W-:Y:S01]  /*1c270*/  ISETP.GE.AND P0, PT, R21.reuse, 0x4, PT ;  /* 0x000000041500780c */ /* 0x040fe20003f06270 */
[----:B------:R-:W-:Y:S01]  /*1c280*/  BSSY.RECONVERGENT B2, `(.L_x_43) ;  /* 0x0000029000027945 */ /* 0x000fe20003800200 */
[----:B------:R-:W-:Y:S01]  /*1c290*/  VIMNMX R3, PT, PT, R21, 0x1, !PT ;  /* 0x0000000115037848 */ /* 0x000fe20007fe0100 */
[----:B------:R-:W-:-:S03]  /*1c2a0*/  IMAD.MOV.U32 R0, RZ, RZ, RZ ;  /* 0x000000ffff007224 */ /* 0x000fc600078e00ff */
[----:B------:R-:W-:-:S04]  /*1c2b0*/  LOP3.LUT R22, R3, 0x3, RZ, 0xc0, !PT ;  /* 0x0000000303167812 */ /* 0x000fc800078ec0ff */
[----:B------:R-:W-:-:S03]  /*1c2c0*/  ISETP.NE.AND P1, PT, R22, RZ, PT ;  /* 0x000000ff1600720c */ /* 0x000fc60003f25270 */
[----:B------:R-:W-:Y:S10]  /*1c2d0*/  @!P0 BRA `(.L_x_44) ;  /* 0x00000000008c8947 */ /* 0x000ff40003800000 */
[----:B------:R-:W-:Y:S01]  /*1c2e0*/  LOP3.LUT R0, R3, 0x7ffffffc, RZ, 0xc0, !PT ;  /* 0x7ffffffc03007812 */ /* 0x000fe200078ec0ff */
[----:B------:R-:W-:Y:S02]  /*1c2f0*/  IMAD.MOV.U32 R16, RZ, RZ, RZ ;  /* 0x000000ffff107224 */ /* 0x000fe400078e00ff */
[----:B------:R-:W-:Y:S02]  /*1c300*/  IMAD.MOV.U32 R18, RZ, RZ, RZ ;  /* 0x000000ffff127224 */ /* 0x000fe400078e00ff */
[----:B------:R-:W-:-:S07]  /*1c310*/  IMAD.MOV R3, RZ, RZ, -R0 ;  /* 0x000000ffff037224 */ /* 0x000fce00078e0a00 */
.L_x_45:
[----:B-1----:R-:W2:Y:S01]  /*1c320*/  LDL R4, [R1+0x1354] ;  /* 0x0013540001047983 */ /* 0x002ea20000100800 */
[----:B------:R-:W-:-:S05]  /*1c330*/  IADD3 R12, P0, PT, R16, R19, RZ ;  /* 0x00000013100c7210 */ /* 0x000fca0007f1e0ff */
[----:B------:R-:W-:Y:S01]  /*1c340*/  IMAD.X R13, R18, 0x1, R20, P0 ;  /* 0x00000001120d7824 */ /* 0x000fe200000e0614 */
[----:B--2---:R-:W-:-:S04]  /*1c350*/  IADD3 R15, PT, PT, R1, R4, R16 ;  /* 0x00000004010f7210 */ /* 0x004fc80007ffe010 */
[----:B------:R-:W2:Y:S04]  /*1c360*/  LDG.E.U8 R4, desc[UR36][R12.64] ;  /* 0x000000240c047981 */ /* 0x000ea8000c1e1100 */
[----:B------:R-:W2:Y:S02]  /*1c370*/  LDL.U8 R5, [R15+0x1040] ;  /* 0x001040000f057983 */ /* 0x000ea40000100000 */
[----:B--2---:R-:W-:Y:S02]  /*1c380*/  LOP3.LUT R4, R5, R4, RZ, 0x3c, !PT ;  /* 0x0000000405047212 */ /* 0x004fe400078e3cff */
[----:B------:R-:W2:Y:S04]  /*1c390*/  LDG.E.U8 R5, desc[UR36][R12.64+0x1] ;  /* 0x000001240c057981 */ /* 0x000ea8000c1e1100 */
[----:B------:R0:W-:Y:S04]  /*1c3a0*/  STL.U8 [R15+0x1040], R4 ;  /* 0x001040040f007387 */ /* 0x0001e80000100000 */
[----:B------:R-:W3:Y:S02]  /*1c3b0*/  LDL R6, [R1+0x1354] ;  /* 0x0013540001067983 */ /* 0x000ee40000100800 */
[----:B---3--:R-:W-:-:S05]  /*1c3c0*/  IADD3 R14, PT, PT, R1, R6, R16 ;  /* 0x00000006010e7210 */ /* 0x008fca0007ffe010 */
[----:B------:R-:W2:Y:S02]  /*1c3d0*/  LDL.U8 R6, [R14+0x1041] ;  /* 0x001041000e067983 */ /* 0x000ea40000100000 */
[----:B--2---:R-:W-:-:S05]  /*1c3e0*/  LOP3.LUT R5, R6, R5, RZ, 0x3c, !PT ;  /* 0x0000000506057212 */ /* 0x004fca00078e3cff */
[----:B------:R1:W-:Y:S04]  /*1c3f0*/  STL.U8 [R14+0x1041], R5 ;  /* 0x001041050e007387 */ /* 0x0003e80000100000 */
[----:B------:R-:W2:Y:S02]  /*1c400*/  LDL R6, [R1+0x1354] ;  /* 0x0013540001067983 */ /* 0x000ea40000100800 */
[----:B--2---:R-:W-:Y:S02]  /*1c410*/  IADD3 R17, PT, PT, R1, R6, R16 ;  /* 0x0000000601117210 */ /* 0x004fe40007ffe010 */
[----:B------:R-:W2:Y:S04]  /*1c420*/  LDG.E.U8 R6, desc[UR36][R12.64+0x2] ;  /* 0x000002240c067981 */ /* 0x000ea8000c1e1100 */
[----:B------:R-:W2:Y:S02]  /*1c430*/  LDL.U8 R11, [R17+0x1042] ;  /* 0x00104200110b7983 */ /* 0x000ea40000100000 */
[----:B--2---:R-:W-:-:S05]  /*1c440*/  LOP3.LUT R6, R11, R6, RZ, 0x3c, !PT ;  /* 0x000000060b067212 */ /* 0x004fca00078e3cff */
[----:B------:R1:W-:Y:S04]  /*1c450*/  STL.U8 [R17+0x1042], R6 ;  /* 0x0010420611007387 */ /* 0x0003e80000100000 */
[----:B0-----:R-:W2:Y:S02]  /*1c460*/  LDL R4, [R1+0x1354] ;  /* 0x0013540001047983 */ /* 0x001ea40000100800 */
[----:B--2---:R-:W-:Y:S02]  /*1c470*/  IADD3 R15, PT, PT, R1, R4, R16 ;  /* 0x00000004010f7210 */ /* 0x004fe40007ffe010 */
[----:B------:R-:W2:Y:S04]  /*1c480*/  LDG.E.U8 R4, desc[UR36][R12.64+0x3] ;  /* 0x000003240c047981 */ /* 0x000ea8000c1e1100 */
[----:B------:R-:W2:Y:S01]  /*1c490*/  LDL.U8 R11, [R15+0x1043] ;  /* 0x001043000f0b7983 */ /* 0x000ea20000100000 */
[----:B------:R-:W-:-:S05]  /*1c4a0*/  VIADD R3, R3, 0x4 ;  /* 0x0000000403037836 */ /* 0x000fca0000000000 */
[----:B------:R-:W-:Y:S02]  /*1c4b0*/  ISETP.NE.AND P0, PT, R3, RZ, PT ;  /* 0x000000ff0300720c */ /* 0x000fe40003f05270 */
[----:B------:R-:W-:-:S05]  /*1c4c0*/  IADD3 R16, P2, PT, R16, 0x4, RZ ;  /* 0x0000000410107810 */ /* 0x000fca0007f5e0ff */
[----:B------:R-:W-:Y:S01]  /*1c4d0*/  IMAD.X R18, RZ, RZ, R18, P2 ;  /* 0x000000ffff127224 */ /* 0x000fe200010e0612 */
[----:B--2---:R-:W-:-:S05]  /*1c4e0*/  LOP3.LUT R4, R11, R4, RZ, 0x3c, !PT ;  /* 0x000000040b047212 */ /* 0x004fca00078e3cff */
[----:B------:R1:W-:Y:S01]  /*1c4f0*/  STL.U8 [R15+0x1043], R4 ;  /* 0x001043040f007387 */ /* 0x0003e20000100000 */
[----:B------:R-:W-:Y:S05]  /*1c500*/  @P0 BRA `(.L_x_45) ;  /* 0xfffffffc00840947 */ /* 0x000fea000383ffff */
.L_x_44:
[----:B------:R-:W-:Y:S05]  /*1c510*/  BSYNC.RECONVERGENT B2 ;  /* 0x0000000000027941 */ /* 0x000fea0003800200 */
.L_x_43:
[----:B------:R-:W-:Y:S05]  /*1c520*/  @!P1 BRA `(.L_x_42) ;  /* 0x0000000000409947 */ /* 0x000fea0003800000 */
[----:B-1----:R-:W-:Y:S01]  /*1c530*/  IADD3 R6, P0, P1, R7, UR42, R0 ;  /* 0x0000002a07067c10 */ /* 0x002fe2000f91e000 */
[----:B------:R-:W-:-:S03]  /*1c540*/  IMAD.MOV R3, RZ, RZ, -R22 ;  /* 0x000000ffff037224 */ /* 0x000fc600078e0a16 */
[----:B------:R-:W-:-:S09]  /*1c550*/  IADD3.X R11, PT, PT, R10, UR43, RZ, P0, P1 ;  /* 0x0000002b0a0b7c10 */ /* 0x000fd200087e24ff */
.L_x_46:
[----:B0-----:R-:W2:Y:S01]  /*1c560*/  LDL R4, [R1+0x1354] ;  /* 0x0013540001047983 */ /* 0x001ea20000100800 */
[----:B------:R-:W-:Y:S01]  /*1c570*/  IMAD.MOV.U32 R10, RZ, RZ, R6 ;  /* 0x000000ffff0a7224 */ /* 0x000fe200078e0006 */
[----:B--2---:R-:W-:-:S04]  /*1c580*/  IADD3 R7, PT, PT, R1, R4, R0 ;  /* 0x0000000401077210 */ /* 0x004fc80007ffe000 */
[----:B------:R0:W2:Y:S04]  /*1c590*/  LDG.E.U8 R4, desc[UR36][R10.64] ;  /* 0x000000240a047981 */ /* 0x0000a8000c1e1100 */
[----:B------:R-:W2:Y:S01]  /*1c5a0*/  LDL.U8 R5, [R7+0x1040] ;  /* 0x0010400007057983 */ /* 0x000ea20000100000 */
[----:B------:R-:W-:Y:S01]  /*1c5b0*/  VIADD R3, R3, 0x1 ;  /* 0x0000000103037836 */ /* 0x000fe20000000000 */
[----:B------:R-:W-:Y:S01]  /*1c5c0*/  IADD3 R6, P1, PT, R6, 0x1, RZ ;  /* 0x0000000106067810 */ /* 0x000fe20007f3e0ff */
[----:B------:R-:W-:-:S03]  /*1c5d0*/  VIADD R0, R0, 0x1 ;  /* 0x0000000100007836 */ /* 0x000fc60000000000 */
[----:B------:R-:W-:Y:S01]  /*1c5e0*/  ISETP.NE.AND P0, PT, R3, RZ, PT ;  /* 0x000000ff0300720c */ /* 0x000fe20003f05270 */
[----:B0-----:R-:W-:Y:S01]  /*1c5f0*/  IMAD.X R11, RZ, RZ, R11, P1 ;  /* 0x000000ffff0b7224 */ /* 0x001fe200008e060b */
[----:B--2---:R-:W-:-:S05]  /*1c600*/  LOP3.LUT R4, R5, R4, RZ, 0x3c, !PT ;  /* 0x0000000405047212 */ /* 0x004fca00078e3cff */
[----:B------:R0:W-:Y:S06]  /*1c610*/  STL.U8 [R7+0x1040], R4 ;  /* 0x0010400407007387 */ /* 0x0001ec0000100000 */
[----:B------:R-:W-:Y:S05]  /*1c620*/  @P0 BRA `(.L_x_46) ;  /* 0xfffffffc00cc0947 */ /* 0x000fea000383ffff */
.L_x_42:
[----:B------:R-:W-:Y:S05]  /*1c630*/  BSYNC.RECONVERGENT B1 ;  /* 0x0000000000017941 */ /* 0x000fea0003800200 */
.L_x_41:
[----:B------:R2:W5:Y:S01]  /*1c640*/  LDL R0, [R1+0x1354] ;  /* 0x0013540001007983 */ /* 0x0005620000100800 */
[----:B------:R-:W-:Y:S01]  /*1c650*/  ISETP.NE.AND P0, PT, R23, 0x10, PT ;  /* 0x000000101700780c */ /* 0x000fe20003f05270 */
[----:B------:R-:W-:Y:S01]  /*1c660*/  BSSY.RECONVERGENT B1, `(.L_x_47) ;  /* 0x000003e000017945 */ /* 0x000fe20003800200 */
[----:B-1----:R-:W-:-:S11]  /*1c670*/  SHF.R.S32.HI R5, RZ, 0x1f, R21 ;  /* 0x0000001fff057819 */ /* 0x002fd60000011415 */
[----:B--2---:R-:W-:Y:S05]  /*1c680*/  @!P0 BRA `(.L_x_48) ;  /* 0x0000000000ec8947 */ /* 0x004fea0003800000 */
[----:B------:R-:W-:Y:S01]  /*1c690*/  ISETP.GT.U32.AND P0, PT, R21, RZ, PT ;  /* 0x000000ff1500720c */ /* 0x000fe20003f04070 */
[----:B-----5:R-:W-:-:S03]  /*1c6a0*/  IMAD.IADD R17, R0, 0x1, R2 ;  /* 0x0000000100117824 */ /* 0x020fc600078e0202 */
[----:B------:R-:W-:-:S13]  /*1c6b0*/  ISETP.GT.U32.AND.EX P0, PT, R5, RZ, PT, P0 ;  /* 0x000000ff0500720c */ /* 0x000fda0003f04100 */
[----:B------:R-:W2:Y:S01]  /*1c6c0*/  @!P0 LDL.U8 R3, [R17+0x1030] ;  /* 0x0010300011038983 */ /* 0x000ea20000100000 */
[----:B------:R-:W-:Y:S01]  /*1c6d0*/  IMAD.MOV.U32 R14, RZ, RZ, RZ ;  /* 0x000000ffff0e7224 */ /* 0x000fe200078e00ff */
[----:B------:R-:W-:Y:S01]  /*1c6e0*/  BSSY.RECONVERGENT B2, `(.L_x_49) ;  /* 0x000001e000027945 */ /* 0x000fe20003800200 */
[----:B------:R-:W-:Y:S02]  /*1c6f0*/  @!P0 IMAD.MOV.U32 R14, RZ, RZ, 0x1 ;  /* 0x00000001ff0e8424 */ /* 0x000fe400078e00ff */
[----:B------:R-:W-:-:S03]  /*1c700*/  IMAD.MOV.U32 R16, RZ, RZ, RZ ;  /* 0x000000ffff107224 */ /* 0x000fc600078e00ff */
[CC--:B0-----:R-:W-:Y:S02]  /*1c710*/  IADD3 R4, P3, PT, R21.reuse, -R14.reuse, RZ ;  /* 0x8000000e15047210 */ /* 0x0c1fe40007f7e0ff */
[----:B------:R-:W-:Y:S02]  /*1c720*/  ISETP.GT.U32.AND P1, PT, R21, R14, PT ;  /* 0x0000000e1500720c */ /* 0x000fe40003f24070 */
[----:B------:R-:W-:Y:S01]  /*1c730*/  ISETP.LE.U32.AND P2, PT, R4, 0x3, PT ;  /* 0x000000030400780c */ /* 0x000fe20003f43070 */
[C---:B------:R-:W-:Y:S01]  /*1c740*/  IMAD.X R4, R5.reuse, 0x1, ~R16, P3 ;  /* 0x0000000105047824 */ /* 0x040fe200018e0e10 */
[----:B------:R-:W-:-:S04]  /*1c750*/  ISETP.GT.U32.AND.EX P1, PT, R5, R16, PT, P1 ;  /* 0x000000100500720c */ /* 0x000fc80003f24110 */
[----:B------:R-:W-:Y:S01]  /*1c760*/  ISETP.LE.U32.OR.EX P1, PT, R4, RZ, !P1, P2 ;  /* 0x000000ff0400720c */ /* 0x000fe20004f23520 */
[----:B--2---:R0:W-:-:S12]  /*1c770*/  @!P0 STG.E.U8 desc[UR36][R8.64], R3 ;  /* 0x0000000308008986 */ /* 0x0041d8000c101124 */
[----:B------:R-:W-:Y:S05]  /*1c780*/  @P1 BRA `(.L_x_50) ;  /* 0x00000000004c1947 */ /* 0x000fea0003800000 */
[----:B------:R-:W-:Y:S02]  /*1c790*/  IADD3 R10, P1, PT, R21, -0x3, RZ ;  /* 0xfffffffd150a7810 */ /* 0x000fe40007f3e0ff */
[----:B------:R-:W-:Y:S02]  /*1c7a0*/  PLOP3.LUT P0, PT, PT, PT, PT, 0x8, 0x80 ;  /* 0x000000000080781c */ /* 0x000fe40003f0e170 */
[----:B------:R-:W-:-:S11]  /*1c7b0*/  IADD3.X R12, PT, PT, R5, -0x1, RZ, P1, !PT ;  /* 0xffffffff050c7810 */ /* 0x000fd60000ffe4ff */
.L_x_51:
[----:B------:R-:W-:-:S05]  /*1c7c0*/  IMAD.IADD R4, R14, 0x1, R17 ;  /* 0x000000010e047824 */ /* 0x000fca00078e0211 */
[----:B01----:R-:W2:Y:S04]  /*1c7d0*/  LDL.U8 R3, [R4+0x1030] ;  /* 0x0010300004037983 */ /* 0x003ea80000100000 */
[----:B------:R-:W3:Y:S04]  /*1c7e0*/  LDL.U8 R11, [R4+0x1031] ;  /* 0x00103100040b7983 */ /* 0x000ee80000100000 */
[----:B------:R-:W5:Y:S04]  /*1c7f0*/  LDL.U8 R13, [R4+0x1032] ;  /* 0x00103200040d7983 */ /* 0x000f680000100000 */
[----:B------:R-:W4:Y:S01]  /*1c800*/  LDL.U8 R15, [R4+0x1033] ;  /* 0x00103300040f7983 */ /* 0x000f220000100000 */
[----:B------:R-:W-:-:S05]  /*1c810*/  IADD3 R6, P1, PT, R14, R8, RZ ;  /* 0x000000080e067210 */ /* 0x000fca0007f3e0ff */
[----:B------:R-:W-:Y:S01]  /*1c820*/  IMAD.X R7, R16, 0x1, R9, P1 ;  /* 0x0000000110077824 */ /* 0x000fe200008e0609 */
[----:B------:R-:W-:-:S05]  /*1c830*/  IADD3 R14, P1, PT, R14, 0x4, RZ ;  /* 0x000000040e0e7810 */ /* 0x000fca0007f3e0ff */
[----:B------:R-:W-:Y:S01]  /*1c840*/  IMAD.X R16, RZ, RZ, R16, P1 ;  /* 0x000000ffff107224 */ /* 0x000fe200008e0610 */
[----:B------:R-:W-:-:S04]  /*1c850*/  ISETP.GE.U32.AND P1, PT, R14, R10, PT ;  /* 0x0000000a0e00720c */ /* 0x000fc80003f26070 */
[----:B------:R-:W-:Y:S01]  /*1c860*/  ISETP.GE.U32.AND.EX P1, PT, R16, R12, PT, P1 ;  /* 0x0000000c1000720c */ /* 0x000fe20003f26110 */
[----:B--2---:R1:W-:Y:S04]  /*1c870*/  STG.E.U8 desc[UR36][R6.64], R3 ;  /* 0x0000000306007986 */ /* 0x0043e8000c101124 */
[----:B---3--:R1:W-:Y:S04]  /*1c880*/  STG.E.U8 desc[UR36][R6.64+0x1], R11 ;  /* 0x0000010b06007986 */ /* 0x0083e8000c101124 */
[----:B-----5:R1:W-:Y:S04]  /*1c890*/  STG.E.U8 desc[UR36][R6.64+0x2], R13 ;  /* 0x0000020d06007986 */ /* 0x0203e8000c101124 */
[----:B----4-:R1:W-:Y:S01]  /*1c8a0*/  STG.E.U8 desc[UR36][R6.64+0x3], R15 ;  /* 0x0000030f06007986 */ /* 0x0103e2000c101124 */
[----:B------:R-:W-:Y:S05]  /*1c8b0*/  @!P1 BRA `(.L_x_51) ;  /* 0xfffffffc00c09947 */ /* 0x000fea000383ffff */
.L_x_50:
[----:B------:R-:W-:Y:S05]  /*1c8c0*/  BSYNC.RECONVERGENT B2 ;  /* 0x0000000000027941 */ /* 0x000fea0003800200 */
.L_x_49:
[CC--:B01----:R-:W-:Y:S02]  /*1c8d0*/  IADD3 R3, P3, PT, R21.reuse, -R14.reuse, RZ ;  /* 0x8000000e15037210 */ /* 0x0c3fe40007f7e0ff */
[----:B------:R-:W-:Y:S02]  /*1c8e0*/  ISETP.GT.U32.AND P2, PT, R21, R14, PT ;  /* 0x0000000e1500720c */ /* 0x000fe40003f44070 */
[----:B------:R-:W-:Y:S01]  /*1c8f0*/  ISETP.LE.U32.AND P1, PT, R3, 0x1, PT ;  /* 0x000000010300780c */ /* 0x000fe20003f23070 */
[C---:B------:R-:W-:Y:S01]  /*1c900*/  IMAD.X R3, R5.reuse, 0x1, ~R16, P3 ;  /* 0x0000000105037824 */ /* 0x040fe200018e0e10 */
[----:B------:R-:W-:-:S04]  /*1c910*/  ISETP.GT.U32.AND.EX P2, PT, R5, R16, PT, P2 ;  /* 0x000000100500720c */ /* 0x000fc80003f44120 */
[----:B------:R-:W-:-:S13]  /*1c920*/  ISETP.LE.U32.OR.EX P1, PT, R3, RZ, !P2, P1 ;  /* 0x000000ff0300720c */ /* 0x000fda0005723510 */
[C---:B------:R-:W-:Y:S01]  /*1c930*/  @!P1 IMAD.IADD R4, R14.reuse, 0x1, R17 ;  /* 0x000000010e049824 */ /* 0x040fe200078e0211 */
[C---:B------:R-:W-:Y:S02]  /*1c940*/  @!P1 IADD3 R6, P2, PT, R14.reuse, R8, RZ ;  /* 0x000000080e069210 */ /* 0x040fe40007f5e0ff */
[----:B------:R-:W-:Y:S02]  /*1c950*/  @!P1 IADD3 R14, P3, PT, R14, 0x2, RZ ;  /* 0x000000020e0e9810 */ /* 0x000fe40007f7e0ff */
[----:B------:R-:W-:Y:S01]  /*1c960*/  @!P1 PLOP3.LUT P0, PT, PT, PT, PT, 0x8, 0x80 ;  /* 0x000000000080981c */ /* 0x000fe20003f0e170 */
[----:B------:R-:W-:Y:S01]  /*1c970*/  @!P1 IMAD.X R7, R16, 0x1, R9, P2 ;  /* 0x0000000110079824 */ /* 0x000fe200010e0609 */
[----:B------:R-:W-:Y:S01]  /*1c980*/  ISETP.LT.U32.AND P2, PT, R14, R21, PT ;  /* 0x000000150e00720c */ /* 0x000fe20003f41070 */
[----:B------:R-:W-:Y:S01]  /*1c990*/  @!P1 IMAD.X R16, RZ, RZ, R16, P3 ;  /* 0x000000ffff109224 */ /* 0x000fe200018e0610 */
[----:B------:R-:W2:Y:S04]  /*1c9a0*/  @!P1 LDL.U8 R13, [R4+0x1030] ;  /* 0x00103000040d9983 */ /* 0x000ea80000100000 */
[----:B------:R-:W-:Y:S01]  /*1c9b0*/  ISETP.LT.U32.OR.EX P0, PT, R16, R5, P0, P2 ;  /* 0x000000051000720c */ /* 0x000fe20000701520 */
[----:B------:R-:W3:-:S12]  /*1c9c0*/  @!P1 LDL.U8 R15, [R4+0x1031] ;  /* 0x00103100040f9983 */ /* 0x000ed80000100000 */
[----:B------:R-:W-:-:S06]  /*1c9d0*/  @P0 IMAD.IADD R3, R14, 0x1, R17 ;  /* 0x000000010e030824 */ /* 0x000fcc00078e0211 */
[----:B------:R-:W5:Y:S01]  /*1c9e0*/  @P0 LDL.U8 R3, [R3+0x1030] ;  /* 0x0010300003030983 */ /* 0x000f620000100000 */
[----:B------:R-:W-:-:S05]  /*1c9f0*/  @P0 IADD3 R10, P2, PT, R14, R8, RZ ;  /* 0x000000080e0a0210 */ /* 0x000fca0007f5e0ff */
[----:B------:R-:W-:Y:S01]  /*1ca00*/  @P0 IMAD.X R11, R16, 0x1, R9, P2 ;  /* 0x00000001100b0824 */ /* 0x000fe200010e0609 */
[----:B--2---:R1:W-:Y:S04]  /*1ca10*/  @!P1 STG.E.U8 desc[UR36][R6.64], R13 ;  /* 0x0000000d06009986 */ /* 0x0043e8000c101124 */
[----:B---3--:R1:W-:Y:S04]  /*1ca20*/  @!P1 STG.E.U8 desc[UR36][R6.64+0x1], R15 ;  /* 0x0000010f06009986 */ /* 0x0083e8000c101124 */
[----:B-----5:R1:W-:Y:S02]  /*1ca30*/  @P0 STG.E.U8 desc[UR36][R10.64], R3 ;  /* 0x000000030a000986 */ /* 0x0203e4000c101124 */
.L_x_48:
[----:B------:R-:W-:Y:S05]  /*1ca40*/  BSYNC.RECONVERGENT B1 ;  /* 0x0000000000017941 */ /* 0x000fea0003800200 */
.L_x_47:
[C---:B-----5:R-:W-:Y:S01]  /*1ca50*/  IMAD.IADD R0, R21.reuse, 0x1, R0 ;  /* 0x0000000115007824 */ /* 0x060fe200078e0200 */
[C---:B-1----:R-:W-:Y:S01]  /*1ca60*/  IADD3 R3, P2, PT, R21.reuse, R19, RZ ;  /* 0x0000001315037210 */ /* 0x042fe20007f5e0ff */
[----:B------:R-:W-:Y:S01]  /*1ca70*/  IMAD.IADD R68, R68, 0x1, -R21 ;  /* 0x0000000144447824 */ /* 0x000fe200078e0a15 */
[----:B------:R-:W-:Y:S01]  /*1ca80*/  BSSY.RECONVERGENT B1, `(.L_x_52) ;  /* 0x000022a000017945 */ /* 0x000fe20003800200 */
[----:B0-----:R-:W-:Y:S02]  /*1ca90*/  IADD3 R4, P3, PT, R21, R8, RZ ;  /* 0x0000000815047210 */ /* 0x001fe40007f7e0ff */
[----:B------:R-:W-:Y:S01]  /*1caa0*/  LOP3.LUT P0, R0, R0, 0xf, RZ, 0xc0, !PT ;  /* 0x0000000f00007812 */ /* 0x000fe2000780c0ff */
[----:B------:R-:W-:Y:S01]  /*1cab0*/  IMAD.X R6, R5, 0x1, R20, P2 ;  /* 0x0000000105067824 */ /* 0x000fe200010e0614 */
[----:B------:R-:W-:-:S03]  /*1cac0*/  ISETP.NE.AND P1, PT, R68, RZ, PT ;  /* 0x000000ff4400720c */ /* 0x000fc60003f25270 */
[----:B------:R0:W-:Y:S08]  /*1cad0*/  STL [R1+0x1354], R0 ;  /* 0x0013540001007387 */ /* 0x0001f00000100800 */
[----:B------:R-:W-:Y:S05]  /*1cae0*/  @P0 BRA `(.L_x_53) ;  /* 0x00000020008c0947 */ /* 0x000fea0003800000 */
[----:B------:R-:W0:Y:S04]  /*1caf0*/  LDL.128 R64, [R1+0x1030] ;  /* 0x0010300001407983 */ /* 0x000e280000100c00 */
[----:B------:R-:W2:Y:S01]  /*1cb00*/  LDL.128 R16, [R1+0x1040] ;  /* 0x0010400001107983 */ /* 0x000ea20000100c00 */
[----:B0-----:R-:W-:Y:S02]  /*1cb10*/  PRMT R0, R67, 0x7773, RZ ;  /* 0x0000777343007816 */ /* 0x001fe400000000ff */
[----:B--2---:R-:W-:-:S04]  /*1cb20*/  PRMT R7, R19, 0x7773, RZ ;  /* 0x0000777313077816 */ /* 0x004fc800000000ff */
[----:B------:R-:W-:Y:S02]  /*1cb30*/  LOP3.LUT R7, R7, 0xff, R0, 0x48, !PT ;  /* 0x000000ff07077812 */ /* 0x000fe400078e4800 */
[----:B------:R-:W-:-:S03]  /*1cb40*/  PRMT R10, R19, 0x7772, RZ ;  /* 0x00007772130a7816 */ /* 0x000fc600000000ff */
[----:B------:R-:W-:Y:S01]  /*1cb50*/  IMAD R12, R7, 0x10, R2 ;  /* 0x00000010070c7824 */ /* 0x000fe200078e0202 */
[C---:B------:R-:W-:Y:S02]  /*1cb60*/  PRMT R7, R67.reuse, 0x7772, RZ ;  /* 0x0000777243077816 */ /* 0x040fe400000000ff */
[----:B------:R-:W-:Y:S02]  /*1cb70*/  PRMT R0, R67, 0x7771, RZ ;  /* 0x0000777143007816 */ /* 0x000fe400000000ff */
[----:B------:R-:W-:Y:S01]  /*1cb80*/  PRMT R11, R19, 0x7771, RZ ;  /* 0x00007771130b7816 */ /* 0x000fe200000000ff */
[----:B------:R-:W2:Y:S01]  /*1cb90*/  LDL.128 R12, [R12] ;  /* 0x000000000c0c7983 */ /* 0x000ea20000100c00 */
[----:B------:R-:W-:Y:S02]  /*1cba0*/  LOP3.LUT R7, R10, 0xff, R7, 0x48, !PT ;  /* 0x000000ff0a077812 */ /* 0x000fe400078e4807 */
[----:B------:R-:W-:-:S03]  /*1cbb0*/  LOP3.LUT R11, R11, 0xff, R0, 0x48, !PT ;  /* 0x000000ff0b0b7812 */ /* 0x000fc600078e4800 */
[--C-:B------:R-:W-:Y:S02]  /*1cbc0*/  IMAD R20, R7, 0x10, R2.reuse ;  /* 0x0000001007147824 */ /* 0x100fe400078e0202 */
[----:B------:R-:W-:-:S04]  /*1cbd0*/  IMAD R11, R11, 0x10, R2 ;  /* 0x000000100b0b7824 */ /* 0x000fc800078e0202 */
[----:B------:R-:W3:Y:S04]  /*1cbe0*/  LDL.128 R20, [R20] ;  /* 0x0000000014147983 */ /* 0x000ee80000100c00 */
[----:B------:R0:W5:Y:S01]  /*1cbf0*/  LDL.128 R24, [R11] ;  /* 0x000000000b187983 */ /* 0x0001620000100c00 */
[----:B------:R-:W-:Y:S02]  /*1cc00*/  PRMT R67, R67, 0x7770, RZ ;  /* 0x0000777043437816 */ /* 0x000fe400000000ff */
[----:B------:R-:W-:Y:S02]  /*1cc10*/  PRMT R10, R19, 0x7770, RZ ;  /* 0x00007770130a7816 */ /* 0x000fe400000000ff */
[----:B------:R-:W-:Y:S02]  /*1cc20*/  PRMT R0, R66, 0x7773, RZ ;  /* 0x0000777342007816 */ /* 0x000fe400000000ff */
[----:B------:R-:W-:-:S02]  /*1cc30*/  LOP3.LUT R67, R10, 0xff, R67, 0x48, !PT ;  /* 0x000000ff0a437812 */ /* 0x000fc400078e4843 */
[----:B------:R-:W-:-:S03]  /*1cc40*/  PRMT R7, R18, 0x7773, RZ ;  /* 0x0000777312077816 */ /* 0x000fc600000000ff */
[----:B------:R-:W-:Y:S01]  /*1cc50*/  IMAD R32, R67, 0x10, R2 ;  /* 0x0000001043207824 */ /* 0x000fe200078e0202 */
[----:B------:R-:W-:-:S05]  /*1cc60*/  LOP3.LUT R7, R7, 0xff, R0, 0x48, !PT ;  /* 0x000000ff07077812 */ /* 0x000fca00078e4800 */
[----:B------:R-:W4:Y:S01]  /*1cc70*/  LDL.128 R32, [R32] ;  /* 0x0000000020207983 */ /* 0x000f220000100c00 */
[----:B------:R-:W-:-:S06]  /*1cc80*/  IMAD R28, R7, 0x10, R2 ;  /* 0x00000010071c7824 */ /* 0x000fcc00078e0202 */
[----:B------:R-:W4:Y:S01]  /*1cc90*/  LDL.128 R28, [R28] ;  /* 0x000000001c1c7983 */ /* 0x000f220000100c00 */
[----:B------:R-:W-:Y:S02]  /*1cca0*/  PRMT R7, R66, 0x7772, RZ ;  /* 0x0000777242077816 */ /* 0x000fe400000000ff */
[----:B------:R-:W-:Y:S02]  /*1ccb0*/  PRMT R10, R18, 0x7772, RZ ;  /* 0x00007772120a7816 */ /* 0x000fe400000000ff */
[----:B------:R-:W-:Y:S02]  /*1ccc0*/  PRMT R0, R66, 0x7771, RZ ;  /* 0x0000777142007816 */ /* 0x000fe400000000ff */
[----:B0-----:R-:W-:Y:S02]  /*1ccd0*/  PRMT R11, R18, 0x7771, RZ ;  /* 0x00007771120b7816 */ /* 0x001fe400000000ff */
[----:B------:R-:W-:Y:S02]  /*1cce0*/  LOP3.LUT R7, R10, 0xff, R7, 0x48, !PT ;  /* 0x000000ff0a077812 */ /* 0x000fe400078e4807 */
[----:B------:R-:W-:-:S03]  /*1ccf0*/  LOP3.LUT R11, R11, 0xff, R0, 0x48, !PT ;  /* 0x000000ff0b0b7812 */ /* 0x000fc600078e4800 */
[--C-:B------:R-:W-:Y:S02]  /*1cd00*/  IMAD R40, R7, 0x10, R2.reuse ;  /* 0x0000001007287824 */ /* 0x100fe400078e0202 */
[----:B------:R-:W-:-:S04]  /*1cd10*/  IMAD R36, R11, 0x10, R2 ;  /* 0x000000100b247824 */ /* 0x000fc800078e0202 */
[----:B------:R-:W4:Y:S04]  /*1cd20*/  LDL.128 R40, [R40] ;  /* 0x0000000028287983 */ /* 0x000f280000100c00 */
[----:B------:R-:W4:Y:S01]  /*1cd30*/  LDL.128 R36, [R36] ;  /* 0x0000000024247983 */ /* 0x000f220000100c00 */
[----:B------:R-:W-:Y:S02]  /*1cd40*/  PRMT R66, R66, 0x7770, RZ ;  /* 0x0000777042427816 */ /* 0x000fe400000000ff */
[----:B------:R-:W-:Y:S02]  /*1cd50*/  PRMT R11, R18, 0x7770, RZ ;  /* 0x00007770120b7816 */ /* 0x000fe400000000ff */
[----:B------:R-:W-:Y:S02]  /*1cd60*/  PRMT R0, R65, 0x7773, RZ ;  /* 0x0000777341007816 */ /* 0x000fe400000000ff */
[----:B------:R-:W-:-:S02]  /*1cd70*/  PRMT R7, R17, 0x7773, RZ ;  /* 0x0000777311077816 */ /* 0x000fc400000000ff */
[----:B------:R-:W-:Y:S02]  /*1cd80*/  LOP3.LUT R11, R11, 0xff, R66, 0x48, !PT ;  /* 0x000000ff0b0b7812 */ /* 0x000fe400078e4842 */
[----:B------:R-:W-:-:S03]  /*1cd90*/  LOP3.LUT R7, R7, 0xff, R0, 0x48, !PT ;  /* 0x000000ff07077812 */ /* 0x000fc600078e4800 */
[--C-:B------:R-:W-:Y:S02]  /*1cda0*/  IMAD R48, R11, 0x10, R2.reuse ;  /* 0x000000100b307824 */ /* 0x100fe400078e0202 */
[----:B------:R-:W-:Y:S01]  /*1cdb0*/  IMAD R44, R7, 0x10, R2 ;  /* 0x00000010072c7824 */ /* 0x000fe200078e0202 */
[----:B------:R-:W-:-:S03]  /*1cdc0*/  PRMT R0, R65, 0x7771, RZ ;  /* 0x0000777141007816 */ /* 0x000fc600000000ff */
[----:B------:R-:W4:Y:S01]  /*1cdd0*/  LDL.128 R48, [R48] ;  /* 0x0000000030307983 */ /* 0x000f220000100c00 */
[----:B------:R-:W-:Y:S02]  /*1cde0*/  PRMT R7, R65, 0x7772, RZ ;  /* 0x0000777241077816 */ /* 0x000fe400000000ff */
[C---:B------:R-:W-:Y:S01]  /*1cdf0*/  PRMT R10, R17.reuse, 0x7772, RZ ;  /* 0x00007772110a7816 */ /* 0x040fe200000000ff */
[----:B------:R-:W4:Y:S01]  /*1ce00*/  LDL.128 R44, [R44] ;  /* 0x000000002c2c7983 */ /* 0x000f220000100c00 */
[----:B------:R-:W-:Y:S02]  /*1ce10*/  PRMT R11, R17, 0x7771, RZ ;  /* 0x00007771110b7816 */ /* 0x000fe400000000ff */
[----:B------:R-:W-:Y:S02]  /*1ce20*/  LOP3.LUT R7, R10, 0xff, R7, 0x48, !PT ;  /* 0x000000ff0a077812 */ /* 0x000fe400078e4807 */
[----:B------:R-:W-:-:S03]  /*1ce30*/  LOP3.LUT R11, R11, 0xff, R0, 0x48, !PT ;  /* 0x000000ff0b0b7812 */ /* 0x000fc600078e4800 */
[--C-:B------:R-:W-:Y:S02]  /*1ce40*/  IMAD R56, R7, 0x10, R2.reuse ;  /* 0x0000001007387824 */ /* 0x100fe400078e0202 */
[----:B------:R-:W-:Y:S01]  /*1ce50*/  IMAD R52, R11, 0x10, R2 ;  /* 0x000000100b347824 */ /* 0x000fe200078e0202 */
[----:B------:R-:W-:-:S03]  /*1ce60*/  PRMT R65, R65, 0x7770, RZ ;  /* 0x0000777041417816 */ /* 0x000fc600000000ff */
[----:B------:R-:W4:Y:S01]  /*1ce70*/  LDL.128 R56, [R56] ;  /* 0x0000000038387983 */ /* 0x000f220000100c00 */
[----:B------:R-:W-:-:S03]  /*1ce80*/  PRMT R0, R17, 0x7770, RZ ;  /* 0x0000777011007816 */ /* 0x000fc600000000ff */
[----:B------:R-:W4:Y:S01]  /*1ce90*/  LDL.128 R52, [R52] ;  /* 0x0000000034347983 */ /* 0x000f220000100c00 */
[----:B------:R-:W-:-:S05]  /*1cea0*/  LOP3.LUT R65, R0, 0xff, R65, 0x48, !PT ;  /* 0x000000ff00417812 */ /* 0x000fca00078e4841 */
[----:B------:R-:W-:-:S06]  /*1ceb0*/  IMAD R60, R65, 0x10, R2 ;  /* 0x00000010413c7824 */ /* 0x000fcc00078e0202 */
[----:B------:R-:W4:Y:S01]  /*1cec0*/  LDL.128 R60, [R60] ;  /* 0x000000003c3c7983 */ /* 0x000f220000100c00 */
[----:B------:R-:W-:Y:S02]  /*1ced0*/  PRMT R10, R64, 0x7773, RZ ;  /* 0x00007773400a7816 */ /* 0x000fe400000000ff */
[----:B------:R-:W-:-:S04]  /*1cee0*/  PRMT R11, R16, 0x7773, RZ ;  /* 0x00007773100b7816 */ /* 0x000fc800000000ff */
[----:B------:R-:W-:Y:S02]  /*1cef0*/  LOP3.LUT R19, R11, 0xff, R10, 0x48, !PT ;  /* 0x000000ff0b137812 */ /* 0x000fe400078e480a */
[C---:B------:R-:W-:Y:S02]  /*1cf00*/  PRMT R0, R64.reuse, 0x7770, RZ ;  /* 0x0000777040007816 */ /* 0x040fe400000000ff */
[----:B------:R-:W-:Y:S02]  /*1cf10*/  PRMT R7, R64, 0x7771, RZ ;  /* 0x0000777140077816 */ /* 0x000fe400000000ff */
[C---:B------:R-:W-:Y:S02]  /*1cf20*/  PRMT R11, R16.reuse, 0x7770, RZ ;  /* 0x00007770100b7816 */ /* 0x040fe400000000ff */
[----:B------:R-:W-:Y:S01]  /*1cf30*/  PRMT R10, R16, 0x7771, RZ ;  /* 0x00007771100a7816 */ /* 0x000fe200000000ff */
[----:B------:R-:W-:Y:S01]  /*1cf40*/  IMAD R19, R19, 0x10, R2 ;  /* 0x0000001013137824 */ /* 0x000fe200078e0202 */
[----:B------:R-:W-:-:S02]  /*1cf50*/  PRMT R64, R64, 0x7772, RZ ;  /* 0x0000777240407816 */ /* 0x000fc400000000ff */
[----:B------:R-:W-:Y:S02]  /*1cf60*/  PRMT R17, R16, 0x7772, RZ ;  /* 0x0000777210117816 */ /* 0x000fe400000000ff */
[----:B------:R-:W-:Y:S02]  /*1cf70*/  LOP3.LUT R105, R11, 0xff, R0, 0x48, !PT ;  /* 0x000000ff0b697812 */ /* 0x000fe400078e4800 */
[----:B------:R-:W-:Y:S02]  /*1cf80*/  LOP3.LUT R67, R10, 0xff, R7, 0x48, !PT ;  /* 0x000000ff0a437812 */ /* 0x000fe400078e4807 */
[----:B------:R-:W-:Y:S02]  /*1cf90*/  LOP3.LUT R65, R17, 0xff, R64, 0x48, !PT ;  /* 0x000000ff11417812 */ /* 0x000fe400078e4840 */
[----:B------:R-:W4:Y:S01]  /*1cfa0*/  LDL.128 R16, [R19] ;  /* 0x0000000013107983 */ /* 0x000f220000100c00 */
[--C-:B------:R-:W-:Y:S02]  /*1cfb0*/  IMAD R83, R67, 0x10, R2.reuse ;  /* 0x0000001043537824 */ /* 0x100fe400078e0202 */
[----:B------:R-:W-:Y:S01]  /*1cfc0*/  IMAD R65, R65, 0x10, R2 ;  /* 0x0000001041417824 */ /* 0x000fe200078e0202 */
[----:B------:R-:W-:Y:S01]  /*1cfd0*/  UMOV UR4, 0x4a0 ;  /* 0x000004a000047882 */ /* 0x000fe20000000000 */
[----:B--2---:R-:W-:-:S02]  /*1cfe0*/  PRMT R0, R12, 0x7770, RZ ;  /* 0x000077700c007816 */ /* 0x004fc400000000ff */
        /* <DEDUP_REMOVED lines=10> */
[----:B------:R-:W-:Y:S02]  /*1d090*/  PRMT R78, R15, 0x7773, RZ ;  /* 0x000077730f4e7816 */ /* 0x000fe400000000ff */
[----:B---3--:R-:W-:-:S02]  /*1d0a0*/  PRMT R15, R23, 0x7772, RZ ;  /* 0x00007772170f7816 */ /* 0x008fc400000000ff */
[----:B-----5:R-:W-:Y:S02]  /*1d0b0*/  PRMT R64, R27, 0x7773, RZ ;  /* 0x000077731b407816 */ /* 0x020fe400000000ff */
[C---:B------:R-:W-:Y:S02]  /*1d0c0*/  PRMT R73, R14.reuse, 0x7770, RZ ;  /* 0x000077700e497816 */ /* 0x040fe400000000ff */
[C---:B------:R-:W-:Y:S02]  /*1d0d0*/  PRMT R74, R14.reuse, 0x7771, RZ ;  /* 0x000077710e4a7816 */ /* 0x040fe400000000ff */
[C---:B------:R-:W-:Y:S02]  /*1d0e0*/  PRMT R75, R14.reuse, 0x7772, RZ ;  /* 0x000077720e4b7816 */ /* 0x040fe400000000ff */
[----:B------:R-:W-:Y:S02]  /*1d0f0*/  PRMT R76, R14, 0x7773, RZ ;  /* 0x000077730e4c7816 */ /* 0x000fe400000000ff */
[----:B------:R-:W-:-:S02]  /*1d100*/  PRMT R14, R23, 0x7773, RZ ;  /* 0x00007773170e7816 */ /* 0x000fc400000000ff */
[----:B------:R-:W-:Y:S02]  /*1d110*/  LOP3.LUT R80, R64, R15, R12, 0x96, !PT ;  /* 0x0000000f40507212 */ /* 0x000fe400078e960c */
[----:B------:R-:W-:Y:S01]  /*1d120*/  LOP3.LUT R79, R14, 0xff, R13, 0x48, !PT ;  /* 0x000000ff0e4f7812 */ /* 0x000fe200078e480d */
[----:B------:R-:W2:Y:S01]  /*1d130*/  LDL.128 R64, [R65] ;  /* 0x0000000041407983 */ /* 0x000ea20000100c00 */
[----:B------:R-:W-:Y:S02]  /*1d140*/  LOP3.LUT R80, R80, 0xff, RZ, 0xc0, !PT ;  /* 0x000000ff50507812 */ /* 0x000fe400078ec0ff */
[----:B------:R-:W-:Y:S01]  /*1d150*/  LEA R78, R78, UR4, 0x1 ;  /* 0x000000044e4e7c11 */ /* 0x000fe2000f8e08ff */
[----:B------:R0:W3:Y:S01]  /*1d160*/  LDL.128 R12, [R83] ;  /* 0x00000000530c7983 */ /* 0x0000e20000100c00 */
[----:B------:R-:W-:Y:S02]  /*1d170*/  LEA R91, R79, UR4, 0x1 ;  /* 0x000000044f5b7c11 */ /* 0x000fe4000f8e08ff */
[----:B------:R-:W-:Y:S01]  /*1d180*/  LEA R103, R80, UR4, 0x1 ;  /* 0x0000000450677c11 */ /* 0x000fe2000f8e08ff */
[----:B------:R-:W1:Y:S08]  /*1d190*/  LDC.U8 R81, c[0x3][R78+0x1] ;  /* 0x00c000404e517b82 */ /* 0x000e700000000000 */
[----:B------:R-:W5:Y:S08]  /*1d1a0*/  LDC.U8 R93, c[0x3][R91] ;  /* 0x00c000005b5d7b82 */ /* 0x000f700000000000 */
[----:B------:R-:W5:Y:S08]  /*1d1b0*/  LDC.U8 R104, c[0x3][R103+0x1] ;  /* 0x00c0004067687b82 */ /* 0x000f700000000000 */
[----:B------:R-:W4:Y:S08]  /*1d1c0*/  LDC.U8 R79, c[0x3][R78] ;  /* 0x00c000004e4f7b82 */ /* 0x000f300000000000 */
[----:B------:R-:W4:Y:S01]  /*1d1d0*/  LDC.U8 R94, c[0x3][R91+0x1] ;  /* 0x00c000405b5e7b82 */ /* 0x000f220000000000 */
[----:B------:R-:W-:-:S02]  /*1d1e0*/  PRMT R82, R21, 0x7770, RZ ;  /* 0x0000777015527816 */ /* 0x000fc400000000ff */
[C---:B------:R-:W-:Y:S02]  /*1d1f0*/  PRMT R84, R21.reuse, 0x7771, RZ ;  /* 0x0000777115547816 */ /* 0x040fe400000000ff */
[C---:B0-----:R-:W-:Y:S02]  /*1d200*/  PRMT R83, R21.reuse, 0x7772, RZ ;  /* 0x0000777215537816 */ /* 0x041fe400000000ff */
[----:B------:R-:W-:Y:S02]  /*1d210*/  PRMT R86, R21, 0x7773, RZ ;  /* 0x0000777315567816 */ /* 0x000fe400000000ff */
        /* <DEDUP_REMOVED lines=10> */
[----:B------:R-:W-:Y:S02]  /*1d2c0*/  PRMT R20, R24, 0x7770, RZ ;  /* 0x0000777018147816 */ /* 0x000fe400000000ff */
[----:B-1----:R-:W-:Y:S01]  /*1d2d0*/  LOP3.LUT R0, R21, R0, R81, 0x96, !PT ;  /* 0x0000000015007212 */ /* 0x002fe200078e9651 */
[----:B------:R-:W-:Y:S01]  /*1d2e0*/  IMAD R21, R105, 0x10, R2 ;  /* 0x0000001069157824 */ /* 0x000fe200078e0202 */
[----:B-----5:R-:W-:Y:S02]  /*1d2f0*/  LOP3.LUT R93, R104, R20, R93, 0x96, !PT ;  /* 0x00000014685d7212 */ /* 0x020fe400078e965d */
[C---:B------:R-:W-:Y:S02]  /*1d300*/  PRMT R96, R25.reuse, 0x7771, RZ ;  /* 0x0000777119607816 */ /* 0x040fe400000000ff */
[----:B------:R-:W-:-:S02]  /*1d310*/  PRMT R97, R25, 0x7772, RZ ;  /* 0x0000777219617816 */ /* 0x000fc400000000ff */
[C---:B------:R-:W-:Y:S02]  /*1d320*/  PRMT R95, R25.reuse, 0x7770, RZ ;  /* 0x00007770195f7816 */ /* 0x040fe400000000ff */
[----:B------:R-:W-:Y:S02]  /*1d330*/  PRMT R98, R25, 0x7773, RZ ;  /* 0x0000777319627816 */ /* 0x000fe400000000ff */
[----:B----4-:R-:W-:Y:S02]  /*1d340*/  PRMT R20, R32, 0x7772, RZ ;  /* 0x0000777220147816 */ /* 0x010fe400000000ff */
[----:B------:R-:W-:Y:S02]  /*1d350*/  PRMT R25, R24, 0x7771, RZ ;  /* 0x0000777118197816 */ /* 0x000fe400000000ff */
[----:B------:R-:W-:Y:S02]  /*1d360*/  LOP3.LUT R22, R94, R22, R79, 0x96, !PT ;  /* 0x000000165e167212 */ /* 0x000fe400078e964f */
[----:B------:R-:W-:-:S02]  /*1d370*/  LOP3.LUT R10, R95, R23, R10, 0x96, !PT ;  /* 0x000000175f0a7212 */ /* 0x000fc400078e960a */
[----:B------:R-:W-:Y:S02]  /*1d380*/  LOP3.LUT R25, R20, R25, R22, 0x96, !PT ;  /* 0x0000001914197212 */ /* 0x000fe400078e9616 */
[----:B------:R-:W4:Y:S01]  /*1d390*/  LDL.128 R20, [R21] ;  /* 0x0000000015147983 */ /* 0x000f220000100c00 */
[C---:B------:R-:W-:Y:S02]  /*1d3a0*/  PRMT R78, R26.reuse, 0x7770, RZ ;  /* 0x000077701a4e7816 */ /* 0x040fe400000000ff */
[C---:B------:R-:W-:Y:S02]  /*1d3b0*/  PRMT R99, R26.reuse, 0x7771, RZ ;  /* 0x000077711a637816 */ /* 0x040fe400000000ff */
[C---:B------:R-:W-:Y:S02]  /*1d3c0*/  PRMT R91, R26.reuse, 0x7772, RZ ;  /* 0x000077721a5b7816 */ /* 0x040fe400000000ff */
[----:B------:R-:W-:Y:S02]  /*1d3d0*/  PRMT R26, R26, 0x7773, RZ ;  /* 0x000077731a1a7816 */ /* 0x000fe400000000ff */
[----:B------:R-:W-:-:S02]  /*1d3e0*/  PRMT R101, R27, 0x7771, RZ ;  /* 0x000077711b657816 */ /* 0x000fc400000000ff */
[C---:B------:R-:W-:Y:S02]  /*1d3f0*/  PRMT R100, R27.reuse, 0x7770, RZ ;  /* 0x000077701b647816 */ /* 0x040fe400000000ff */
[----:B------:R-:W-:Y:S02]  /*1d400*/  PRMT R102, R27, 0x7772, RZ ;  /* 0x000077721b667816 */ /* 0x000fe400000000ff */
[C---:B------:R-:W-:Y:S02]  /*1d410*/  PRMT R27, R24.reuse, 0x7772, RZ ;  /* 0x00007772181b7816 */ /* 0x040fe400000000ff */
[----:B------:R-:W-:Y:S02]  /*1d420*/  PRMT R24, R24, 0x7773, RZ ;  /* 0x0000777318187816 */ /* 0x000fe400000000ff */
[----:B------:R-:W-:Y:S02]  /*1d430*/  LOP3.LUT R70, R98, R83, R70, 0x96, !PT ;  /* 0x0000005362467212 */ /* 0x000fe400078e9646 */
[----:B------:R-:W-:-:S02]  /*1d440*/  LOP3.LUT R26, R26, R87, R74, 0x96, !PT ;  /* 0x000000571a1a7212 */ /* 0x000fc400078e964a */
[----:B------:R-:W-:Y:S02]  /*1d450*/  LOP3.LUT R76, R101, R89, R76, 0x96, !PT ;  /* 0x00000059654c7212 */ /* 0x000fe400078e964c */
[----:B------:R-:W-:Y:S02]  /*1d460*/  PRMT R83, R35, 0x7772, RZ ;  /* 0x0000777223537816 */ /* 0x000fe400000000ff */
[----:B------:R-:W-:Y:S02]  /*1d470*/  PRMT R74, R31, 0x7773, RZ ;  /* 0x000077731f4a7816 */ /* 0x000fe400000000ff */
[----:B------:R-:W-:Y:S02]  /*1d480*/  LOP3.LUT R7, R24, R80, R7, 0x96, !PT ;  /* 0x0000005018077212 */ /* 0x000fe400078e9607 */
[----:B------:R-:W-:Y:S02]  /*1d490*/  LOP3.LUT R77, R102, R92, R77, 0x96, !PT ;  /* 0x0000005c664d7212 */ /* 0x000fe400078e964d */
[----:B------:R-:W-:-:S02]  /*1d4a0*/  PRMT R24, R35, 0x7773, RZ ;  /* 0x0000777323187816 */ /* 0x000fc400000000ff */
[----:B------:R-:W-:Y:S02]  /*1d4b0*/  LOP3.LUT R74, R74, R83, R76, 0x96, !PT ;  /* 0x000000534a4a7212 */ /* 0x000fe400078e964c */
[----:B------:R-:W-:Y:S02]  /*1d4c0*/  LOP3.LUT R24, R24, 0xff, R77, 0x48, !PT ;  /* 0x000000ff18187812 */ /* 0x000fe400078e484d */
[----:B------:R-:W-:Y:S02]  /*1d4d0*/  LOP3.LUT R74, R74, 0xff, RZ, 0xc0, !PT ;  /* 0x000000ff4a4a7812 */ /* 0x000fe400078ec0ff */
[----:B------:R-:W-:Y:S02]  /*1d4e0*/  LEA R83, R24, UR4, 0x1 ;  /* 0x0000000418537c11 */ /* 0x000fe4000f8e08ff */
[----:B------:R-:W-:Y:S02]  /*1d4f0*/  LEA R95, R74, UR4, 0x1 ;  /* 0x000000044a5f7c11 */ /* 0x000fe4000f8e08ff */
[----:B------:R-:W-:-:S02]  /*1d500*/  PRMT R24, R32, 0x7770, RZ ;  /* 0x0000777020187816 */ /* 0x000fc400000000ff */
[C---:B------:R-:W-:Y:S02]  /*1d510*/  PRMT R74, R32.reuse, 0x7771, RZ ;  /* 0x00007771204a7816 */ /* 0x040fe400000000ff */
[----:B------:R-:W-:Y:S02]  /*1d520*/  PRMT R32, R32, 0x7773, RZ ;  /* 0x0000777320207816 */ /* 0x000fe400000000ff */
[----:B------:R-:W-:Y:S02]  /*1d530*/  LOP3.LUT R11, R96, R82, R11, 0x96, !PT ;  /* 0x00000052600b7212 */ /* 0x000fe400078e960b */
[----:B------:R-:W-:Y:S02]  /*1d540*/  LOP3.LUT R69, R97, R84, R69, 0x96, !PT ;  /* 0x0000005461457212 */ /* 0x000fe400078e9645 */
[----:B------:R-:W-:Y:S02]  /*1d550*/  LOP3.LUT R71, R78, R86, R71, 0x96, !PT ;  /* 0x000000564e477212 */ /* 0x000fe400078e9647 */
[----:B------:R-:W-:-:S02]  /*1d560*/  PRMT R81, R35, 0x7770, RZ ;  /* 0x0000777023517816 */ /* 0x000fc400000000ff */
[----:B------:R-:W-:Y:S02]  /*1d570*/  PRMT R84, R35, 0x7771, RZ ;  /* 0x0000777123547816 */ /* 0x000fe400000000ff */
        /* <DEDUP_REMOVED lines=9> */
[----:B------:R-:W-:Y:S02]  /*1d610*/  PRMT R32, R29, 0x7771, RZ ;  /* 0x000077711d207816 */ /* 0x000fe400000000ff */
[----:B------:R-:W-:-:S02]  /*1d620*/  LOP3.LUT R75, R100, R90, R75, 0x96, !PT ;  /* 0x0000005a644b7212 */ /* 0x000fc400078e964b */
[----:B------:R-:W-:Y:S02]  /*1d630*/  PRMT R94, R31, 0x7772, RZ ;  /* 0x000077721f5e7816 */ /* 0x000fe400000000ff */
[----:B------:R-:W-:Y:S02]  /*1d640*/  PRMT R33, R29, 0x7772, RZ ;  /* 0x000077721d217816 */ /* 0x000fe400000000ff */
[----:B------:R-:W-:Y:S01]  /*1d650*/  PRMT R92, R31, 0x7771, RZ ;  /* 0x000077711f5c7816 */ /* 0x000fe200000000ff */
[----:B------:R-:W0:Y:S01]  /*1d660*/  LDC.U8 R103, c[0x3][R103] ;  /* 0x00c0000067677b82 */ /* 0x000e220000000000 */
[----:B------:R-:W-:Y:S02]  /*1d670*/  LOP3.LUT R7, R32, R34, R7, 0x96, !PT ;  /* 0x0000002220077212 */ /* 0x000fe400078e9607 */
[----:B------:R-:W-:Y:S02]  /*1d680*/  LOP3.LUT R75, R94, R84, R75, 0x96, !PT ;  /* 0x000000545e4b7212 */ /* 0x000fe400078e964b */
[----:B------:R-:W-:-:S02]  /*1d690*/  LOP3.LUT R10, R33, R35, R10, 0x96, !PT ;  /* 0x00000023210a7212 */ /* 0x000fc400078e960a */
[C---:B------:R-:W-:Y:S01]  /*1d6a0*/  PRMT R32, R43.reuse, 0x7773, RZ ;  /* 0x000077732b207816 */ /* 0x040fe200000000ff */
[----:B------:R1:W0:Y:S01]  /*1d6b0*/  LDC.U8 R86, c[0x3][R83+0x1] ;  /* 0x00c0004053567b82 */ /* 0x0002220000000000 */
[----:B------:R-:W-:Y:S02]  /*1d6c0*/  LOP3.LUT R26, R92, R81, R26, 0x96, !PT ;  /* 0x000000515c1a7212 */ /* 0x000fe400078e961a */
[----:B------:R-:W-:Y:S02]  /*1d6d0*/  PRMT R33, R43, 0x7772, RZ ;  /* 0x000077722b217816 */ /* 0x000fe400000000ff */
[----:B------:R-:W-:Y:S02]  /*1d6e0*/  PRMT R34, R39, 0x7773, RZ ;  /* 0x0000777327227816 */ /* 0x000fe400000000ff */
[----:B------:R-:W-:Y:S01]  /*1d6f0*/  LOP3.LUT R73, R91, R88, R73, 0x96, !PT ;  /* 0x000000585b497212 */ /* 0x000fe200078e9649 */
[----:B------:R5:W0:Y:S01]  /*1d700*/  LDC.U8 R96, c[0x3][R95+0x1] ;  /* 0x00c000405f607b82 */ /* 0x000a220000000000 */
[----:B------:R-:W-:-:S02]  /*1d710*/  LOP3.LUT R72, R99, R85, R72, 0x96, !PT ;  /* 0x0000005563487212 */ /* 0x000fc400078e9648 */
[----:B------:R-:W-:Y:S02]  /*1d720*/  PRMT R88, R30, 0x7771, RZ ;  /* 0x000077711e587816 */ /* 0x000fe400000000ff */
[----:B------:R-:W-:Y:S02]  /*1d730*/  LOP3.LUT R32, R32, 0xff, R75, 0x48, !PT ;  /* 0x000000ff20207812 */ /* 0x000fe400078e484b */
[----:B------:R-:W-:Y:S01]  /*1d740*/  LOP3.LUT R26, R34, R33, R26, 0x96, !PT ;  /* 0x00000021221a7212 */ /* 0x000fe200078e961a */
[----:B------:R1:W0:Y:S01]  /*1d750*/  LDC.U8 R85, c[0x3][R83] ;  /* 0x00c0000053557b82 */ /* 0x0002220000000000 */
[----:B------:R-:W-:Y:S02]  /*1d760*/  LOP3.LUT R70, R88, R77, R70, 0x96, !PT ;  /* 0x0000004d58467212 */ /* 0x000fe400078e9646 */
[----:B------:R-:W-:Y:S02]  /*1d770*/  PRMT R87, R30, 0x7770, RZ ;  /* 0x000077701e577816 */ /* 0x000fe400000000ff */
[----:B------:R-:W-:-:S02]  /*1d780*/  LEA R77, R32, UR4, 0x1 ;  /* 0x00000004204d7c11 */ /* 0x000fc4000f8e08ff */
[----:B------:R-:W-:Y:S01]  /*1d790*/  LOP3.LUT R26, R26, 0xff, RZ, 0xc0, !PT ;  /* 0x000000ff1a1a7812 */ /* 0x000fe200078ec0ff */
[----:B-----5:R-:W5:Y:S01]  /*1d7a0*/  LDC.U8 R95, c[0x3][R95] ;  /* 0x00c000005f5f7b82 */ /* 0x020f620000000000 */
[----:B------:R-:W-:Y:S02]  /*1d7b0*/  PRMT R90, R30, 0x7773, RZ ;  /* 0x000077731e5a7816 */ /* 0x000fe400000000ff */
[----:B------:R-:W-:Y:S02]  /*1d7c0*/  LOP3.LUT R69, R87, R78, R69, 0x96, !PT ;  /* 0x0000004e57457212 */ /* 0x000fe400078e9645 */
[----:B------:R-:W-:-:S03]  /*1d7d0*/  LEA R87, R26, UR4, 0x1 ;  /* 0x000000041a577c11 */ /* 0x000fc6000f8e08ff */
[----:B------:R0:W5:Y:S01]  /*1d7e0*/  LDC.U8 R81, c[0x3][R77+0x1] ;  /* 0x00c000404d517b82 */ /* 0x0001620000000000 */
[----:B------:R-:W-:-:S07]  /*1d7f0*/  LOP3.LUT R72, R90, R79, R72, 0x96, !PT ;  /* 0x0000004f5a487212 */ /* 0x000fce00078e9648 */
[----:B------:R0:W2:Y:S08]  /*1d800*/  LDC.U8 R79, c[0x3][R77] ;  /* 0x00c000004d4f7b82 */ /* 0x0000b00000000000 */
[----:B------:R-:W2:Y:S01]  /*1d810*/  LDC.U8 R88, c[0x3][R87+0x1] ;  /* 0x00c0004057587b82 */ /* 0x000ea20000000000 */
[----:B------:R-:W-:Y:S02]  /*1d820*/  PRMT R91, R31, 0x7770, RZ ;  /* 0x000077701f5b7816 */ /* 0x000fe400000000ff */
[----:B------:R-:W-:-:S02]  /*1d830*/  PRMT R89, R30, 0x7772, RZ ;  /* 0x000077721e597816 */ /* 0x000fc400000000ff */
[C---:B------:R-:W-:Y:S02]  /*1d840*/  PRMT R31, R29.reuse, 0x7770, RZ ;  /* 0x000077701d1f7816 */ /* 0x040fe400000000ff */
[----:B-1----:R-:W-:Y:S02]  /*1d850*/  PRMT R83, R29, 0x7773, RZ ;  /* 0x000077731d537816 */ /* 0x002fe400000000ff */
[C---:B------:R-:W-:Y:S02]  /*1d860*/  PRMT R29, R28.reuse, 0x7772, RZ ;  /* 0x000077721c1d7816 */ /* 0x040fe400000000ff */
[C---:B------:R-:W-:Y:S02]  /*1d870*/  PRMT R30, R28.reuse, 0x7770, RZ ;  /* 0x000077701c1e7816 */ /* 0x040fe400000000ff */
[C---:B------:R-:W-:Y:S02]  /*1d880*/  PRMT R27, R28.reuse, 0x7771, RZ ;  /* 0x000077711c1b7816 */ /* 0x040fe400000000ff */
[----:B------:R-:W-:-:S02]  /*1d890*/  PRMT R28, R28, 0x7773, RZ ;  /* 0x000077731c1c7816 */ /* 0x000fc400000000ff */
[----:B0-----:R-:W-:Y:S02]  /*1d8a0*/  LOP3.LUT R24, R86, R24, R103, 0x96, !PT ;  /* 0x0000001856187212 */ /* 0x001fe400078e9667 */
[C---:B------:R-:W-:Y:S02]  /*1d8b0*/  PRMT R34, R41.reuse, 0x7770, RZ ;  /* 0x0000777029227816 */ /* 0x040fe400000000ff */
        /* <DEDUP_REMOVED lines=8> */
[----:B------:R-:W-:Y:S02]  /*1d940*/  LOP3.LUT R0, R35, R31, R0, 0x96, !PT ;  /* 0x0000001f23007212 */ /* 0x000fe400078e9600 */
[----:B------:R-:W-:-:S02]  /*1d950*/  LOP3.LUT R24, R32, R27, R24, 0x96, !PT ;  /* 0x0000001b20187212 */ /* 0x000fc400078e9618 */
[----:B------:R-:W-:Y:S02]  /*1d960*/  LOP3.LUT R25, R34, R28, R25, 0x96, !PT ;  /* 0x0000001c22197212 */ /* 0x000fe400078e9619 */
[C---:B------:R-:W-:Y:S02]  /*1d970*/  PRMT R82, R38.reuse, 0x7771, RZ ;  /* 0x0000777126527816 */ /* 0x040fe400000000ff */
[C---:B------:R-:W-:Y:S02]  /*1d980*/  PRMT R83, R38.reuse, 0x7772, RZ ;  /* 0x0000777226537816 */ /* 0x040fe400000000ff */
[----:B------:R-:W-:Y:S02]  /*1d990*/  PRMT R77, R38, 0x7770, RZ ;  /* 0x00007770264d7816 */ /* 0x000fe400000000ff */
[----:B------:R-:W-:Y:S02]  /*1d9a0*/  LOP3.LUT R30, R96, R30, R85, 0x96, !PT ;  /* 0x0000001e601e7212 */ /* 0x000fe400078e9655 */
        /* <DEDUP_REMOVED lines=13> */
[----:B------:R-:W-:Y:S02]  /*1da80*/  LOP3.LUT R38, R38, R43, R70, 0x96, !PT ;  /* 0x0000002b26267212 */ /* 0x000fe400078e9646 */
[----:B------:R-:W-:Y:S02]  /*1da90*/  LOP3.LUT R72, R85, R75, R72, 0x96, !PT ;  /* 0x0000004b55487212 */ /* 0x000fe400078e9648 */
[----:B------:R-:W-:Y:S02]  /*1daa0*/  PRMT R43, R51, 0x7772, RZ ;  /* 0x00007772332b7816 */ /* 0x000fe400000000ff */
[----:B------:R-:W-:Y:S02]  /*1dab0*/  PRMT R70, R47, 0x7773, RZ ;  /* 0x000077732f467816 */ /* 0x000fe400000000ff */
[----:B------:R-:W-:Y:S02]  /*1dac0*/  LOP3.LUT R36, R36, 0xff, R73, 0x48, !PT ;  /* 0x000000ff24247812 */ /* 0x000fe400078e4849 */
[----:B------:R-:W-:-:S02]  /*1dad0*/  PRMT R76, R42, 0x7771, RZ ;  /* 0x000077712a4c7816 */ /* 0x000fc400000000ff */
[----:B------:R-:W-:Y:S02]  /*1dae0*/  PRMT R78, R42, 0x7773, RZ ;  /* 0x000077732a4e7816 */ /* 0x000fe400000000ff */
[----:B------:R-:W-:Y:S02]  /*1daf0*/  LOP3.LUT R30, R31, R33, R30, 0x96, !PT ;  /* 0x000000211f1e7212 */ /* 0x000fe400078e961e */
[----:B------:R-:W-:Y:S02]  /*1db00*/  PRMT R42, R41, 0x7772, RZ ;  /* 0x00007772292a7816 */ /* 0x000fe400000000ff */
[----:B------:R-:W-:Y:S02]  /*1db10*/  PRMT R84, R39, 0x7770, RZ ;  /* 0x0000777027547816 */ /* 0x000fe400000000ff */
[----:B------:R-:W-:Y:S02]  /*1db20*/  LOP3.LUT R11, R82, R74, R11, 0x96, !PT ;  /* 0x0000004a520b7212 */ /* 0x000fe400078e960b */
[----:B-----5:R-:W-:-:S02]  /*1db30*/  LOP3.LUT R26, R81, R26, R95, 0x96, !PT ;  /* 0x0000001a511a7212 */ /* 0x020fc400078e965f */
[----:B------:R-:W-:Y:S02]  /*1db40*/  PRMT R33, R48, 0x7772, RZ ;  /* 0x0000777230217816 */ /* 0x000fe400000000ff */
[----:B------:R-:W-:Y:S02]  /*1db50*/  PRMT R41, R41, 0x7773, RZ ;  /* 0x0000777329297816 */ /* 0x000fe400000000ff */
[C---:B------:R-:W-:Y:S02]  /*1db60*/  PRMT R32, R37.reuse, 0x7770, RZ ;  /* 0x0000777025207816 */ /* 0x040fe400000000ff */
[C---:B------:R-:W-:Y:S02]  /*1db70*/  PRMT R34, R37.reuse, 0x7771, RZ ;  /* 0x0000777125227816 */ /* 0x040fe400000000ff */
[----:B------:R-:W-:Y:S02]  /*1db80*/  PRMT R39, R37, 0x7772, RZ ;  /* 0x0000777225277816 */ /* 0x000fe400000000ff */
[----:B------:R-:W-:-:S02]  /*1db90*/  LOP3.LUT R43, R70, R43, R72, 0x96, !PT ;  /* 0x0000002b462b7212 */ /* 0x000fc400078e9648 */
[----:B------:R-:W-:Y:S02]  /*1dba0*/  LEA R74, R36, UR4, 0x1 ;  /* 0x00000004244a7c11 */ /* 0x000fe4000f8e08ff */
[----:B------:R-:W-:Y:S02]  /*1dbb0*/  PRMT R37, R37, 0x7773, RZ ;  /* 0x0000777325257816 */ /* 0x000fe400000000ff */
[----:B------:R-:W-:Y:S02]  /*1dbc0*/  PRMT R36, R49, 0x7770, RZ ;  /* 0x0000777031247816 */ /* 0x000fe400000000ff */
[----:B------:R-:W-:Y:S02]  /*1dbd0*/  LOP3.LUT R26, R33, R27, R26, 0x96, !PT ;  /* 0x0000001b211a7212 */ /* 0x000fe400078e961a */
[----:B------:R-:W-:Y:S02]  /*1dbe0*/  LOP3.LUT R10, R77, R41, R10, 0x96, !PT ;  /* 0x000000294d0a7212 */ /* 0x000fe400078e960a */
[----:B------:R-:W-:-:S02]  /*1dbf0*/  LOP3.LUT R43, R43, 0xff, RZ, 0xc0, !PT ;  /* 0x000000ff2b2b7812 */ /* 0x000fc400078ec0ff */
[----:B--2---:R-:W-:Y:S02]  /*1dc00*/  LOP3.LUT R28, R88, R28, R79, 0x96, !PT ;  /* 0x0000001c581c7212 */ /* 0x004fe400078e964f */
[----:B------:R-:W-:Y:S02]  /*1dc10*/  PRMT R31, R48, 0x7771, RZ ;  /* 0x00007771301f7816 */ /* 0x000fe400000000ff */
[----:B------:R-:W-:Y:S01]  /*1dc20*/  PRMT R33, R44, 0x7772, RZ ;  /* 0x000077722c217816 */ /* 0x000fe200000000ff */
[----:B------:R0:W1:Y:S01]  /*1dc30*/  LDC.U8 R75, c[0x3][R74] ;  /* 0x00c000004a4b7b82 */ /* 0x0000620000000000 */
[----:B------:R-:W-:Y:S02]  /*1dc40*/  LOP3.LUT R69, R83, R76, R69, 0x96, !PT ;  /* 0x0000004c53457212 */ /* 0x000fe400078e9645 */
[----:B------:R-:W-:Y:S02]  /*1dc50*/  LOP3.LUT R7, R37, R42, R7, 0x96, !PT ;  /* 0x0000002a25077212 */ /* 0x000fe400078e9607 */
[----:B------:R-:W-:-:S02]  /*1dc60*/  PRMT R73, R51, 0x7770, RZ ;  /* 0x0000777033497816 */ /* 0x000fc400000000ff */
[----:B------:R-:W-:Y:S01]  /*1dc70*/  LOP3.LUT R24, R36, R35, R24, 0x96, !PT ;  /* 0x0000002324187212 */ /* 0x000fe200078e9618 */
[----:B------:R0:W2:Y:S01]  /*1dc80*/  LDC.U8 R76, c[0x3][R74+0x1] ;  /* 0x00c000404a4c7b82 */ /* 0x0000a20000000000 */
[----:B------:R-:W-:Y:S02]  /*1dc90*/  PRMT R77, R47, 0x7771, RZ ;  /* 0x000077712f4d7816 */ /* 0x000fe400000000ff */
[----:B------:R-:W-:Y:S02]  /*1dca0*/  PRMT R40, R40, 0x7773, RZ ;  /* 0x0000777328287816 */ /* 0x000fe400000000ff */
[----:B------:R-:W-:Y:S02]  /*1dcb0*/  PRMT R37, R48, 0x7773, RZ ;  /* 0x0000777330257816 */ /* 0x000fe400000000ff */
[----:B------:R-:W-:Y:S02]  /*1dcc0*/  PRMT R36, R45, 0x7770, RZ ;  /* 0x000077702d247816 */ /* 0x000fe400000000ff */
[----:B------:R-:W-:-:S02]  /*1dcd0*/  LOP3.LUT R71, R84, R78, R71, 0x96, !PT ;  /* 0x0000004e54477212 */ /* 0x000fc400078e9647 */
[----:B------:R-:W-:Y:S02]  /*1dce0*/  PRMT R72, R51, 0x7771, RZ ;  /* 0x0000777133487816 */ /* 0x000fe400000000ff */
[----:B0-----:R-:W-:Y:S02]  /*1dcf0*/  PRMT R74, R47, 0x7772, RZ ;  /* 0x000077722f4a7816 */ /* 0x001fe400000000ff */
[----:B------:R-:W-:Y:S02]  /*1dd00*/  LEA R78, R43, UR4, 0x1 ;  /* 0x000000042b4e7c11 */ /* 0x000fe4000f8e08ff */
[----:B------:R-:W-:Y:S02]  /*1dd10*/  LOP3.LUT R28, R33, R31, R28, 0x96, !PT ;  /* 0x0000001f211c7212 */ /* 0x000fe400078e961c */
[----:B------:R-:W-:Y:S02]  /*1dd20*/  LOP3.LUT R38, R77, R73, R38, 0x96, !PT ;  /* 0x000000494d267212 */ /* 0x000fe400078e9626 */
[----:B------:R-:W-:-:S02]  /*1dd30*/  PRMT R31, R59, 0x7772, RZ ;  /* 0x000077723b1f7816 */ /* 0x000fc400000000ff */
[----:B------:R-:W-:Y:S02]  /*1dd40*/  PRMT R33, R55, 0x7773, RZ ;  /* 0x0000777337217816 */ /* 0x000fe400000000ff */
[----:B------:R-:W-:Y:S02]  /*1dd50*/  LOP3.LUT R29, R32, R40, R29, 0x96, !PT ;  /* 0x00000028201d7212 */ /* 0x000fe400078e961d */
[----:B------:R-:W-:Y:S01]  /*1dd60*/  LOP3.LUT R30, R36, R37, R30, 0x96, !PT ;  /* 0x00000025241e7212 */ /* 0x000fe200078e961e */
[----:B------:R0:W1:Y:S01]  /*1dd70*/  LDC.U8 R79, c[0x3][R78+0x1] ;  /* 0x00c000404e4f7b82 */ /* 0x0000620000000000 */
[C---:B------:R-:W-:Y:S02]  /*1dd80*/  PRMT R41, R49.reuse, 0x7772, RZ ;  /* 0x0000777231297816 */ /* 0x040fe400000000ff */
[----:B------:R-:W-:Y:S02]  /*1dd90*/  PRMT R40, R49, 0x7771, RZ ;  /* 0x0000777131287816 */ /* 0x000fe400000000ff */
[----:B------:R-:W-:-:S02]  /*1dda0*/  LOP3.LUT R71, R74, R72, R71, 0x96, !PT ;  /* 0x000000484a477212 */ /* 0x000fc400078e9647 */
[----:B------:R-:W-:Y:S02]  /*1ddb0*/  PRMT R36, R59, 0x7773, RZ ;  /* 0x000077733b247816 */ /* 0x000fe400000000ff */
[----:B------:R-:W-:Y:S02]  /*1ddc0*/  PRMT R49, R49, 0x7773, RZ ;  /* 0x0000777331317816 */ /* 0x000fe400000000ff */
[C---:B------:R-:W-:Y:S02]  /*1ddd0*/  PRMT R42, R50.reuse, 0x7770, RZ ;  /* 0x00007770322a7816 */ /* 0x040fe400000000ff */
[C---:B------:R-:W-:Y:S02]  /*1dde0*/  PRMT R43, R50.reuse, 0x7771, RZ ;  /* 0x00007771322b7816 */ /* 0x040fe400000000ff */
[----:B------:R-:W-:Y:S02]  /*1ddf0*/  PRMT R70, R50, 0x7772, RZ ;  /* 0x0000777232467816 */ /* 0x000fe400000000ff */
[----:B------:R-:W-:-:S02]  /*1de00*/  LOP3.LUT R31, R33, R31, R38, 0x96, !PT ;  /* 0x0000001f211f7212 */ /* 0x000fc400078e9626 */
[----:B------:R-:W-:Y:S02]  /*1de10*/  PRMT R50, R50, 0x7773, RZ ;  /* 0x0000777332327816 */ /* 0x000fe400000000ff */
[----:B------:R-:W-:Y:S02]  /*1de20*/  PRMT R51, R47, 0x7770, RZ ;  /* 0x000077702f337816 */ /* 0x000fe400000000ff */
[----:B------:R-:W-:Y:S02]  /*1de30*/  LOP3.LUT R36, R36, 0xff, R71, 0x48, !PT ;  /* 0x000000ff24247812 */ /* 0x000fe400078e4847 */
[----:B------:R-:W-:Y:S02]  /*1de40*/  PRMT R32, R48, 0x7770, RZ ;  /* 0x0000777030207816 */ /* 0x000fe400000000ff */
[----:B------:R-:W-:Y:S01]  /*1de50*/  LOP3.LUT R0, R49, R39, R0, 0x96, !PT ;  /* 0x0000002731007212 */ /* 0x000fe200078e9600 */
[----:B------:R-:W2:Y:S01]  /*1de60*/  LDC.U8 R87, c[0x3][R87] ;  /* 0x00c0000057577b82 */ /* 0x000ea20000000000 */
[----:B------:R-:W-:-:S02]  /*1de70*/  PRMT R48, R46, 0x7771, RZ ;  /* 0x000077712e307816 */ /* 0x000fc400000000ff */
[C---:B------:R-:W-:Y:S02]  /*1de80*/  PRMT R49, R46.reuse, 0x7772, RZ ;  /* 0x000077722e317816 */ /* 0x040fe400000000ff */
[C---:B------:R-:W-:Y:S02]  /*1de90*/  PRMT R47, R46.reuse, 0x7770, RZ ;  /* 0x000077702e2f7816 */ /* 0x040fe400000000ff */
[----:B------:R-:W-:Y:S02]  /*1dea0*/  LOP3.LUT R31, R31, 0xff, RZ, 0xc0, !PT ;  /* 0x000000ff1f1f7812 */ /* 0x000fe400078ec0ff */
[----:B------:R-:W-:Y:S02]  /*1deb0*/  PRMT R46, R46, 0x7773, RZ ;  /* 0x000077732e2e7816 */ /* 0x000fe400000000ff */
[----:B------:R-:W-:Y:S02]  /*1dec0*/  LOP3.LUT R50, R51, R50, R69, 0x96, !PT ;  /* 0x0000003233327212 */ /* 0x000fe400078e9645 */
[----:B------:R-:W-:-:S02]  /*1ded0*/  LOP3.LUT R25, R41, R34, R25, 0x96, !PT ;  /* 0x0000002229197212 */ /* 0x000fc400078e9619 */
[----:B------:R-:W-:Y:S02]  /*1dee0*/  LEA R51, R36, UR4, 0x1 ;  /* 0x0000000424337c11 */ /* 0x000fe4000f8e08ff */
[C---:B------:R-:W-:Y:S02]  /*1def0*/  PRMT R34, R44.reuse, 0x7770, RZ ;  /* 0x000077702c227816 */ /* 0x040fe400000000ff */
[C---:B------:R-:W-:Y:S02]  /*1df00*/  PRMT R27, R44.reuse, 0x7771, RZ ;  /* 0x000077712c1b7816 */ /* 0x040fe400000000ff */
[----:B------:R-:W-:Y:S02]  /*1df10*/  PRMT R35, R44, 0x7773, RZ ;  /* 0x000077732c237816 */ /* 0x000fe400000000ff */
[C---:B------:R-:W-:Y:S02]  /*1df20*/  PRMT R41, R45.reuse, 0x7772, RZ ;  /* 0x000077722d297816 */ /* 0x040fe400000000ff */
[----:B------:R-:W-:-:S02]  /*1df30*/  PRMT R39, R45, 0x7771, RZ ;  /* 0x000077712d277816 */ /* 0x000fc400000000ff */
[----:B------:R-:W-:Y:S02]  /*1df40*/  PRMT R44, R45, 0x7773, RZ ;  /* 0x000077732d2c7816 */ /* 0x000fe400000000ff */
[----:B------:R-:W-:Y:S02]  /*1df50*/  LOP3.LUT R7, R48, R42, R7, 0x96, !PT ;  /* 0x0000002a30077212 */ /* 0x000fe400078e9607 */
[----:B------:R-:W-:Y:S01]  /*1df60*/  LEA R71, R31, UR4, 0x1 ;  /* 0x000000041f477c11 */ /* 0x000fe2000f8e08ff */
[----:B0-----:R-:W0:Y:S01]  /*1df70*/  LDC.U8 R78, c[0x3][R78] ;  /* 0x00c000004e4e7b82 */ /* 0x001e220000000000 */
[----:B------:R-:W-:Y:S02]  /*1df80*/  LOP3.LUT R11, R46, R70, R11, 0x96, !PT ;  /* 0x000000462e0b7212 */ /* 0x000fe400078e960b */
[----:B------:R-:W-:Y:S02]  /*1df90*/  PRMT R48, R59, 0x7770, RZ ;  /* 0x000077703b307816 */ /* 0x000fe400000000ff */
[----:B------:R-:W-:-:S02]  /*1dfa0*/  PRMT R45, R58, 0x7771, RZ ;  /* 0x000077713a2d7816 */ /* 0x000fc400000000ff */
[C---:B------:R-:W-:Y:S01]  /*1dfb0*/  PRMT R36, R56.reuse, 0x7772, RZ ;  /* 0x0000777238247816 */ /* 0x040fe200000000ff */
[----:B------:R5:W0:Y:S01]  /*1dfc0*/  LDC.U8 R70, c[0x3][R51+0x1] ;  /* 0x00c0004033467b82 */ /* 0x000a220000000000 */
[C---:B------:R-:W-:Y:S02]  /*1dfd0*/  PRMT R31, R56.reuse, 0x7770, RZ ;  /* 0x00007770381f7816 */ /* 0x040fe400000000ff */
[C---:B------:R-:W-:Y:S02]  /*1dfe0*/  PRMT R33, R56.reuse, 0x7771, RZ ;  /* 0x0000777138217816 */ /* 0x040fe400000000ff */
[----:B------:R-:W-:Y:S02]  /*1dff0*/  PRMT R37, R56, 0x7773, RZ ;  /* 0x0000777338257816 */ /* 0x000fe400000000ff */
[----:B------:R-:W-:Y:S02]  /*1e000*/  PRMT R59, R59, 0x7771, RZ ;  /* 0x000077713b3b7816 */ /* 0x000fe400000000ff */
[----:B------:R-:W-:-:S02]  /*1e010*/  PRMT R56, R55, 0x7772, RZ ;  /* 0x0000777237387816 */ /* 0x000fc400000000ff */
[----:B------:R-:W-:Y:S02]  /*1e020*/  LOP3.LUT R0, R45, R47, R0, 0x96, !PT ;  /* 0x0000002f2d007212 */ /* 0x000fe400078e9600 */
[----:B------:R-:W-:Y:S02]  /*1e030*/  LOP3.LUT R50, R56, R59, R50, 0x96, !PT ;  /* 0x0000003b38327212 */ /* 0x000fe400078e9632 */
[----:B------:R-:W-:-:S04]  /*1e040*/  PRMT R45, R63, 0x7773, RZ ;  /* 0x000077733f2d7816 */ /* 0x000fc800000000ff */
[----:B------:R-:W-:Y:S01]  /*1e050*/  LOP3.LUT R50, R45, 0xff, R50, 0x48, !PT ;  /* 0x000000ff2d327812 */ /* 0x000fe200078e4832 */
[----:B------:R5:W4:Y:S03]  /*1e060*/  LDC.U8 R69, c[0x3][R51] ;  /* 0x00c0000033457b82 */ /* 0x000b260000000000 */
[----:B------:R-:W-:-:S05]  /*1e070*/  LEA R50, R50, UR4, 0x1 ;  /* 0x0000000432327c11 */ /* 0x000fca000f8e08ff */
[----:B------:R3:W4:Y:S08]  /*1e080*/  LDC.U8 R72, c[0x3][R71+0x1] ;  /* 0x00c0004047487b82 */ /* 0x0007300000000000 */
[----:B---3--:R-:W3:Y:S08]  /*1e090*/  LDC.U8 R71, c[0x3][R71] ;  /* 0x00c0000047477b82 */ /* 0x008ef00000000000 */
[----:B-----5:R5:W3:Y:S01]  /*1e0a0*/  LDC.U8 R51, c[0x3][R50+0x1] ;  /* 0x00c0004032337b82 */ /* 0x020ae20000000000 */
[----:B------:R-:W-:-:S02]  /*1e0b0*/  LOP3.LUT R10, R49, R43, R10, 0x96, !PT ;  /* 0x0000002b310a7212 */ /* 0x000fc400078e960a */
[----:B------:R-:W-:Y:S02]  /*1e0c0*/  PRMT R43, R58, 0x7770, RZ ;  /* 0x000077703a2b7816 */ /* 0x000fe400000000ff */
[----:B------:R-:W-:Y:S02]  /*1e0d0*/  PRMT R38, R57, 0x7770, RZ ;  /* 0x0000777039267816 */ /* 0x000fe400000000ff */
[----:B------:R-:W-:Y:S02]  /*1e0e0*/  LOP3.LUT R25, R43, R44, R25, 0x96, !PT ;  /* 0x0000002c2b197212 */ /* 0x000fe400078e9619 */
[----:B------:R-:W-:Y:S02]  /*1e0f0*/  LOP3.LUT R26, R38, R35, R26, 0x96, !PT ;  /* 0x00000023261a7212 */ /* 0x000fe400078e961a */
[C---:B------:R-:W-:Y:S02]  /*1e100*/  PRMT R43, R54.reuse, 0x7770, RZ ;  /* 0x00007770362b7816 */ /* 0x040fe400000000ff */
[----:B------:R-:W-:-:S02]  /*1e110*/  PRMT R44, R54, 0x7771, RZ ;  /* 0x00007771362c7816 */ /* 0x000fc400000000ff */
[----:B------:R-:W-:Y:S02]  /*1e120*/  PRMT R45, R54, 0x7772, RZ ;  /* 0x00007772362d7816 */ /* 0x000fe400000000ff */
[----:B-1----:R-:W-:Y:S02]  /*1e130*/  LOP3.LUT R34, R79, R34, R75, 0x96, !PT ;  /* 0x000000224f227212 */ /* 0x002fe400078e964b */
        /* <DEDUP_REMOVED lines=8> */
[----:B------:R-:W-:Y:S02]  /*1e1c0*/  LOP3.LUT R11, R47, R48, R11, 0x96, !PT ;  /* 0x000000302f0b7212 */ /* 0x000fe400078e960b */
[----:B------:R-:W-:-:S02]  /*1e1d0*/  PRMT R34, R63, 0x7772, RZ ;  /* 0x000077723f227816 */ /* 0x000fc400000000ff */
[----:B------:R-:W-:Y:S02]  /*1e1e0*/  PRMT R35, R19, 0x7773, RZ ;  /* 0x0000777313237816 */ /* 0x000fe400000000ff */
[----:B------:R-:W-:Y:S02]  /*1e1f0*/  PRMT R46, R63, 0x7770, RZ ;  /* 0x000077703f2e7816 */ /* 0x000fe400000000ff */
[----:B--2---:R-:W-:Y:S02]  /*1e200*/  LOP3.LUT R32, R76, R32, R87, 0x96, !PT ;  /* 0x000000204c207212 */ /* 0x004fe400078e9657 */
[----:B------:R-:W-:Y:S02]  /*1e210*/  LOP3.LUT R10, R55, R49, R10, 0x96, !PT ;  /* 0x00000031370a7212 */ /* 0x000fe400078e960a */
[----:B------:R-:W-:Y:S02]  /*1e220*/  PRMT R63, R63, 0x7771, RZ ;  /* 0x000077713f3f7816 */ /* 0x000fe400000000ff */
[----:B------:R-:W-:-:S02]  /*1e230*/  PRMT R47, R19, 0x7772, RZ ;  /* 0x00007772132f7816 */ /* 0x000fc400000000ff */
[----:B------:R-:W-:Y:S02]  /*1e240*/  LOP3.LUT R29, R41, R40, R29, 0x96, !PT ;  /* 0x00000028291d7212 */ /* 0x000fe400078e961d */
[----:B------:R-:W-:Y:S02]  /*1e250*/  LOP3.LUT R11, R35, R34, R11, 0x96, !PT ;  /* 0x00000022230b7212 */ /* 0x000fe400078e960b */
[----:B------:R-:W-:Y:S02]  /*1e260*/  PRMT R40, R57, 0x7772, RZ ;  /* 0x0000777239287816 */ /* 0x000fe400000000ff */
[----:B------:R-:W-:Y:S02]  /*1e270*/  LOP3.LUT R27, R36, R27, R32, 0x96, !PT ;  /* 0x0000001b241b7212 */ /* 0x000fe400078e9620 */
[----:B------:R-:W-:Y:S02]  /*1e280*/  PRMT R38, R53, 0x7770, RZ ;  /* 0x0000777035267816 */ /* 0x000fe400000000ff */
[----:B------:R-:W-:-:S02]  /*1e290*/  LOP3.LUT R47, R47, R63, R10, 0x96, !PT ;  /* 0x0000003f2f2f7212 */ /* 0x000fc400078e960a */
[----:B------:R-:W-:Y:S02]  /*1e2a0*/  PRMT R36, R52, 0x7771, RZ ;  /* 0x0000777134247816 */ /* 0x000fe400000000ff */
[----:B0-----:R-:W-:Y:S02]  /*1e2b0*/  LOP3.LUT R31, R70, R31, R78, 0x96, !PT ;  /* 0x0000001f461f7212 */ /* 0x001fe400078e964e */
[----:B------:R-:W-:Y:S02]  /*1e2c0*/  PRMT R35, R60, 0x7772, RZ ;  /* 0x000077723c237816 */ /* 0x000fe400000000ff */
[----:B------:R-:W-:Y:S02]  /*1e2d0*/  PRMT R10, R19, 0x7771, RZ ;  /* 0x00007771130a7816 */ /* 0x000fe400000000ff */
[----:B------:R-:W-:Y:S02]  /*1e2e0*/  LOP3.LUT R11, R11, 0xff, RZ, 0xc0, !PT ;  /* 0x000000ff0b0b7812 */ /* 0x000fe400078ec0ff */
[----:B------:R-:W-:-:S02]  /*1e2f0*/  PRMT R42, R57, 0x7773, RZ ;  /* 0x00007773392a7816 */ /* 0x000fc400000000ff */
[----:B------:R-:W-:Y:S02]  /*1e300*/  LOP3.LUT R24, R40, R39, R24, 0x96, !PT ;  /* 0x0000002728187212 */ /* 0x000fe400078e9618 */
[----:B------:R-:W-:Y:S02]  /*1e310*/  LOP3.LUT R28, R38, R37, R28, 0x96, !PT ;  /* 0x00000025261c7212 */ /* 0x000fe400078e961c */
[----:B------:R-:W-:Y:S02]  /*1e320*/  PRMT R39, R53, 0x7771, RZ ;  /* 0x0000777135277816 */ /* 0x000fe400000000ff */
[----:B------:R-:W-:Y:S02]  /*1e330*/  PRMT R38, R61, 0x7772, RZ ;  /* 0x000077723d267816 */ /* 0x000fe400000000ff */
[----:B------:R-:W-:Y:S02]  /*1e340*/  LOP3.LUT R31, R35, R36, R31, 0x96, !PT ;  /* 0x00000024231f7212 */ /* 0x000fe400078e961f */
[----:B------:R-:W-:-:S02]  /*1e350*/  LOP3.LUT R7, R10, R46, R7, 0x96, !PT ;  /* 0x0000002e0a077212 */ /* 0x000fc400078e9607 */
[C---:B------:R-:W-:Y:S02]  /*1e360*/  PRMT R36, R67.reuse, 0x7773, RZ ;  /* 0x0000777343247816 */ /* 0x040fe400000000ff */
[----:B------:R-:W-:Y:S02]  /*1e370*/  PRMT R10, R67, 0x7772, RZ ;  /* 0x00007772430a7816 */ /* 0x000fe400000000ff */
[----:B------:R-:W-:Y:S02]  /*1e380*/  PRMT R35, R15, 0x7773, RZ ;  /* 0x000077730f237816 */ /* 0x000fe400000000ff */
[----:B------:R-:W-:Y:S02]  /*1e390*/  LEA R48, R11, UR4, 0x1 ;  /* 0x000000040b307c11 */ /* 0x000fe4000f8e08ff */
[----:B------:R-:W-:Y:S02]  /*1e3a0*/  LOP3.LUT R29, R43, R42, R29, 0x96, !PT ;  /* 0x0000002a2b1d7212 */ /* 0x000fe400078e961d */
[----:B------:R-:W-:-:S02]  /*1e3b0*/  PRMT R43, R62, 0x7772, RZ ;  /* 0x000077723e2b7816 */ /* 0x000fc400000000ff */
[----:B------:R-:W-:Y:S01]  /*1e3c0*/  LOP3.LUT R26, R38, R39, R26, 0x96, !PT ;  /* 0x00000027261a7212 */ /* 0x000fe200078e961a */
[----:B-----5:R-:W0:Y:S01]  /*1e3d0*/  LDC.U8 R50, c[0x3][R50] ;  /* 0x00c0000032327b82 */ /* 0x020e220000000000 */
[----:B------:R-:W-:Y:S02]  /*1e3e0*/  LOP3.LUT R36, R36, 0xff, R47, 0x48, !PT ;  /* 0x000000ff24247812 */ /* 0x000fe400078e482f */
[----:B------:R-:W-:Y:S02]  /*1e3f0*/  LOP3.LUT R39, R35, R10, R7, 0x96, !PT ;  /* 0x0000000a23277212 */ /* 0x000fe400078e9607 */
[C---:B------:R-:W-:Y:S02]  /*1e400*/  PRMT R32, R52.reuse, 0x7770, RZ ;  /* 0x0000777034207816 */ /* 0x040fe400000000ff */
[----:B------:R-:W-:Y:S01]  /*1e410*/  PRMT R41, R57, 0x7771, RZ ;  /* 0x0000777139297816 */ /* 0x000fe200000000ff */
[----:B------:R1:W0:Y:S01]  /*1e420*/  LDC.U8 R49, c[0x3][R48+0x1] ;  /* 0x00c0004030317b82 */ /* 0x0002220000000000 */
[----:B------:R-:W-:-:S02]  /*1e430*/  PRMT R52, R52, 0x7773, RZ ;  /* 0x0000777334347816 */ /* 0x000fc400000000ff */
[----:B------:R-:W-:Y:S02]  /*1e440*/  PRMT R40, R53, 0x7772, RZ ;  /* 0x0000777235287816 */ /* 0x000fe400000000ff */
[----:B------:R-:W-:Y:S02]  /*1e450*/  PRMT R34, R60, 0x7770, RZ ;  /* 0x000077703c227816 */ /* 0x000fe400000000ff */
[----:B------:R-:W-:Y:S02]  /*1e460*/  PRMT R37, R61, 0x7770, RZ ;  /* 0x000077703d257816 */ /* 0x000fe400000000ff */
[----:B------:R-:W-:Y:S02]  /*1e470*/  LOP3.LUT R25, R43, R44, R25, 0x96, !PT ;  /* 0x0000002c2b197212 */ /* 0x000fe400078e9619 */
[----:B------:R-:W-:Y:S02]  /*1e480*/  LEA R47, R36, UR4, 0x1 ;  /* 0x00000004242f7c11 */ /* 0x000fe4000f8e08ff */
[----:B------:R-:W-:-:S02]  /*1e490*/  LOP3.LUT R44, R39, 0xff, RZ, 0xc0, !PT ;  /* 0x000000ff272c7812 */ /* 0x000fc400078ec0ff */
[----:B------:R-:W-:Y:S02]  /*1e4a0*/  PRMT R53, R53, 0x7773, RZ ;  /* 0x0000777335357816 */ /* 0x000fe400000000ff */
[----:B------:R-:W-:Y:S01]  /*1e4b0*/  LOP3.LUT R30, R40, R41, R30, 0x96, !PT ;  /* 0x00000029281e7212 */ /* 0x000fe200078e961e */
[----:B-1----:R-:W1:Y:S01]  /*1e4c0*/  LDC.U8 R48, c[0x3][R48] ;  /* 0x00c0000030307b82 */ /* 0x002e620000000000 */
[----:B------:R-:W-:Y:S02]  /*1e4d0*/  PRMT R40, R62, 0x7770, RZ ;  /* 0x000077703e287816 */ /* 0x000fe400000000ff */
[----:B------:R-:W-:Y:S02]  /*1e4e0*/  LOP3.LUT R27, R37, R52, R27, 0x96, !PT ;  /* 0x00000034251b7212 */ /* 0x000fe400078e961b */
[----:B---3--:R-:W-:Y:S02]  /*1e4f0*/  LOP3.LUT R34, R51, R34, R71, 0x96, !PT ;  /* 0x0000002233227212 */ /* 0x008fe400078e9647 */
[----:B------:R-:W-:Y:S01]  /*1e500*/  LEA R51, R44, UR4, 0x1 ;  /* 0x000000042c337c11 */ /* 0x000fe2000f8e08ff */
[----:B------:R2:W1:Y:S01]  /*1e510*/  LDC.U8 R52, c[0x3][R47+0x1] ;  /* 0x00c000402f347b82 */ /* 0x0004620000000000 */
[----:B------:R-:W-:-:S07]  /*1e520*/  LOP3.LUT R24, R40, R53, R24, 0x96, !PT ;  /* 0x0000003528187212 */ /* 0x000fce00078e9618 */
[----:B--2---:R-:W2:Y:S08]  /*1e530*/  LDC.U8 R47, c[0x3][R47] ;  /* 0x00c000002f2f7b82 */ /* 0x004eb00000000000 */
[----:B------:R3:W2:Y:S08]  /*1e540*/  LDC.U8 R53, c[0x3][R51+0x1] ;  /* 0x00c0004033357b82 */ /* 0x0006b00000000000 */
[----:B---3--:R-:W3:Y:S01]  /*1e550*/  LDC.U8 R51, c[0x3][R51] ;  /* 0x00c0000033337b82 */ /* 0x008ee20000000000 */
        /* <DEDUP_REMOVED lines=18> */
[----:B------:R-:W-:-:S02]  /*1e680*/  LOP3.LUT R30, R38, R61, R30, 0x96, !PT ;  /* 0x0000003d261e7212 */ /* 0x000fc400078e961e */
[----:B------:R-:W-:Y:S02]  /*1e690*/  LOP3.LUT R29, R40, R42, R29, 0x96, !PT ;  /* 0x0000002a281d7212 */ /* 0x000fe400078e961d */
[----:B------:R-:W-:Y:S02]  /*1e6a0*/  PRMT R46, R67, 0x7770, RZ ;  /* 0x00007770432e7816 */ /* 0x000fe400000000ff */
[----:B------:R-:W-:Y:S02]  /*1e6b0*/  LOP3.LUT R0, R62, R45, R0, 0x96, !PT ;  /* 0x0000002d3e007212 */ /* 0x000fe400078e9600 */
[----:B------:R-:W-:Y:S02]  /*1e6c0*/  PRMT R16, R16, 0x7773, RZ ;  /* 0x0000777310107816 */ /* 0x000fe400000000ff */
        /* <DEDUP_REMOVED lines=8> */
[----:B----4-:R-:W-:Y:S02]  /*1e750*/  LOP3.LUT R32, R72, R32, R69, 0x96, !PT ;  /* 0x0000002048207212 */ /* 0x010fe400078e9645 */
[----:B0-----:R-:W-:Y:S02]  /*1e760*/  LOP3.LUT R7, R49, R7, R50, 0x96, !PT ;  /* 0x0000000731077212 */ /* 0x001fe400078e9632 */
[----:B------:R-:W-:Y:S02]  /*1e770*/  PRMT R45, R66, 0x7771, RZ ;  /* 0x00007771422d7816 */ /* 0x000fe400000000ff */
[----:B------:R-:W-:Y:S02]  /*1e780*/  LOP3.LUT R0, R67, R43, R0, 0x96, !PT ;  /* 0x0000002b43007212 */ /* 0x000fe400078e9600 */
[----:B------:R-:W-:Y:S02]  /*1e790*/  LOP3.LUT R19, R35, R19, R34, 0x96, !PT ;  /* 0x0000001323137212 */ /* 0x000fe400078e9622 */
[----:B------:R-:W-:-:S02]  /*1e7a0*/  LOP3.LUT R16, R38, R16, R31, 0x96, !PT ;  /* 0x0000001026107212 */ /* 0x000fc400078e961f */
[----:B------:R-:W-:Y:S02]  /*1e7b0*/  LOP3.LUT R27, R41, R36, R27, 0x96, !PT ;  /* 0x00000024291b7212 */ /* 0x000fe400078e961b */
[----:B------:R-:W-:Y:S02]  /*1e7c0*/  LOP3.LUT R17, R42, R17, R26, 0x96, !PT ;  /* 0x000000112a117212 */ /* 0x000fe400078e961a */
[----:B------:R-:W-:Y:S02]  /*1e7d0*/  LOP3.LUT R24, R44, R39, R24, 0x96, !PT ;  /* 0x000000272c187212 */ /* 0x000fe400078e9618 */
[----:B------:R-:W-:Y:S02]  /*1e7e0*/  LOP3.LUT R18, R46, R18, R25, 0x96, !PT ;  /* 0x000000122e127212 */ /* 0x000fe400078e9619 */
        /* <DEDUP_REMOVED lines=10> */
[----:B------:R-:W-:Y:S02]  /*1e890*/  PRMT R39, R14, 0x7772, RZ ;  /* 0x000077720e277816 */ /* 0x000fe400000000ff */
[C---:B------:R-:W-:Y:S02]  /*1e8a0*/  PRMT R32, R64.reuse, 0x7771, RZ ;  /* 0x0000777140207816 */ /* 0x040fe400000000ff */
        /* <DEDUP_REMOVED lines=9> */
[----:B------:R-:W-:Y:S02]  /*1e940*/  LOP3.LUT R33, R35, R40, R33, 0x96, !PT ;  /* 0x0000002823217212 */ /* 0x000fe400078e9621 */
[----:B------:R-:W-:Y:S02]  /*1e950*/  LOP3.LUT R13, R13, R65, R28, 0x96, !PT ;  /* 0x000000410d0d7212 */ /* 0x000fe400078e961c */
[C---:B------:R-:W-:Y:S02]  /*1e960*/  PRMT R42, R23.reuse, 0x7770, RZ ;  /* 0x00007770172a7816 */ /* 0x040fe400000000ff */
[C---:B------:R-:W-:Y:S02]  /*1e970*/  PRMT R45, R23.reuse, 0x7772, RZ ;  /* 0x00007772172d7816 */ /* 0x040fe400000000ff */
[----:B------:R-:W-:-:S02]  /*1e980*/  PRMT R44, R23, 0x7771, RZ ;  /* 0x00007771172c7816 */ /* 0x000fc400000000ff */
[----:B------:R-:W-:Y:S02]  /*1e990*/  PRMT R46, R23, 0x7773, RZ ;  /* 0x00007773172e7816 */ /* 0x000fe400000000ff */
[----:B-1----:R-:W-:Y:S02]  /*1e9a0*/  LOP3.LUT R11, R52, R11, R48, 0x96, !PT ;  /* 0x0000000b340b7212 */ /* 0x002fe400078e9630 */
        /* <DEDUP_REMOVED lines=8> */
[C---:B------:R-:W-:Y:S02]  /*1ea30*/  PRMT R21, R22.reuse, 0x7770, RZ ;  /* 0x0000777016157816 */ /* 0x040fe400000000ff */
[----:B------:R-:W-:-:S02]  /*1ea40*/  PRMT R37, R22, 0x7772, RZ ;  /* 0x0000777216257816 */ /* 0x000fc400000000ff */
[----:B------:R-:W-:Y:S02]  /*1ea50*/  PRMT R12, R12, 0x7773, RZ ;  /* 0x000077730c0c7816 */ /* 0x000fe400000000ff */
[----:B------:R-:W-:Y:S02]  /*1ea60*/  PRMT R41, R14, 0x7773, RZ ;  /* 0x000077730e297816 */ /* 0x000fe400000000ff */
[----:B--2---:R-:W-:Y:S02]  /*1ea70*/  LOP3.LUT R26, R53, R26, R47, 0x96, !PT ;  /* 0x0000001a351a7212 */ /* 0x004fe400078e962f */
[C---:B------:R-:W-:Y:S02]  /*1ea80*/  PRMT R14, R20.reuse, 0x7770, RZ ;  /* 0x00007770140e7816 */ /* 0x040fe400000000ff */
[----:B------:R-:W-:Y:S02]  /*1ea90*/  PRMT R15, R20, 0x7771, RZ ;  /* 0x00007771140f7816 */ /* 0x000fe400000000ff */
[----:B------:R-:W-:-:S02]  /*1eaa0*/  LOP3.LUT R0, R46, R49, R0, 0x96, !PT ;  /* 0x000000312e007212 */ /* 0x000fc400078e9600 */
[----:B------:R-:W-:Y:S02]  /*1eab0*/  LOP3.LUT R11, R23, R34, R11, 0x96, !PT ;  /* 0x00000022170b7212 */ /* 0x000fe400078e960b */
[C---:B------:R-:W-:Y:S02]  /*1eac0*/  PRMT R40, R22.reuse, 0x7771, RZ ;  /* 0x0000777116287816 */ /* 0x040fe400000000ff */
[----:B------:R-:W-:Y:S02]  /*1ead0*/  PRMT R39, R22, 0x7773, RZ ;  /* 0x0000777316277816 */ /* 0x000fe400000000ff */
[----:B------:R-:W-:Y:S02]  /*1eae0*/  LOP3.LUT R16, R28, R31, R16, 0x96, !PT ;  /* 0x0000001f1c107212 */ /* 0x000fe400078e9610 */
[----:B------:R-:W-:Y:S02]  /*1eaf0*/  LOP3.LUT R21, R21, R36, R27, 0x96, !PT ;  /* 0x0000002415157212 */ /* 0x000fe400078e961b */
[----:B------:R-:W-:-:S02]  /*1eb00*/  LOP3.LUT R17, R37, R38, R17, 0x96, !PT ;  /* 0x0000002625117212 */ /* 0x000fc400078e9611 */
[----:B------:R-:W-:Y:S02]  /*1eb10*/  PRMT R20, R20, 0x7773, RZ ;  /* 0x0000777314147816 */ /* 0x000fe400000000ff */
[----:B------:R-:W-:Y:S02]  /*1eb20*/  LOP3.LUT R12, R25, R12, R19, 0x96, !PT ;  /* 0x0000000c190c7212 */ /* 0x000fe400078e9613 */
[----:B------:R-:W-:Y:S02]  /*1eb30*/  LOP3.LUT R24, R42, R41, R24, 0x96, !PT ;  /* 0x000000292a187212 */ /* 0x000fe400078e9618 */
[----:B------:R-:W-:Y:S02]  /*1eb40*/  LOP3.LUT R18, R45, R43, R18, 0x96, !PT ;  /* 0x0000002b2d127212 */ /* 0x000fe400078e9612 */
[----:B------:R-:W-:Y:S02]  /*1eb50*/  LOP3.LUT R35, R35, 0xffff, R10, 0x48, !PT ;  /* 0x0000ffff23237812 */ /* 0x000fe400078e480a */
[----:B---3--:R-:W-:-:S02]  /*1eb60*/  LOP3.LUT R14, R14, 0xffff, R51, 0x48, !PT ;  /* 0x0000ffff0e0e7812 */ /* 0x008fc400078e4833 */
[----:B------:R-:W-:Y:S02]  /*1eb70*/  LOP3.LUT R15, R15, 0xffff, R26, 0x48, !PT ;  /* 0x0000ffff0f0f7812 */ /* 0x000fe400078e481a */
[----:B------:R-:W-:Y:S02]  /*1eb80*/  LOP3.LUT R10, R11, 0xffff, RZ, 0xc0, !PT ;  /* 0x0000ffff0b0a7812 */ /* 0x000fe400078ec0ff */
[----:B------:R-:W-:Y:S02]  /*1eb90*/  LOP3.LUT R19, R0, 0xffff, RZ, 0xc0, !PT ;  /* 0x0000ffff00137812 */ /* 0x000fe400078ec0ff */
[----:B------:R-:W-:Y:S02]  /*1eba0*/  LOP3.LUT R30, R39, 0xffff, R30, 0x48, !PT ;  /* 0x0000ffff271e7812 */ /* 0x000fe400078e481e */
[----:B------:R-:W-:Y:S02]  /*1ebb0*/  LOP3.LUT R13, R40, 0xffff, R13, 0x48, !PT ;  /* 0x0000ffff280d7812 */ /* 0x000fe400078e480d */
[----:B------:R-:W-:-:S02]  /*1ebc0*/  LOP3.LUT R11, R16, 0xffff, RZ, 0xc0, !PT ;  /* 0x0000ffff100b7812 */ /* 0x000fc400078ec0ff */
[----:B------:R-:W-:Y:S02]  /*1ebd0*/  LOP3.LUT R17, R17, 0xffff, RZ, 0xc0, !PT ;  /* 0x0000ffff11117812 */ /* 0x000fe400078ec0ff */
[----:B------:R-:W-:Y:S02]  /*1ebe0*/  LOP3.LUT R0, R21, 0xffff, RZ, 0xc0, !PT ;  /* 0x0000ffff15007812 */ /* 0x000fe400078ec0ff */
[----:B------:R-:W-:Y:S02]  /*1ebf0*/  LOP3.LUT R7, R20, 0xffff, R7, 0x48, !PT ;  /* 0x0000ffff14077812 */ /* 0x000fe400078e4807 */
[----:B------:R-:W-:Y:S02]  /*1ec00*/  LOP3.LUT R32, R32, 0xffff, R33, 0x48, !PT ;  /* 0x0000ffff20207812 */ /* 0x000fe400078e4821 */
[----:B------:R-:W-:Y:S02]  /*1ec10*/  LOP3.LUT R29, R44, 0xffff, R29, 0x48, !PT ;  /* 0x0000ffff2c1d7812 */ /* 0x000fe400078e481d */
[----:B------:R-:W-:-:S02]  /*1ec20*/  LOP3.LUT R16, R12, 0xffff, RZ, 0xc0, !PT ;  /* 0x0000ffff0c107812 */ /* 0x000fc400078ec0ff */
[----:B------:R-:W-:Y:S02]  /*1ec30*/  LOP3.LUT R24, R24, 0xffff, RZ, 0xc0, !PT ;  /* 0x0000ffff18187812 */ /* 0x000fe400078ec0ff */
[----:B------:R-:W-:Y:S02]  /*1ec40*/  LOP3.LUT R18, R18, 0xffff, RZ, 0xc0, !PT ;  /* 0x0000ffff12127812 */ /* 0x000fe400078ec0ff */
        /* <DEDUP_REMOVED lines=11> */
[----:B------:R-:W-:-:S05]  /*1ed00*/  PRMT R15, R24, 0x5410, R19 ;  /* 0x00005410180f7816 */ /* 0x000fca0000000013 */
[----:B------:R1:W-:Y:S02]  /*1ed10*/  STL.128 [R1+0x1030], R12 ;  /* 0x0010300c01007387 */ /* 0x0003e40000100c00 */
.L_x_53:
[----:B------:R-:W-:Y:S05]  /*1ed20*/  BSYNC.RECONVERGENT B1 ;  /* 0x0000000000017941 */ /* 0x000fea0003800200 */
.L_x_52:
[----:B------:R-:W-:Y:S05]  /*1ed30*/  @!P1 BREAK.RELIABLE B0 ;  /* 0x0000000000009942 */ /* 0x000fea0003800100 */
[----:B------:R-:W-:Y:S02]  /*1ed40*/  IMAD.X R5, R5, 0x1, R9, P3 ;  /* 0x0000000105057824 */ /* 0x000fe400018e0609 */
[----:B0-----:R-:W-:Y:S01]  /*1ed50*/  IMAD.MOV.U32 R0, RZ, RZ, R68 ;  /* 0x000000ffff007224 */ /* 0x001fe200078e0044 */
[----:B------:R-:W-:Y:S06]  /*1ed60*/  @!P1 BRA `(.L_x_38) ;  /* 0x0000007000989947 */ /* 0x000fec0003800000 */
.L_x_40:
[----:B------:R-:W-:Y:S05]  /*1ed70*/  BSYNC.RELIABLE B0 ;  /* 0x0000000000007941 */ /* 0x000fea0003800100 */
.L_x_39:
[----:B------:R-:W-:Y:S01]  /*1ed80*/  LOP3.LUT P0, R145, R0, 0xfffffff0, RZ, 0xc0, !PT ;  /* 0xfffffff000917812 */ /* 0x000fe2000780c0ff */
[----:B------:R-:W-:-:S12]  /*1ed90*/  BSSY.RECONVERGENT B1, `(.L_x_54) ;  /* 0x00004db000017945 */ /* 0x000fd80003800200 */
[----:B------:R-:W-:Y:S05]  /*1eda0*/  @!P0 BRA `(.L_x_55) ;  /* 0x0000004c00648947 */ /* 0x000fea0003800000 */
[----:B------:R-:W-:Y:S01]  /*1edb0*/  BSSY.RECONVERGENT B0, `(.L_x_56) ;  /* 0x0000279000007945 */ /* 0x000fe20003800200 */
[----:B------:R-:W-:Y:S01]  /*1edc0*/  SHF.R.U32.HI R154, RZ, 0x4, R0 ;  /* 0x00000004ff9a7819 */ /* 0x000fe20000011600 */
[----:B------:R-:W-:Y:S02]  /*1edd0*/  IMAD.MOV.U32 R7, RZ, RZ, RZ ;  /* 0x000000ffff077224 */ /* 0x000fe400078e00ff */
[----:B------:R-:W-:Y:S02]  /*1ede0*/  IMAD.MOV.U32 R156, RZ, RZ, R4 ;  /* 0x000000ffff9c7224 */ /* 0x000fe400078e0004 */
[----:B------:R-:W-:Y:S02]  /*1edf0*/  IMAD.MOV.U32 R157, RZ, RZ, R5 ;  /* 0x000000ffff9d7224 */ /* 0x000fe400078e0005 */
[----:B------:R-:W-:Y:S02]  /*1ee00*/  IMAD.MOV.U32 R153, RZ, RZ, R3 ;  /* 0x000000ffff997224 */ /* 0x000fe400078e0003 */
[----:B------:R-:W-:-:S07]  /*1ee10*/  IMAD.MOV.U32 R158, RZ, RZ, R6 ;  /* 0x000000ffff9e7224 */ /* 0x000fce00078e0006 */
.L_x_63:
[----:B------:R-:W2:Y:S04]  /*1ee20*/  LDL.128 R160, [R1+0x1010] ;  /* 0x0010100001a07983 */ /* 0x000ea80000100c00 */
[----:B------:R-:W2:Y:S04]  /*1ee30*/  LDL.128 R148, [R1+0x1060] ;  /* 0x0010600001947983 */ /* 0x000ea80000100c00 */
[----:B----4-:R-:W3:Y:S04]  /*1ee40*/  LDL.128 R136, [R1+0x1050] ;  /* 0x0010500001887983 */ /* 0x010ee80000100c00 */
        /* <DEDUP_REMOVED lines=31> */
[----:B-1----:R-:W4:Y:S04]  /*1f040*/  LDL.128 R12, [R1+0x1260] ;  /* 0x00126000010c7983 */ /* 0x002f280000100c00 */
[----:B0-----:R-:W4:Y:S01]  /*1f050*/  LDL.128 R8, [R1+0x1270] ;  /* 0x0012700001087983 */ /* 0x001f220000100c00 */
[----:B--2---:R-:W-:-:S02]  /*1f060*/  LOP3.LUT R149, R149, R163, RZ, 0x3c, !PT ;  /* 0x000000a395957212 */ /* 0x004fc400078e3cff */
[----:B------:R-:W-:Y:S02]  /*1f070*/  LOP3.LUT R148, R148, R162, RZ, 0x3c, !PT ;  /* 0x000000a294947212 */ /* 0x000fe400078e3cff */
[-C--:B---3--:R-:W-:Y:S02]  /*1f080*/  LOP3.LUT R137, R137, R161.reuse, RZ, 0x3c, !PT ;  /* 0x000000a189897212 */ /* 0x088fe400078e3cff */
[----:B------:R-:W-:Y:S02]  /*1f090*/  LOP3.LUT R136, R136, R160, RZ, 0x3c, !PT ;  /* 0x000000a088887212 */ /* 0x000fe400078e3cff */
[----:B------:R-:W-:Y:S02]  /*1f0a0*/  LOP3.LUT R146, R138, R161, RZ, 0x3c, !PT ;  /* 0x000000a18a927212 */ /* 0x000fe400078e3cff */
[----:B------:R-:W-:Y:S01]  /*1f0b0*/  LOP3.LUT R147, R139, R162, RZ, 0x3c, !PT ;  /* 0x000000a28b937212 */ /* 0x000fe200078e3cff */
[----:B------:R-:W-:Y:S02]  /*1f0c0*/  IMAD.IADD R152, R136, 0x1, R137 ;  /* 0x0000000188987824 */ /* 0x000fe400078e0289 */
[----:B------:R-:W-:Y:S01]  /*1f0d0*/  IMAD.IADD R148, R148, 0x1, R149 ;  /* 0x0000000194947824 */ /* 0x000fe200078e0295 */
[----:B------:R-:W2:Y:S01]  /*1f0e0*/  LDL.128 R136, [R1+0x1280] ;  /* 0x0012800001887983 */ /* 0x000ea20000100c00 */
[----:B------:R-:W-:Y:S01]  /*1f0f0*/  IMAD.IADD R146, R146, 0x1, R147 ;  /* 0x0000000192927824 */ /* 0x000fe200078e0293 */
[----:B------:R-:W-:-:S02]  /*1f100*/  SHF.L.W.U32.HI R152, R152, 0x9, R152 ;  /* 0x0000000998987819 */ /* 0x000fc40000010e98 */
[----:B------:R-:W-:Y:S02]  /*1f110*/  SHF.L.W.U32.HI R148, R148, 0x1d, R148 ;  /* 0x0000001d94947819 */ /* 0x000fe40000010e94 */
[----:B------:R-:W-:Y:S02]  /*1f120*/  SHF.L.W.U32.HI R146, R146, 0x1b, R146 ;  /* 0x0000001b92927819 */ /* 0x000fe40000010e92 */
[----:B----4-:R-:W-:Y:S02]  /*1f130*/  LOP3.LUT R147, R143, R160, RZ, 0x3c, !PT ;  /* 0x000000a08f937212 */ /* 0x010fe400078e3cff */
[----:B------:R-:W-:Y:S01]  /*1f140*/  LOP3.LUT R150, R150, R152, RZ, 0x3c, !PT ;  /* 0x0000009896967212 */ /* 0x000fe200078e3cff */
[----:B------:R-:W3:Y:S01]  /*1f150*/  LDL R143, [R1+0x1350] ;  /* 0x00135000018f7983 */ /* 0x000ee20000100800 */
[----:B------:R-:W-:Y:S02]  /*1f160*/  LOP3.LUT R151, R151, R146, RZ, 0x3c, !PT ;  /* 0x0000009297977212 */ /* 0x000fe400078e3cff */
[----:B------:R-:W-:-:S02]  /*1f170*/  LOP3.LUT R142, R142, R148, RZ, 0x3c, !PT ;  /* 0x000000948e8e7212 */ /* 0x000fc400078e3cff */
[----:B------:R-:W-:Y:S01]  /*1f180*/  LOP3.LUT R141, R141, R148, RZ, 0x3c, !PT ;  /* 0x000000948d8d7212 */ /* 0x000fe200078e3cff */
[----:B------:R-:W-:Y:S01]  /*1f190*/  IMAD.IADD R150, R150, 0x1, R151 ;  /* 0x0000000196967824 */ /* 0x000fe200078e0297 */
[----:B------:R-:W-:Y:S01]  /*1f1a0*/  LOP3.LUT R140, R140, R146, RZ, 0x3c, !PT ;  /* 0x000000928c8c7212 */ /* 0x000fe200078e3cff */
[----:B------:R-:W-:Y:S01]  /*1f1b0*/  IMAD.IADD R142, R142, 0x1, R147 ;  /* 0x000000018e8e7824 */ /* 0x000fe200078e0293 */
[----:B------:R-:W-:Y:S01]  /*1f1c0*/  LOP3.LUT R133, R133, R152, RZ, 0x3c, !PT ;  /* 0x0000009885857212 */ /* 0x000fe200078e3cff */
[----:B------:R-:W-:Y:S02]  /*1f1d0*/  IMAD.MOV.U32 R146, RZ, RZ, R153 ;  /* 0x000000ffff927224 */ /* 0x000fe400078e0099 */
[----:B------:R-:W-:Y:S01]  /*1f1e0*/  IMAD.IADD R140, R140, 0x1, R141 ;  /* 0x000000018c8c7824 */ /* 0x000fe200078e028d */
[----:B------:R-:W-:Y:S01]  /*1f1f0*/  SHF.L.W.U32.HI R142, R142, 0x1d, R142 ;  /* 0x0000001d8e8e7819 */ /* 0x000fe20000010e8e */
[----:B------:R-:W-:Y:S01]  /*1f200*/  IMAD.MOV.U32 R147, RZ, RZ, R158 ;  /* 0x000000ffff937224 */ /* 0x000fe200078e009e */
[----:B------:R-:W-:-:S02]  /*1f210*/  SHF.L.W.U32.HI R150, R150, 0x9, R150 ;  /* 0x0000000996967819 */ /* 0x000fc40000010e96 */
[----:B------:R-:W-:Y:S02]  /*1f220*/  SHF.L.W.U32.HI R140, R140, 0x1b, R140 ;  /* 0x0000001b8c8c7819 */ /* 0x000fe40000010e8c */
[-C--:B------:R-:W-:Y:S01]  /*1f230*/  LOP3.LUT R132, R132, R142.reuse, RZ, 0x3c, !PT ;  /* 0x0000008e84847212 */ /* 0x080fe200078e3cff */
[----:B------:R0:W5:Y:S01]  /*1f240*/  LDG.E.U8 R141, desc[UR36][R146.64] ;  /* 0x00000024928d7981 */ /* 0x000162000c1e1100 */
[----:B------:R-:W-:Y:S01]  /*1f250*/  LOP3.LUT R131, R131, R142, RZ, 0x3c, !PT ;  /* 0x0000008e83837212 */ /* 0x000fe200078e3cff */
[----:B------:R-:W-:Y:S01]  /*1f260*/  BSSY.RECONVERGENT B2, `(.L_x_57) ;  /* 0x0000140000027945 */ /* 0x000fe20003800200 */
        /* <DEDUP_REMOVED lines=15> */
[-C--:B------:R-:W-:Y:S02]  /*1f360*/  LOP3.LUT R134, R134, R128.reuse, RZ, 0x3c, !PT ;  /* 0x0000008086867212 */ /* 0x080fe400078e3cff */
[----:B------:R-:W-:Y:S01]  /*1f370*/  SHF.L.W.U32.HI R126, R126, 0x1d, R126 ;  /* 0x0000001d7e7e7819 */ /* 0x000fe20000010e7e */
[----:B------:R-:W-:Y:S01]  /*1f380*/  IMAD.IADD R124, R124, 0x1, R125 ;  /* 0x000000017c7c7824 */ /* 0x000fe200078e027d */
[----:B------:R-:W-:Y:S01]  /*1f390*/  LOP3.LUT R121, R121, R128, RZ, 0x3c, !PT ;  /* 0x0000008079797212 */ /* 0x000fe200078e3cff */
[----:B------:R-:W-:Y:S01]  /*1f3a0*/  IMAD.IADD R134, R134, 0x1, R135 ;  /* 0x0000000186867824 */ /* 0x000fe200078e0287 */
[----:B------:R-:W-:Y:S02]  /*1f3b0*/  LOP3.LUT R120, R120, R126, RZ, 0x3c, !PT ;  /* 0x0000007e78787212 */ /* 0x000fe400078e3cff */
[----:B------:R-:W-:-:S02]  /*1f3c0*/  SHF.L.W.U32.HI R124, R124, 0x1b, R124 ;  /* 0x0000001b7c7c7819 */ /* 0x000fc40000010e7c */
[----:B------:R-:W-:Y:S01]  /*1f3d0*/  SHF.L.W.U32.HI R134, R134, 0x9, R134 ;  /* 0x0000000986867819 */ /* 0x000fe20000010e86 */
[----:B------:R-:W-:Y:S01]  /*1f3e0*/  IMAD.IADD R120, R120, 0x1, R121 ;  /* 0x0000000178787824 */ /* 0x000fe200078e0279 */
[----:B------:R-:W-:Y:S02]  /*1f3f0*/  LOP3.LUT R119, R119, R126, RZ, 0x3c, !PT ;  /* 0x0000007e77777212 */ /* 0x000fe400078e3cff */
        /* <DEDUP_REMOVED lines=190> */
[----:B------:R-:W-:Y:S02]  /*1ffe0*/  LOP3.LUT R22, R22, R28, RZ, 0x3c, !PT ;  /* 0x0000001c16167212 */ /* 0x000fe400078e3cff */
[----:B------:R-:W-:Y:S02]  /*1fff0*/  LOP3.LUT R24, R24, R30, RZ, 0x3c, !PT ;  /* 0x0000001e18187212 */ /* 0x000fe400078e3cff */
[----:B------:R-:W-:Y:S01]  /*20000*/  LOP3.LUT R21, R21, R28, RZ, 0x3c, !PT ;  /* 0x0000001c15157212 */ /* 0x000fe200078e3cff */
[----:B------:R-:W-:Y:S01]  /*20010*/  IMAD.IADD R22, R22, 0x1, R23 ;  /* 0x0000000116167824 */ /* 0x000fe200078e0217 */
[-C--:B------:R-:W-:Y:S01]  /*20020*/  LOP3.LUT R20, R20, R38.reuse, RZ, 0x3c, !PT ;  /* 0x0000002614147212 */ /* 0x080fe200078e3cff */
[----:B------:R-:W-:Y:S01]  /*20030*/  IMAD.IADD R24, R24, 0x1, R25 ;  /* 0x0000000118187824 */ /* 0x000fe200078e0219 */
[----:B------:R-:W-:-:S02]  /*20040*/  LOP3.LUT R19, R19, R38, RZ, 0x3c, !PT ;  /* 0x0000002613137212 */ /* 0x000fc400078e3cff */
[----:B------:R-:W-:Y:S01]  /*20050*/  SHF.L.W.U32.HI R22, R22, 0x1b, R22 ;  /* 0x0000001b16167819 */ /* 0x000fe20000010e16 */
[----:B------:R-:W-:Y:S01]  /*20060*/  IMAD.IADD R20, R20, 0x1, R21 ;  /* 0x0000000114147824 */ /* 0x000fe200078e0215 */
[----:B------:R-:W-:Y:S02]  /*20070*/  SHF.L.W.U32.HI R24, R24, 0x1d, R24 ;  /* 0x0000001d18187819 */ /* 0x000fe40000010e18 */
[-C--:B------:R-:W-:Y:S02]  /*20080*/  LOP3.LUT R27, R27, R22.reuse, RZ, 0x3c, !PT ;  /* 0x000000161b1b7212 */ /* 0x080fe400078e3cff */
[----:B------:R-:W-:Y:S02]  /*20090*/  SHF.L.W.U32.HI R20, R20, 0x9, R20 ;  /* 0x0000000914147819 */ /* 0x000fe40000010e14 */
[----:B------:R-:W-:Y:S02]  /*200a0*/  LOP3.LUT R16, R16, R22, RZ, 0x3c, !PT ;  /* 0x0000001610107212 */ /* 0x000fe400078e3cff */
[----:B------:R-:W-:-:S02]  /*200b0*/  LOP3.LUT R17, R17, R24, RZ, 0x3c, !PT ;  /* 0x0000001811117212 */ /* 0x000fc400078e3cff */
[----:B------:R-:W-:Y:S02]  /*200c0*/  LOP3.LUT R26, R26, R20, RZ, 0x3c, !PT ;  /* 0x000000141a1a7212 */ /* 0x000fe400078e3cff */
[----:B------:R-:W-:Y:S01]  /*200d0*/  LOP3.LUT R18, R18, R24, RZ, 0x3c, !PT ;  /* 0x0000001812127212 */ /* 0x000fe200078e3cff */
[----:B------:R-:W-:Y:S01]  /*200e0*/  IMAD.IADD R16, R16, 0x1, R17 ;  /* 0x0000000110107824 */ /* 0x000fe200078e0211 */
[----:B------:R-:W-:Y:S01]  /*200f0*/  LOP3.LUT R9, R9, R20, RZ, 0x3c, !PT ;  /* 0x0000001409097212 */ /* 0x000fe200078e3cff */
[----:B------:R-:W-:Y:S01]  /*20100*/  IMAD.IADD R26, R26, 0x1, R27 ;  /* 0x000000011a1a7824 */ /* 0x000fe200078e021b */
[----:B---3--:R-:W-:Y:S01]  /*20110*/  ISETP.GE.U32.AND P0, PT, R143, 0x19, PT ;  /* 0x000000198f00780c */ /* 0x008fe20003f06070 */
        /* <DEDUP_REMOVED lines=10> */
[----:B--2---:R-:W-:Y:S01]  /*201c0*/  LOP3.LUT R139, R139, R26, RZ, 0x3c, !PT ;  /* 0x0000001a8b8b7212 */ /* 0x004fe200078e3cff */
[----:B------:R-:W-:Y:S01]  /*201d0*/  IMAD.IADD R14, R14, 0x1, R15 ;  /* 0x000000010e0e7824 */ /* 0x000fe200078e020f */
[----:B------:R-:W-:Y:S01]  /*201e0*/  ISETP.GE.U32.AND P1, PT, R143, 0x1d, PT ;  /* 0x0000001d8f00780c */ /* 0x000fe20003f26070 */
[----:B------:R-:W-:Y:S01]  /*201f0*/  IMAD.IADD R8, R8, 0x1, R9 ;  /* 0x0000000108087824 */ /* 0x000fe200078e0209 */
[----:B------:R-:W-:-:S02]  /*20200*/  SHF.L.W.U32.HI R12, R12, 0x9, R12 ;  /* 0x000000090c0c7819 */ /* 0x000fc40000010e0c */
[----:B------:R-:W-:Y:S02]  /*20210*/  SHF.L.W.U32.HI R14, R14, 0x1b, R14 ;  /* 0x0000001b0e0e7819 */ /* 0x000fe40000010e0e */
[----:B------:R-:W-:Y:S01]  /*20220*/  SHF.L.W.U32.HI R8, R8, 0x1d, R8 ;  /* 0x0000001d08087819 */ /* 0x000fe20000010e08 */
[----:B------:R-:W-:Y:S01]  /*20230*/  IMAD.MOV.U32 R33, RZ, RZ, R12 ;  /* 0x000000ffff217224 */ /* 0x000fe200078e000c */
[----:B------:R-:W-:Y:S02]  /*20240*/  LOP3.LUT R10, R10, R12, RZ, 0x3c, !PT ;  /* 0x0000000c0a0a7212 */ /* 0x000fe400078e3cff */
[----:B------:R-:W-:Y:S02]  /*20250*/  LOP3.LUT R11, R11, R14, RZ, 0x3c, !PT ;  /* 0x0000000e0b0b7212 */ /* 0x000fe400078e3cff */
[-C--:B------:R-:W-:Y:S02]  /*20260*/  LOP3.LUT R138, R138, R8.reuse, RZ, 0x3c, !PT ;  /* 0x000000088a8a7212 */ /* 0x080fe400078e3cff */
[----:B------:R-:W-:Y:S01]  /*20270*/  LOP3.LUT R137, R137, R8, RZ, 0x3c, !PT ;  /* 0x0000000889897212 */ /* 0x000fe200078e3cff */
[----:B------:R-:W-:Y:S01]  /*20280*/  IMAD.IADD R10, R10, 0x1, R11 ;  /* 0x000000010a0a7824 */ /* 0x000fe200078e020b */
[----:B------:R-:W-:Y:S01]  /*20290*/  LOP3.LUT R136, R136, R14, RZ, 0x3c, !PT ;  /* 0x0000000e88887212 */ /* 0x000fe200078e3cff */
[----:B------:R-:W-:-:S03]  /*202a0*/  IMAD.IADD R138, R138, 0x1, R139 ;  /* 0x000000018a8a7824 */ /* 0x000fc600078e028b */
[----:B------:R-:W-:Y:S01]  /*202b0*/  SHF.L.W.U32.HI R32, R10, 0x9, R10 ;  /* 0x000000090a207819 */ /* 0x000fe20000010e0a */
[----:B------:R-:W-:Y:S01]  /*202c0*/  IMAD.IADD R136, R136, 0x1, R137 ;  /* 0x0000000188887824 */ /* 0x000fe200078e0289 */
[----:B------:R-:W-:-:S04]  /*202d0*/  SHF.L.W.U32.HI R138, R138, 0x1d, R138 ;  /* 0x0000001d8a8a7819 */ /* 0x000fc80000010e8a */
[----:B------:R-:W-:Y:S01]  /*202e0*/  SHF.L.W.U32.HI R136, R136, 0x1b, R136 ;  /* 0x0000001b88887819 */ /* 0x000fe20000010e88 */
[----:B0-----:R-:W-:Y:S06]  /*202f0*/  @!P0 BRA `(.L_x_58) ;  /* 0x0000000000d88947 */ /* 0x001fec0003800000 */
[----:B------:R-:W2:Y:S04]  /*20300*/  LDL.128 R36, [R1+0x12a0] ;  /* 0x0012a00001247983 */ /* 0x000ea80000100c00 */
[----:B------:R-:W3:Y:S04]  /*20310*/  LDL.128 R16, [R1+0x1290] ;  /* 0x0012900001107983 */ /* 0x000ee80000100c00 */
[----:B------:R-:W4:Y:S04]  /*20320*/  LDL.128 R24, [R1+0x12b0] ;  /* 0x0012b00001187983 */ /* 0x000f280000100c00 */
[----:B------:R-:W4:Y:S04]  /*20330*/  LDL.128 R28, [R1+0x12c0] ;  /* 0x0012c000011c7983 */ /* 0x000f280000100c00 */
[----:B------:R-:W4:Y:S04]  /*20340*/  LDL.128 R20, [R1+0x12d0] ;  /* 0x0012d00001147983 */ /* 0x000f280000100c00 */
[----:B------:R-:W4:Y:S01]  /*20350*/  LDL.128 R8, [R1+0x12e0] ;  /* 0x0012e00001087983 */ /* 0x000f220000100c00 */
[----:B--2---:R-:W-:-:S02]  /*20360*/  LOP3.LUT R13, R37, R12, RZ, 0x3c, !PT ;  /* 0x0000000c250d7212 */ /* 0x004fc400078e3cff */
[-C--:B------:R-:W-:Y:S02]  /*20370*/  LOP3.LUT R12, R36, R138.reuse, RZ, 0x3c, !PT ;  /* 0x0000008a240c7212 */ /* 0x080fe400078e3cff */
        /* <DEDUP_REMOVED lines=17> */
[----:B------:R-:W-:Y:S01]  /*20490*/  LOP3.LUT R21, R21, R16, RZ, 0x3c, !PT ;  /* 0x0000001015157212 */ /* 0x000fe200078e3cff */
        /* <DEDUP_REMOVED lines=28> */
.L_x_58:
[----:B------:R-:W-:Y:S05]  /*20660*/  BSYNC.RECONVERGENT B2 ;  /* 0x0000000000027941 */ /* 0x000fea0003800200 */
.L_x_57:
[----:B------:R-:W-:Y:S04]  /*20670*/  BSSY.RECONVERGENT B2, `(.L_x_59) ;  /* 0x0000038000027945 */ /* 0x000fe80003800200 */
[----:B------:R-:W-:Y:S05]  /*20680*/  @!P1 BRA `(.L_x_60) ;  /* 0x0000000000d89947 */ /* 0x000fea0003800000 */
[----:B------:R-:W2:Y:S04]  /*20690*/  LDL.128 R36, [R1+0x12f0] ;  /* 0x0012f00001247983 */ /* 0x000ea80000100c00 */
[----:B------:R-:W3:Y:S04]  /*206a0*/  LDL.128 R12, [R1+0x1300] ;  /* 0x00130000010c7983 */ /* 0x000ee80000100c00 */
[----:B------:R-:W4:Y:S04]  /*206b0*/  LDL.128 R24, [R1+0x1310] ;  /* 0x0013100001187983 */ /* 0x000f280000100c00 */
[----:B------:R-:W4:Y:S04]  /*206c0*/  LDL.128 R28, [R1+0x1320] ;  /* 0x00132000011c7983 */ /* 0x000f280000100c00 */
[----:B------:R-:W4:Y:S04]  /*206d0*/  LDL.128 R20, [R1+0x1330] ;  /* 0x0013300001147983 */ /* 0x000f280000100c00 */
[----:B------:R-:W4:Y:S01]  /*206e0*/  LDL.128 R8, [R1+0x1340] ;  /* 0x0013400001087983 */ /* 0x000f220000100c00 */
        /* <DEDUP_REMOVED lines=19> */
[----:B------:R-:W-:Y:S01]  /*20820*/  LOP3.LUT R21, R21, R18, RZ, 0x3c, !PT ;  /* 0x0000001215157212 */ /* 0x000fe200078e3cff */
        /* <DEDUP_REMOVED lines=28> */
.L_x_60:
[----:B------:R-:W-:Y:S05]  /*209f0*/  BSYNC.RECONVERGENT B2 ;  /* 0x0000000000027941 */ /* 0x000fea0003800200 */
.L_x_59:
[----:B-----5:R-:W-:Y:S01]  /*20a00*/  LOP3.LUT R141, R141, R32, RZ, 0x3c, !PT ;  /* 0x000000208d8d7212 */ /* 0x020fe200078e3cff */
[----:B------:R-:W2:Y:S04]  /*20a10*/  LDL.U8 R10, [R1+0x101f] ;  /* 0x00101f00010a7983 */ /* 0x000ea80000100000 */
[----:B------:R-:W-:Y:S04]  /*20a20*/  STG.E.U8 desc[UR36][R156.64], R141 ;  /* 0x0000008d9c007986 */ /* 0x000fe8000c101124 */
[----:B------:R-:W3:Y:S01]  /*20a30*/  LDG.E.U8 R9, desc[UR36][R146.64+0x1] ;  /* 0x0000012492097981 */ /* 0x000ee2000c1e1100 */
[----:B------:R-:W-:-:S04]  /*20a40*/  LOP3.LUT R8, R32, 0xffff, RZ, 0xc0, !PT ;  /* 0x0000ffff20087812 */ /* 0x000fc800078ec0ff */
[----:B------:R-:W-:-:S04]  /*20a50*/  SHF.R.U32.HI R8, RZ, 0x8, R8 ;  /* 0x00000008ff087819 */ /* 0x000fc80000011608 */
[----:B---3--:R-:W-:-:S05]  /*20a60*/  LOP3.LUT R9, R9, R8, RZ, 0x3c, !PT ;  /* 0x0000000809097212 */ /* 0x008fca00078e3cff */
[----:B------:R0:W-:Y:S04]  /*20a70*/  STG.E.U8 desc[UR36][R156.64+0x1], R9 ;  /* 0x000001099c007986 */ /* 0x0001e8000c101124 */
[----:B------:R-:W3:Y:S01]  /*20a80*/  LDG.E.U8 R11, desc[UR36][R146.64+0x2] ;  /* 0x00000224920b7981 */ /* 0x000ee2000c1e1100 */
[----:B------:R-:W-:-:S04]  /*20a90*/  PRMT R8, R32, 0x7632, R8 ;  /* 0x0000763220087816 */ /* 0x000fc80000000008 */
[----:B---3--:R-:W-:-:S05]  /*20aa0*/  LOP3.LUT R11, R11, R8, RZ, 0x3c, !PT ;  /* 0x000000080b0b7212 */ /* 0x008fca00078e3cff */
[----:B------:R1:W-:Y:S04]  /*20ab0*/  STG.E.U8 desc[UR36][R156.64+0x2], R11 ;  /* 0x0000020b9c007986 */ /* 0x0003e8000c101124 */
[----:B------:R-:W3:Y:S01]  /*20ac0*/  LDG.E.U8 R13, desc[UR36][R146.64+0x3] ;  /* 0x00000324920d7981 */ /* 0x000ee2000c1e1100 */
[----:B------:R-:W-:-:S04]  /*20ad0*/  SHF.R.U32.HI R32, RZ, 0x18, R32 ;  /* 0x00000018ff207819 */ /* 0x000fc80000011620 */
[----:B---3--:R-:W-:-:S05]  /*20ae0*/  LOP3.LUT R13, R13, R32, RZ, 0x3c, !PT ;  /* 0x000000200d0d7212 */ /* 0x008fca00078e3cff */
[----:B------:R3:W-:Y:S04]  /*20af0*/  STG.E.U8 desc[UR36][R156.64+0x3], R13 ;  /* 0x0000030d9c007986 */ /* 0x0007e8000c101124 */
[----:B------:R-:W4:Y:S01]  /*20b00*/  LDG.E.U8 R15, desc[UR36][R146.64+0x4] ;  /* 0x00000424920f7981 */ /* 0x000f22000c1e1100 */
[----:B------:R-:W-:Y:S02]  /*20b10*/  LOP3.LUT R8, R136, 0xffff, RZ, 0xc0, !PT ;  /* 0x0000ffff88087812 */ /* 0x000fe400078ec0ff */
[----:B----4-:R-:W-:-:S05]  /*20b20*/  LOP3.LUT R15, R15, R136, RZ, 0x3c, !PT ;  /* 0x000000880f0f7212 */ /* 0x010fca00078e3cff */
[----:B------:R4:W-:Y:S04]  /*20b30*/  STG.E.U8 desc[UR36][R156.64+0x4], R15 ;  /* 0x0000040f9c007986 */ /* 0x0009e8000c101124 */
[----:B0-----:R-:W2:Y:S01]  /*20b40*/  LDG.E.U8 R9, desc[UR36][R146.64+0x5] ;  /* 0x0000052492097981 */ /* 0x001ea2000c1e1100 */
[----:B------:R-:W-:-:S04]  /*20b50*/  SHF.R.U32.HI R8, RZ, 0x8, R8 ;  /* 0x00000008ff087819 */ /* 0x000fc80000011608 */
[----:B--2---:R-:W-:-:S05]  /*20b60*/  LOP3.LUT R9, R9, R8, RZ, 0x3c, !PT ;  /* 0x0000000809097212 */ /* 0x004fca00078e3cff */
[----:B------:R0:W-:Y:S04]  /*20b70*/  STG.E.U8 desc[UR36][R156.64+0x5], R9 ;  /* 0x000005099c007986 */ /* 0x0001e8000c101124 */
[----:B-1----:R-:W2:Y:S01]  /*20b80*/  LDG.E.U8 R11, desc[UR36][R146.64+0x6] ;  /* 0x00000624920b7981 */ /* 0x002ea2000c1e1100 */
[----:B------:R-:W-:-:S04]  /*20b90*/  PRMT R8, R136, 0x7632, R8 ;  /* 0x0000763288087816 */ /* 0x000fc80000000008 */
[----:B--2---:R-:W-:-:S05]  /*20ba0*/  LOP3.LUT R11, R11, R8, RZ, 0x3c, !PT ;  /* 0x000000080b0b7212 */ /* 0x004fca00078e3cff */
[----:B------:R1:W-:Y:S04]  /*20bb0*/  STG.E.U8 desc[UR36][R156.64+0x6], R11 ;  /* 0x0000060b9c007986 */ /* 0x0003e8000c101124 */
[----:B---3--:R-:W2:Y:S01]  /*20bc0*/  LDG.E.U8 R13, desc[UR36][R146.64+0x7] ;  /* 0x00000724920d7981 */ /* 0x008ea2000c1e1100 */
[----:B------:R-:W-:-:S04]  /*20bd0*/  SHF.R.U32.HI R136, RZ, 0x18, R136 ;  /* 0x00000018ff887819 */ /* 0x000fc80000011688 */
[----:B--2---:R-:W-:-:S05]  /*20be0*/  LOP3.LUT R13, R13, R136, RZ, 0x3c, !PT ;  /* 0x000000880d0d7212 */ /* 0x004fca00078e3cff */
[----:B------:R2:W-:Y:S04]  /*20bf0*/  STG.E.U8 desc[UR36][R156.64+0x7], R13 ;  /* 0x0000070d9c007986 */ /* 0x0005e8000c101124 */
[----:B----4-:R-:W3:Y:S01]  /*20c00*/  LDG.E.U8 R15, desc[UR36][R146.64+0x8] ;  /* 0x00000824920f7981 */ /* 0x010ee2000c1e1100 */
[----:B------:R-:W-:Y:S02]  /*20c10*/  LOP3.LUT R8, R138, 0xffff, RZ, 0xc0, !PT ;  /* 0x0000ffff8a087812 */ /* 0x000fe400078ec0ff */
[----:B---3--:R-:W-:-:S05]  /*20c20*/  LOP3.LUT R15, R15, R138, RZ, 0x3c, !PT ;  /* 0x0000008a0f0f7212 */ /* 0x008fca00078e3cff */
[----:B------:R3:W-:Y:S04]  /*20c30*/  STG.E.U8 desc[UR36][R156.64+0x8], R15 ;  /* 0x0000080f9c007986 */ /* 0x0007e8000c101124 */
[----:B0-----:R-:W4:Y:S01]  /*20c40*/  LDG.E.U8 R9, desc[UR36][R146.64+0x9] ;  /* 0x0000092492097981 */ /* 0x001f22000c1e1100 */
[----:B------:R-:W-:-:S04]  /*20c50*/  SHF.R.U32.HI R8, RZ, 0x8, R8 ;  /* 0x00000008ff087819 */ /* 0x000fc80000011608 */
[----:B----4-:R-:W-:-:S05]  /*20c60*/  LOP3.LUT R9, R9, R8, RZ, 0x3c, !PT ;  /* 0x0000000809097212 */ /* 0x010fca00078e3cff */
[----:B------:R0:W-:Y:S04]  /*20c70*/  STG.E.U8 desc[UR36][R156.64+0x9], R9 ;  /* 0x000009099c007986 */ /* 0x0001e8000c101124 */
[----:B-1----:R-:W4:Y:S01]  /*20c80*/  LDG.E.U8 R11, desc[UR36][R146.64+0xa] ;  /* 0x00000a24920b7981 */ /* 0x002f22000c1e1100 */
[----:B------:R-:W-:-:S04]  /*20c90*/  PRMT R8, R138, 0x7632, R8 ;  /* 0x000076328a087816 */ /* 0x000fc80000000008 */
[----:B----4-:R-:W-:-:S05]  /*20ca0*/  LOP3.LUT R11, R11, R8, RZ, 0x3c, !PT ;  /* 0x000000080b0b7212 */ /* 0x010fca00078e3cff */
[----:B------:R1:W-:Y:S04]  /*20cb0*/  STG.E.U8 desc[UR36][R156.64+0xa], R11 ;  /* 0x00000a0b9c007986 */ /* 0x0003e8000c101124 */
[----:B--2---:R-:W2:Y:S01]  /*20cc0*/  LDG.E.U8 R13, desc[UR36][R146.64+0xb] ;  /* 0x00000b24920d7981 */ /* 0x004ea2000c1e1100 */
[----:B------:R-:W-:-:S04]  /*20cd0*/  SHF.R.U32.HI R138, RZ, 0x18, R138 ;  /* 0x00000018ff8a7819 */ /* 0x000fc8000001168a */
[----:B--2---:R-:W-:-:S05]  /*20ce0*/  LOP3.LUT R13, R13, R138, RZ, 0x3c, !PT ;  /* 0x0000008a0d0d7212 */ /* 0x004fca00078e3cff */
[----:B------:R2:W-:Y:S04]  /*20cf0*/  STG.E.U8 desc[UR36][R156.64+0xb], R13 ;  /* 0x00000b0d9c007986 */ /* 0x0005e8000c101124 */
[----:B------:R-:W3:Y:S02]  /*20d00*/  LDG.E.U8 R8, desc[UR36][R146.64+0xc] ;  /* 0x00000c2492087981 */ /* 0x000ee4000c1e1100 */
[----:B---3--:R-:W-:-:S05]  /*20d10*/  LOP3.LUT R15, R8, R33, RZ, 0x3c, !PT ;  /* 0x00000021080f7212 */ /* 0x008fca00078e3cff */
[----:B------:R3:W-:Y:S04]  /*20d20*/  STG.E.U8 desc[UR36][R156.64+0xc], R15 ;  /* 0x00000c0f9c007986 */ /* 0x0007e8000c101124 */
[----:B0-----:R-:W1:Y:S01]  /*20d30*/  LDG.E.U8 R9, desc[UR36][R146.64+0xd] ;  /* 0x00000d2492097981 */ /* 0x001e62000c1e1100 */
[----:B------:R-:W-:-:S04]  /*20d40*/  LOP3.LUT R8, R33, 0xffff, RZ, 0xc0, !PT ;  /* 0x0000ffff21087812 */ /* 0x000fc800078ec0ff */
[----:B------:R-:W-:-:S04]  /*20d50*/  SHF.R.U32.HI R8, RZ, 0x8, R8 ;  /* 0x00000008ff087819 */ /* 0x000fc80000011608 */
[----:B-1----:R-:W-:-:S05]  /*20d60*/  LOP3.LUT R11, R9, R8, RZ, 0x3c, !PT ;  /* 0x00000008090b7212 */ /* 0x002fca00078e3cff */
[----:B------:R3:W-:Y:S04]  /*20d70*/  STG.E.U8 desc[UR36][R156.64+0xd], R11 ;  /* 0x00000d0b9c007986 */ /* 0x0007e8000c101124 */
[----:B------:R-:W2:Y:S01]  /*20d80*/  LDG.E.U8 R9, desc[UR36][R146.64+0xe] ;  /* 0x00000e2492097981 */ /* 0x000ea2000c1e1100 */
[----:B------:R-:W-:-:S04]  /*20d90*/  PRMT R8, R33, 0x7632, R8 ;  /* 0x0000763221087816 */ /* 0x000fc80000000008 */
[----:B--2---:R-:W-:-:S05]  /*20da0*/  LOP3.LUT R13, R9, R8, RZ, 0x3c, !PT ;  /* 0x00000008090d7212 */ /* 0x004fca00078e3cff */
[----:B------:R3:W-:Y:S04]  /*20db0*/  STG.E.U8 desc[UR36][R156.64+0xe], R13 ;  /* 0x00000e0d9c007986 */ /* 0x0007e8000c101124 */
[----:B------:R-:W2:Y:S01]  /*20dc0*/  LDG.E.U8 R9, desc[UR36][R146.64+0xf] ;  /* 0x00000f2492097981 */ /* 0x000ea2000c1e1100 */
[----:B------:R-:W-:Y:S01]  /*20dd0*/  SHF.R.U32.HI R8, RZ, 0x18, R33 ;  /* 0x00000018ff087819 */ /* 0x000fe20000011621 */
[----:B------:R-:W-:-:S05]  /*20de0*/  VIADD R10, R10, 0x1 ;  /* 0x000000010a0a7836 */ /* 0x000fca0000000000 */
[----:B------:R3:W-:Y:S01]  /*20df0*/  STL.U8 [R1+0x101f], R10 ;  /* 0x00101f0a01007387 */ /* 0x0007e20000100000 */
[C---:B------:R-:W-:Y:S01]  /*20e00*/  PRMT R12, R10.reuse, 0x9910, RZ ;  /* 0x000099100a0c7816 */ /* 0x040fe200000000ff */
[----:B------:R-:W-:Y:S01]  /*20e10*/  VIADD R7, R7, 0x1 ;  /* 0x0000000107077836 */ /* 0x000fe20000000000 */
[----:B------:R-:W-:Y:S04]  /*20e20*/  BSSY.RECONVERGENT B2, `(.L_x_61) ;  /* 0x000006c000027945 */ /* 0x000fe80003800200 */
[----:B------:R-:W-:Y:S02]  /*20e30*/  ISETP.NE.AND P0, PT, R7, R154, PT ;  /* 0x0000009a0700720c */ /* 0x000fe40003f05270 */
[----:B--2---:R-:W-:Y:S02]  /*20e40*/  LOP3.LUT R8, R9, R8, RZ, 0x3c, !PT ;  /* 0x0000000809087212 */ /* 0x004fe400078e3cff */
[----:B------:R-:W-:-:S03]  /*20e50*/  LOP3.LUT R9, R10, 0xff, RZ, 0xc0, !PT ;  /* 0x000000ff0a097812 */ /* 0x000fc600078ec0ff */
[----:B------:R3:W-:Y:S01]  /*20e60*/  STG.E.U8 desc[UR36][R156.64+0xf], R8 ;  /* 0x00000f089c007986 */ /* 0x0007e2000c101124 */
[----:B------:R-:W-:-:S13]  /*20e70*/  ISETP.NE.AND P1, PT, R9, R12, PT ;  /* 0x0000000c0900720c */ /* 0x000fda0003f25270 */
[----:B---3--:R-:W-:Y:S05]  /*20e80*/  @!P1 BRA `(.L_x_62) ;  /* 0x0000000400949947 */ /* 0x008fea0003800000 */
[----:B------:R-:W2:Y:S02]  /*20e90*/  LDL.U8 R8, [R1+0x101e] ;  /* 0x00101e0001087983 */ /* 0x000ea40000100000 */
[----:B--2---:R-:W-:-:S05]  /*20ea0*/  VIADD R8, R8, 0x1 ;  /* 0x0000000108087836 */ /* 0x004fca0000000000 */
[----:B------:R0:W-:Y:S01]  /*20eb0*/  STL.U8 [R1+0x101e], R8 ;  /* 0x00101e0801007387 */ /* 0x0001e20000100000 */
[C---:B------:R-:W-:Y:S02]  /*20ec0*/  PRMT R10, R8.reuse, 0x9910, RZ ;  /* 0x00009910080a7816 */ /* 0x040fe400000000ff */
[----:B------:R-:W-:-:S04]  /*20ed0*/  LOP3.LUT R9, R8, 0xff, RZ, 0xc0, !PT ;  /* 0x000000ff08097812 */ /* 0x000fc800078ec0ff */
[----:B------:R-:W-:-:S13]  /*20ee0*/  ISETP.NE.AND P1, PT, R9, R10, PT ;  /* 0x0000000a0900720c */ /* 0x000fda0003f25270 */
[----:B0-----:R-:W-:Y:S05]  /*20ef0*/  @!P1 BRA `(.L_x_62) ;  /* 0x0000000400789947 */ /* 0x001fea0003800000 */
        /* <DEDUP_REMOVED lines=93> */
[----:B------:R0:W-:Y:S02]  /*214d0*/  STL.U8 [R1+0x1010], R8 ;  /* 0x0010100801007387 */ /* 0x0001e40000100000 */
.L_x_62:
[----:B------:R-:W-:Y:S05]  /*214e0*/  BSYNC.RECONVERGENT B2 ;  /* 0x0000000000027941 */ /* 0x000fea0003800200 */
.L_x_61:
[----:B------:R-:W-:Y:S02]  /*214f0*/  IADD3 R153, P1, PT, R146, 0x10, RZ ;  /* 0x0000001092997810 */ /* 0x000fe40007f3e0ff */
[----:B------:R-:W-:-:S03]  /*21500*/  IADD3 R156, P2, PT, R156, 0x10, RZ ;  /* 0x000000109c9c7810 */ /* 0x000fc60007f5e0ff */
[----:B------:R-:W-:Y:S02]  /*21510*/  IMAD.X R158, RZ, RZ, R147, P1 ;  /* 0x000000ffff9e7224 */ /* 0x000fe400008e0693 */
[----:B------:R-:W-:Y:S01]  /*21520*/  IMAD.X R157, RZ, RZ, R157, P2 ;  /* 0x000000ffff9d7224 */ /* 0x000fe200010e069d */
[----:B------:R-:W-:Y:S07]  /*21530*/  @P0 BRA `(.L_x_63) ;  /* 0xffffffd800380947 */ /* 0x000fee000383ffff */
[----:B------:R-:W-:Y:S05]  /*21540*/  BSYNC.RECONVERGENT B0 ;  /* 0x0000000000007941 */ /* 0x000fea0003800200 */
.L_x_56:
[----:B------:R-:W2:Y:S01]  /*21550*/  LDL.128 R16, [R1+0x1030] ;  /* 0x0010300001107983 */ /* 0x000ea20000100c00 */
[----:B------:R-:W-:Y:S01]  /*21560*/  BSSY.RECONVERGENT B0, `(.L_x_64) ;  /* 0x0000240000007945 */ /* 0x000fe20003800200 */
[----:B------:R-:W-:Y:S02]  /*21570*/  IMAD.MOV.U32 R66, RZ, RZ, R4 ;  /* 0x000000ffff427224 */ /* 0x000fe400078e0004 */
[----:B------:R-:W-:Y:S02]  /*21580*/  IMAD.MOV.U32 R67, RZ, RZ, R5 ;  /* 0x000000ffff437224 */ /* 0x000fe400078e0005 */
[----:B------:R-:W-:Y:S01]  /*21590*/  IMAD.MOV.U32 R64, RZ, RZ, R145 ;  /* 0x000000ffff407224 */ /* 0x000fe200078e0091 */
[C---:B--2---:R-:W-:Y:S02]  /*215a0*/  PRMT R7, R16.reuse, 0x7770, RZ ;  /* 0x0000777010077816 */ /* 0x044fe400000000ff */
[C---:B0-----:R-:W-:Y:S02]  /*215b0*/  PRMT R8, R16.reuse, 0x7771, RZ ;  /* 0x0000777110087816 */ /* 0x041fe400000000ff */
        /* <DEDUP_REMOVED lines=24> */
[----:B------:R-:W-:-:S07]  /*21740*/  PRMT R24, R18, 0x7610, R24 ;  /* 0x0000761012187816 */ /* 0x000fce0000000018 */
.L_x_65:
[----:B------:R-:W2:Y:S04]  /*21750*/  LDG.E.U8 R8, desc[UR36][R66.64+0xf] ;  /* 0x00000f2442087981 */ /* 0x000ea8000c1e1100 */
[----:B------:R-:W3:Y:S04]  /*21760*/  LDG.E.U8 R9, desc[UR36][R66.64+0xe] ;  /* 0x00000e2442097981 */ /* 0x000ee8000c1e1100 */
[----:B------:R-:W4:Y:S04]  /*21770*/  LDG.E.U8 R16, desc[UR36][R66.64+0xd] ;  /* 0x00000d2442107981 */ /* 0x000f28000c1e1100 */
[----:B------:R-:W5:Y:S04]  /*21780*/  LDG.E.U8 R23, desc[UR36][R66.64+0xc] ;  /* 0x00000c2442177981 */ /* 0x000f68000c1e1100 */
        /* <DEDUP_REMOVED lines=11> */
[----:B------:R-:W5:Y:S01]  /*21840*/  LDG.E.U8 R68, desc[UR36][R66.64] ;  /* 0x0000002442447981 */ /* 0x000f62000c1e1100 */
[----:B--2---:R-:W-:-:S02]  /*21850*/  LOP3.LUT R8, R8, 0xffff, R19, 0x48, !PT ;  /* 0x0000ffff08087812 */ /* 0x004fc400078e4813 */
[----:B---3--:R-:W-:Y:S02]  /*21860*/  LOP3.LUT R22, R9, 0xffff, R22, 0x48, !PT ;  /* 0x0000ffff09167812 */ /* 0x008fe400078e4816 */
[----:B------:R-:W-:Y:S02]  /*21870*/  LOP3.LUT R9, R8, 0xff, RZ, 0xc0, !PT ;  /* 0x000000ff08097812 */ /* 0x000fe400078ec0ff */
[----:B------:R-:W-:-:S03]  /*21880*/  LOP3.LUT R11, R22, 0xff, RZ, 0xc0, !PT ;  /* 0x000000ff160b7812 */ /* 0x000fc600078ec0ff */
[--C-:B------:R-:W-:Y:S02]  /*21890*/  IMAD R12, R9, 0x10, R2.reuse ;  /* 0x00000010090c7824 */ /* 0x100fe400078e0202 */
[----:B------:R-:W-:Y:S01]  /*218a0*/  IMAD R11, R11, 0x10, R2 ;  /* 0x000000100b0b7824 */ /* 0x000fe200078e0202 */
[----:B----4-:R-:W-:-:S03]  /*218b0*/  LOP3.LUT R16, R16, 0xffff, R21, 0x48, !PT ;  /* 0x0000ffff10107812 */ /* 0x010fc600078e4815 */
[----:B------:R-:W2:Y:S01]  /*218c0*/  LDL.128 R12, [R12] ;  /* 0x000000000c0c7983 */ /* 0x000ea20000100c00 */
[----:B------:R-:W-:-:S03]  /*218d0*/  LOP3.LUT R17, R16, 0xff, RZ, 0xc0, !PT ;  /* 0x000000ff10117812 */ /* 0x000fc600078ec0ff */
[----:B------:R-:W3:Y:S02]  /*218e0*/  LDL.128 R8, [R11] ;  /* 0x000000000b087983 */ /* 0x000ee40000100c00 */
[----:B------:R-:W-:Y:S01]  /*218f0*/  IMAD R17, R17, 0x10, R2 ;  /* 0x0000001011117824 */ /* 0x000fe200078e0202 */
[----:B-----5:R-:W-:-:S05]  /*21900*/  LOP3.LUT R20, R23, 0xffff, R20, 0x48, !PT ;  /* 0x0000ffff17147812 */ /* 0x020fca00078e4814 */
[----:B------:R-:W4:Y:S01]  /*21910*/  LDL.128 R16, [R17] ;  /* 0x0000000011107983 */ /* 0x000f220000100c00 */
[----:B------:R-:W-:-:S05]  /*21920*/  LOP3.LUT R21, R20, 0xff, RZ, 0xc0, !PT ;  /* 0x000000ff14157812 */ /* 0x000fca00078ec0ff */
[----:B------:R-:W-:-:S06]  /*21930*/  IMAD R21, R21, 0x10, R2 ;  /* 0x0000001015157824 */ /* 0x000fcc00078e0202 */
[----:B------:R-:W5:Y:S01]  /*21940*/  LDL.128 R20, [R21] ;  /* 0x0000000015147983 */ /* 0x000f620000100c00 */
[----:B------:R-:W-:-:S04]  /*21950*/  LOP3.LUT R24, R25, 0xffff, R24, 0x48, !PT ;  /* 0x0000ffff19187812 */ /* 0x000fc800078e4818 */
[----:B------:R-:W-:-:S05]  /*21960*/  LOP3.LUT R25, R24, 0xff, RZ, 0xc0, !PT ;  /* 0x000000ff18197812 */ /* 0x000fca00078ec0ff */
[----:B------:R-:W-:Y:S01]  /*21970*/  IMAD R25, R25, 0x10, R2 ;  /* 0x0000001019197824 */ /* 0x000fe200078e0202 */
[----:B------:R-:W-:-:S05]  /*21980*/  LOP3.LUT R28, R29, 0xffff, R28, 0x48, !PT ;  /* 0x0000ffff1d1c7812 */ /* 0x000fca00078e481c */
[----:B------:R-:W5:Y:S01]  /*21990*/  LDL.128 R24, [R25] ;  /* 0x0000000019187983 */ /* 0x000f620000100c00 */
[----:B------:R-:W-:-:S05]  /*219a0*/  LOP3.LUT R29, R28, 0xff, RZ, 0xc0, !PT ;  /* 0x000000ff1c1d7812 */ /* 0x000fca00078ec0ff */
[----:B------:R-:W-:-:S06]  /*219b0*/  IMAD R29, R29, 0x10, R2 ;  /* 0x000000101d1d7824 */ /* 0x000fcc00078e0202 */
[----:B------:R-:W5:Y:S01]  /*219c0*/  LDL.128 R28, [R29] ;  /* 0x000000001d1c7983 */ /* 0x000f620000100c00 */
[----:B------:R-:W-:Y:S02]  /*219d0*/  LOP3.LUT R32, R33, 0xffff, R32, 0x48, !PT ;  /* 0x0000ffff21207812 */ /* 0x000fe400078e4820 */
[----:B------:R-:W-:Y:S02]  /*219e0*/  LOP3.LUT R36, R37, 0xffff, R36, 0x48, !PT ;  /* 0x0000ffff25247812 */ /* 0x000fe400078e4824 */
[----:B------:R-:W-:Y:S02]  /*219f0*/  LOP3.LUT R33, R32, 0xff, RZ, 0xc0, !PT ;  /* 0x000000ff20217812 */ /* 0x000fe400078ec0ff */
[----:B------:R-:W-:-:S03]  /*21a00*/  LOP3.LUT R37, R36, 0xff, RZ, 0xc0, !PT ;  /* 0x000000ff24257812 */ /* 0x000fc600078ec0ff */
[--C-:B------:R-:W-:Y:S02]  /*21a10*/  IMAD R33, R33, 0x10, R2.reuse ;  /* 0x0000001021217824 */ /* 0x100fe400078e0202 */
[----:B------:R-:W-:Y:S01]  /*21a20*/  IMAD R37, R37, 0x10, R2 ;  /* 0x0000001025257824 */ /* 0x000fe200078e0202 */
[----:B------:R-:W-:-:S03]  /*21a30*/  LOP3.LUT R40, R41, 0xffff, R40, 0x48, !PT ;  /* 0x0000ffff29287812 */ /* 0x000fc600078e4828 */
[----:B------:R-:W5:Y:S01]  /*21a40*/  LDL.128 R32, [R33] ;  /* 0x0000000021207983 */ /* 0x000f620000100c00 */
[----:B------:R-:W-:-:S03]  /*21a50*/  LOP3.LUT R41, R40, 0xff, RZ, 0xc0, !PT ;  /* 0x000000ff28297812 */ /* 0x000fc600078ec0ff */
[----:B------:R-:W5:Y:S01]  /*21a60*/  LDL.128 R36, [R37] ;  /* 0x0000000025247983 */ /* 0x000f620000100c00 */
[----:B------:R-:W-:Y:S01]  /*21a70*/  LOP3.LUT R44, R45, 0xffff, R44, 0x48, !PT ;  /* 0x0000ffff2d2c7812 */ /* 0x000fe200078e482c */
[----:B------:R-:W-:-:S03]  /*21a80*/  IMAD R41, R41, 0x10, R2 ;  /* 0x0000001029297824 */ /* 0x000fc600078e0202 */
[----:B------:R-:W-:-:S03]  /*21a90*/  LOP3.LUT R45, R44, 0xff, RZ, 0xc0, !PT ;  /* 0x000000ff2c2d7812 */ /* 0x000fc600078ec0ff */
[----:B------:R-:W5:Y:S02]  /*21aa0*/  LDL.128 R40, [R41] ;  /* 0x0000000029287983 */ /* 0x000f640000100c00 */
[----:B------:R-:W-:Y:S01]  /*21ab0*/  IMAD R45, R45, 0x10, R2 ;  /* 0x000000102d2d7824 */ /* 0x000fe200078e0202 */
[----:B------:R-:W-:-:S04]  /*21ac0*/  LOP3.LUT R48, R49, 0xffff, R48, 0x48, !PT ;  /* 0x0000ffff31307812 */ /* 0x000fc800078e4830 */
[----:B------:R-:W-:Y:S01]  /*21ad0*/  LOP3.LUT R49, R48, 0xff, RZ, 0xc0, !PT ;  /* 0x000000ff30317812 */ /* 0x000fe200078ec0ff */
[----:B------:R-:W5:Y:S04]  /*21ae0*/  LDL.128 R44, [R45] ;  /* 0x000000002d2c7983 */ /* 0x000f680000100c00 */
[----:B------:R-:W-:-:S06]  /*21af0*/  IMAD R49, R49, 0x10, R2 ;  /* 0x0000001031317824 */ /* 0x000fcc00078e0202 */
[----:B------:R-:W5:Y:S01]  /*21b00*/  LDL.128 R48, [R49] ;  /* 0x0000000031307983 */ /* 0x000f620000100c00 */
[----:B------:R-:W-:Y:S02]  /*21b10*/  LOP3.LUT R52, R53, 0xffff, R52, 0x48, !PT ;  /* 0x0000ffff35347812 */ /* 0x000fe400078e4834 */
[----:B------:R-:W-:Y:S02]  /*21b20*/  LOP3.LUT R58, R61, 0xffff, R58, 0x48, !PT ;  /* 0x0000ffff3d3a7812 */ /* 0x000fe400078e483a */
[----:B------:R-:W-:Y:S01]  /*21b30*/  LOP3.LUT R60, R60, 0xffff, R57, 0x48, !PT ;  /* 0x0000ffff3c3c7812 */ /* 0x000fe200078e4839 */
[----:B------:R-:W-:Y:S01]  /*21b40*/  UMOV UR4, 0x4a0 ;  /* 0x000004a000047882 */ /* 0x000fe20000000000 */
[----:B------:R-:W-:Y:S02]  /*21b50*/  LOP3.LUT R53, R52, 0xff, RZ, 0xc0, !PT ;  /* 0x000000ff34357812 */ /* 0x000fe400078ec0ff */
[----:B------:R-:W-:Y:S02]  /*21b60*/  LOP3.LUT R69, R59, 0xffff, R56, 0x48, !PT ;  /* 0x0000ffff3b457812 */ /* 0x000fe400078e4838 */
[----:B------:R-:W-:Y:S01]  /*21b70*/  LOP3.LUT R59, R58, 0xff, RZ, 0xc0, !PT ;  /* 0x000000ff3a3b7812 */ /* 0x000fe200078ec0ff */
[----:B------:R-:W-:Y:S01]  /*21b80*/  IMAD R53, R53, 0x10, R2 ;  /* 0x0000001035357824 */ /* 0x000fe200078e0202 */
[----:B------:R-:W-:-:S03]  /*21b90*/  LOP3.LUT R65, R60, 0xff, RZ, 0xc0, !PT ;  /* 0x000000ff3c417812 */ /* 0x000fc600078ec0ff */
[--C-:B------:R-:W-:Y:S01]  /*21ba0*/  IMAD R59, R59, 0x10, R2.reuse ;  /* 0x000000103b3b7824 */ /* 0x100fe200078e0202 */
[----:B------:R-:W-:Y:S01]  /*21bb0*/  LOP3.LUT R69, R69, 0xff, RZ, 0xc0, !PT ;  /* 0x000000ff45457812 */ /* 0x000fe200078ec0ff */
[----:B------:R-:W5:Y:S04]  /*21bc0*/  LDL.128 R52, [R53] ;  /* 0x0000000035347983 */ /* 0x000f680000100c00 */
[----:B------:R-:W-:Y:S01]  /*21bd0*/  IMAD R87, R69, 0x10, R2 ;  /* 0x0000001045577824 */ /* 0x000fe200078e0202 */
[----:B------:R-:W-:Y:S02]  /*21be0*/  LOP3.LUT R7, R68, 0xffff, R7, 0x48, !PT ;  /* 0x0000ffff44077812 */ /* 0x000fe400078e4807 */
[----:B--2---:R-:W-:Y:S02]  /*21bf0*/  PRMT R62, R15, 0x7772, RZ ;  /* 0x000077720f3e7816 */ /* 0x004fe400000000ff */
[----:B---3--:R-:W-:-:S02]  /*21c00*/  PRMT R63, R11, 0x7773, RZ ;  /* 0x000077730b3f7816 */ /* 0x008fc400000000ff */
[----:B------:R-:W-:Y:S02]  /*21c10*/  PRMT R57, R15, 0x7773, RZ ;  /* 0x000077730f397816 */ /* 0x000fe400000000ff */
[----:B------:R-:W-:Y:S02]  /*21c20*/  LOP3.LUT R62, R63, 0xff, R62, 0x48, !PT ;  /* 0x000000ff3f3e7812 */ /* 0x000fe400078e483e */
[----:B------:R-:W-:Y:S02]  /*21c30*/  LEA R61, R57, UR4, 0x1 ;  /* 0x00000004393d7c11 */ /* 0x000fe4000f8e08ff */
[----:B------:R-:W-:Y:S01]  /*21c40*/  LEA R91, R62, UR4, 0x1 ;  /* 0x000000043e5b7c11 */ /* 0x000fe2000f8e08ff */
[----:B------:R-:W2:Y:S01]  /*21c50*/  LDL.128 R56, [R59] ;  /* 0x000000003b387983 */ /* 0x000ea20000100c00 */
[----:B------:R0:W1:Y:S01]  /*21c60*/  LDC.U8 R80, c[0x3][R61] ;  /* 0x00c000003d507b82 */ /* 0x0000620000000000 */
[----:B------:R-:W-:Y:S02]  /*21c70*/  PRMT R60, R15, 0x7771, RZ ;  /* 0x000077710f3c7816 */ /* 0x000fe400000000ff */
[----:B------:R-:W-:-:S02]  /*21c80*/  PRMT R63, R11, 0x7772, RZ ;  /* 0x000077720b3f7816 */ /* 0x000fc400000000ff */
[----:B----4-:R-:W-:-:S03]  /*21c90*/  PRMT R62, R19, 0x7773, RZ ;  /* 0x00007773133e7816 */ /* 0x010fc600000000ff */
[----:B------:R3:W1:Y:S01]  /*21ca0*/  LDC.U8 R93, c[0x3][R91+0x1] ;  /* 0x00c000405b5d7b82 */ /* 0x0006620000000000 */
[----:B------:R-:W-:Y:S01]  /*21cb0*/  LOP3.LUT R60, R62, R63, R60, 0x96, !PT ;  /* 0x0000003f3e3c7212 */ /* 0x000fe200078e963c */
[----:B------:R-:W-:Y:S01]  /*21cc0*/  IMAD R62, R65, 0x10, R2 ;  /* 0x00000010413e7824 */ /* 0x000fe200078e0202 */
        /* <DEDUP_REMOVED lines=11> */
[----:B------:R-:W-:Y:S01]  /*21d80*/  LOP3.LUT R81, R60, 0xff, RZ, 0xc0, !PT ;  /* 0x000000ff3c517812 */ /* 0x000fe200078ec0ff */
[----:B------:R0:W4:Y:S01]  /*21d90*/  LDC.U8 R82, c[0x3][R61+0x1] ;  /* 0x00c000403d527b82 */ /* 0x0001220000000000 */
[C---:B------:R-:W-:Y:S02]  /*21da0*/  PRMT R76, R14.reuse, 0x7770, RZ ;  /* 0x000077700e4c7816 */ /* 0x040fe400000000ff */
[----:B------:R-:W-:Y:S02]  /*21db0*/  LEA R99, R81, UR4, 0x1 ;  /* 0x0000000451637c11 */ /* 0x000fe4000f8e08ff */
[C---:B------:R-:W-:Y:S02]  /*21dc0*/  PRMT R77, R14.reuse, 0x7771, RZ ;  /* 0x000077710e4d7816 */ /* 0x040fe400000000ff */
[C---:B------:R-:W-:Y:S01]  /*21dd0*/  PRMT R78, R14.reuse, 0x7772, RZ ;  /* 0x000077720e4e7816 */ /* 0x040fe200000000ff */
[----:B0-----:R-:W2:Y:S01]  /*21de0*/  LDL.128 R60, [R62] ;  /* 0x000000003e3c7983 */ /* 0x001ea20000100c00 */
[----:B------:R-:W-:-:S02]  /*21df0*/  PRMT R79, R14, 0x7773, RZ ;  /* 0x000077730e4f7816 */ /* 0x000fc400000000ff */
[----:B------:R-:W-:Y:S02]  /*21e00*/  LOP3.LUT R94, R13, R12, R15, 0x96, !PT ;  /* 0x0000000c0d5e7212 */ /* 0x000fe400078e960f */
[----:B------:R0:W2:Y:S01]  /*21e10*/  LDL.128 R12, [R87] ;  /* 0x00000000570c7983 */ /* 0x0000a20000100c00 */
[----:B-----5:R-:W-:Y:S01]  /*21e20*/  PRMT R95, R23, 0x7773, RZ ;  /* 0x00007773175f7816 */ /* 0x020fe200000000ff */
[----:B---3--:R-:W3:Y:S03]  /*21e30*/  LDC.U8 R91, c[0x3][R91] ;  /* 0x00c000005b5b7b82 */ /* 0x008ee60000000000 */
[----:B------:R-:W-:-:S05]  /*21e40*/  LOP3.LUT R94, R95, 0xff, R94, 0x48, !PT ;  /* 0x000000ff5f5e7812 */ /* 0x000fca00078e485e */
[----:B------:R5:W3:Y:S01]  /*21e50*/  LDC.U8 R100, c[0x3][R99+0x1] ;  /* 0x00c0004063647b82 */ /* 0x000ae20000000000 */
        /* <DEDUP_REMOVED lines=11> */
[----:B-1----:R-:W-:Y:S02]  /*21f10*/  LOP3.LUT R11, R93, R11, R80, 0x96, !PT ;  /* 0x0000000b5d0b7212 */ /* 0x002fe400078e9650 */
        /* <DEDUP_REMOVED lines=11> */
[C---:B------:R-:W-:Y:S02]  /*21fd0*/  PRMT R88, R10.reuse, 0x7770, RZ ;  /* 0x000077700a587816 */ /* 0x040fe400000000ff */
[C---:B0-----:R-:W-:Y:S02]  /*21fe0*/  PRMT R87, R10.reuse, 0x7771, RZ ;  /* 0x000077710a577816 */ /* 0x041fe400000000ff */
[C---:B------:R-:W-:Y:S02]  /*21ff0*/  PRMT R90, R10.reuse, 0x7772, RZ ;  /* 0x000077720a5a7816 */ /* 0x040fe400000000ff */
[----:B------:R-:W-:Y:S02]  /*22000*/  PRMT R89, R10, 0x7773, RZ ;  /* 0x000077730a597816 */ /* 0x000fe400000000ff */
[----:B------:R-:W-:-:S02]  /*22010*/  PRMT R10, R16, 0x7770, RZ ;  /* 0x00007770100a7816 */ /* 0x000fc400000000ff */
[----:B------:R-:W-:Y:S02]  /*22020*/  LOP3.LUT R9, R9, 0xff, RZ, 0xc0, !PT ;  /* 0x000000ff09097812 */ /* 0x000fe400078ec0ff */
[----:B------:R-:W-:Y:S02]  /*22030*/  LOP3.LUT R78, R98, R89, R78, 0x96, !PT ;  /* 0x00000059624e7212 */ /* 0x000fe400078e964e */
[----:B---3--:R-:W-:Y:S02]  /*22040*/  LOP3.LUT R91, R100, R10, R91, 0x96, !PT ;  /* 0x0000000a645b7212 */ /* 0x008fe400078e965b */
[----:B------:R-:W-:Y:S02]  /*22050*/  LEA R89, R9, UR4, 0x1 ;  /* 0x0000000409597c11 */ /* 0x000fe4000f8e08ff */
[----:B------:R-:W-:Y:S02]  /*22060*/  PRMT R9, R23, 0x7771, RZ ;  /* 0x0000777117097816 */ /* 0x000fe400000000ff */
[----:B------:R-:W-:-:S02]  /*22070*/  PRMT R10, R27, 0x7772, RZ ;  /* 0x000077721b0a7816 */ /* 0x000fc400000000ff */
[----:B------:R-:W-:Y:S02]  /*22080*/  PRMT R94, R17, 0x7772, RZ ;  /* 0x00007772115e7816 */ /* 0x000fe400000000ff */
[----:B------:R-:W-:Y:S02]  /*22090*/  LOP3.LUT R79, R7, 0xff, RZ, 0xc0, !PT ;  /* 0x000000ff074f7812 */ /* 0x000fe400078ec0ff */
[----:B----4-:R-:W-:Y:S02]  /*220a0*/  LOP3.LUT R65, R81, R65, R82, 0x96, !PT ;  /* 0x0000004151417212 */ /* 0x010fe400078e9652 */
[C---:B------:R-:W-:Y:S02]  /*220b0*/  PRMT R80, R16.reuse, 0x7771, RZ ;  /* 0x0000777110507816 */ /* 0x040fe400000000ff */
[----:B------:R-:W-:Y:S02]  /*220c0*/  PRMT R82, R16, 0x7772, RZ ;  /* 0x0000777210527816 */ /* 0x000fe400000000ff */
[----:B------:R-:W-:-:S02]  /*220d0*/  PRMT R81, R17, 0x7770, RZ ;  /* 0x0000777011517816 */ /* 0x000fc400000000ff */
[----:B------:R-:W-:Y:S02]  /*220e0*/  PRMT R16, R16, 0x7773, RZ ;  /* 0x0000777310107816 */ /* 0x000fe400000000ff */
[----:B------:R-:W-:Y:S02]  /*220f0*/  PRMT R17, R17, 0x7773, RZ ;  /* 0x0000777311117816 */ /* 0x000fe400000000ff */
[----:B------:R-:W-:Y:S02]  /*22100*/  PRMT R96, R18, 0x7771, RZ ;  /* 0x0000777112607816 */ /* 0x000fe400000000ff */
[----:B------:R-:W-:Y:S02]  /*22110*/  LOP3.LUT R9, R10, R9, R78, 0x96, !PT ;  /* 0x000000090a097212 */ /* 0x000fe400078e964e */
[----:B------:R-:W-:Y:S01]  /*22120*/  LOP3.LUT R72, R94, R85, R72, 0x96, !PT ;  /* 0x000000555e487212 */ /* 0x000fe200078e9648 */
[----:B------:R-:W-:Y:S01]  /*22130*/  IMAD R85, R79, 0x10, R2 ;  /* 0x000000104f557824 */ /* 0x000fe200078e0202 */
[----:B------:R-:W-:-:S02]  /*22140*/  PRMT R8, R20, 0x7770, RZ ;  /* 0x0000777014087816 */ /* 0x000fc400000000ff */
[----:B------:R-:W-:Y:S02]  /*22150*/  PRMT R10, R31, 0x7773, RZ ;  /* 0x000077731f0a7816 */ /* 0x000fe400000000ff */
        /* <DEDUP_REMOVED lines=8> */
[----:B------:R-:W-:Y:S02]  /*221e0*/  LOP3.LUT R7, R7, R80, R11, 0x96, !PT ;  /* 0x0000005007077212 */ /* 0x000fe400078e960b */
[----:B-----5:R-:W-:Y:S02]  /*221f0*/  LOP3.LUT R99, R102, R8, R99, 0x96, !PT ;  /* 0x0000000866637212 */ /* 0x020fe400078e9663 */
[----:B------:R-:W-:-:S02]  /*22200*/  LOP3.LUT R22, R10, 0xff, R9, 0x48, !PT ;  /* 0x000000ff0a167812 */ /* 0x000fc400078e4809 */
[----:B------:R0:W3:Y:S01]  /*22210*/  LDL.128 R8, [R85] ;  /* 0x0000000055087983 */ /* 0x0000e20000100c00 */
[C---:B------:R-:W-:Y:S02]  /*22220*/  PRMT R97, R18.reuse, 0x7772, RZ ;  /* 0x0000777212617816 */ /* 0x040fe400000000ff */
[----:B------:R-:W-:Y:S02]  /*22230*/  PRMT R18, R18, 0x7773, RZ ;  /* 0x0000777312127816 */ /* 0x000fe400000000ff */
[----:B------:R-:W-:Y:S02]  /*22240*/  LEA R92, R22, UR4, 0x1 ;  /* 0x00000004165c7c11 */ /* 0x000fe4000f8e08ff */
[----:B------:R-:W-:Y:S02]  /*22250*/  LOP3.LUT R18, R18, R90, R77, 0x96, !PT ;  /* 0x0000005a12127212 */ /* 0x000fe400078e964d */
[----:B------:R1:W4:Y:S08]  /*22260*/  LDC.U8 R90, c[0x3][R89+0x1] ;  /* 0x00c00040595a7b82 */ /* 0x0003300000000000 */
[----:B-1----:R-:W1:Y:S08]  /*22270*/  LDC.U8 R89, c[0x3][R89] ;  /* 0x00c0000059597b82 */ /* 0x002e700000000000 */
[----:B------:R-:W1:Y:S08]  /*22280*/  LDC.U8 R93, c[0x3][R92+0x1] ;  /* 0x00c000405c5d7b82 */ /* 0x000e700000000000 */
[----:B------:R-:W4:Y:S01]  /*22290*/  LDC.U8 R101, c[0x3][R101] ;  /* 0x00c0000065657b82 */ /* 0x000f220000000000 */
        /* <DEDUP_REMOVED lines=16> */
[----:B------:R-:W-:Y:S02]  /*223a0*/  LOP3.LUT R16, R78, R19, R16, 0x96, !PT ;  /* 0x000000134e107212 */ /* 0x000fe400078e9610 */
[----:B------:R-:W-:Y:S02]  /*223b0*/  LOP3.LUT R71, R80, R84, R71, 0x96, !PT ;  /* 0x0000005450477212 */ /* 0x000fe400078e9647 */
[----:B------:R-:W-:-:S02]  /*223c0*/  LOP3.LUT R18, R27, R77, R18, 0x96, !PT ;  /* 0x0000004d1b127212 */ /* 0x000fc400078e9612 */
[----:B------:R-:W-:Y:S02]  /*223d0*/  LOP3.LUT R23, R79, R23, R70, 0x96, !PT ;  /* 0x000000174f177212 */ /* 0x000fe400078e9646 */
[----:B------:R-:W-:Y:S02]  /*223e0*/  PRMT R19, R31, 0x7772, RZ ;  /* 0x000077721f137816 */ /* 0x000fe400000000ff */
[----:B------:R-:W-:Y:S02]  /*223f0*/  PRMT R27, R35, 0x7773, RZ ;  /* 0x00007773231b7816 */ /* 0x000fe400000000ff */
[----:B------:R-:W-:Y:S02]  /*22400*/  LOP3.LUT R25, R25, R68, R91, 0x96, !PT ;  /* 0x0000004419197212 */ /* 0x000fe400078e965b */
[C---:B------:R-:W-:Y:S02]  /*22410*/  PRMT R78, R31.reuse, 0x7770, RZ ;  /* 0x000077701f4e7816 */ /* 0x040fe400000000ff */
[----:B------:R-:W-:-:S02]  /*22420*/  PRMT R80, R31, 0x7771, RZ ;  /* 0x000077711f507816 */ /* 0x000fc400000000ff */
[C---:B------:R-:W-:Y:S02]  /*22430*/  PRMT R31, R29.reuse, 0x7770, RZ ;  /* 0x000077701d1f7816 */ /* 0x040fe400000000ff */
[C---:B------:R-:W-:Y:S02]  /*22440*/  PRMT R68, R29.reuse, 0x7771, RZ ;  /* 0x000077711d447816 */ /* 0x040fe400000000ff */
[C---:B------:R-:W-:Y:S02]  /*22450*/  PRMT R77, R29.reuse, 0x7772, RZ ;  /* 0x000077721d4d7816 */ /* 0x040fe400000000ff */
[----:B------:R-:W-:Y:S02]  /*22460*/  PRMT R70, R29, 0x7773, RZ ;  /* 0x000077731d467816 */ /* 0x000fe400000000ff */
[----:B------:R-:W-:Y:S02]  /*22470*/  LOP3.LUT R73, R87, R73, R76, 0x96, !PT ;  /* 0x0000004957497212 */ /* 0x000fe400078e964c */
[----:B------:R-:W-:-:S02]  /*22480*/  PRMT R29, R35, 0x7772, RZ ;  /* 0x00007772231d7816 */ /* 0x000fc400000000ff */
[----:B------:R-:W-:Y:S02]  /*22490*/  LOP3.LUT R18, R27, R19, R18, 0x96, !PT ;  /* 0x000000131b127212 */ /* 0x000fe400078e9612 */
[----:B------:R-:W-:Y:S02]  /*224a0*/  LOP3.LUT R20, R68, R65, R20, 0x96, !PT ;  /* 0x0000004144147212 */ /* 0x000fe400078e9614 */
[----:B------:R-:W-:Y:S02]  /*224b0*/  LOP3.LUT R29, R29, R80, R73, 0x96, !PT ;  /* 0x000000501d1d7212 */ /* 0x000fe400078e9649 */
[----:B------:R-:W-:Y:S02]  /*224c0*/  PRMT R68, R39, 0x7773, RZ ;  /* 0x0000777327447816 */ /* 0x000fe400000000ff */
[C---:B------:R-:W-:Y:S02]  /*224d0*/  PRMT R82, R26.reuse, 0x7771, RZ ;  /* 0x000077711a527816 */ /* 0x040fe400000000ff */
[----:B------:R-:W-:-:S02]  /*224e0*/  PRMT R83, R26, 0x7772, RZ ;  /* 0x000077721a537816 */ /* 0x000fc400000000ff */
[----:B------:R-:W-:Y:S02]  /*224f0*/  LOP3.LUT R18, R18, 0xff, RZ, 0xc0, !PT ;  /* 0x000000ff12127812 */ /* 0x000fe400078ec0ff */
[----:B------:R-:W-:Y:S02]  /*22500*/  PRMT R21, R21, 0x7773, RZ ;  /* 0x0000777315157816 */ /* 0x000fe400000000ff */
[C---:B------:R-:W-:Y:S02]  /*22510*/  PRMT R81, R26.reuse, 0x7770, RZ ;  /* 0x000077701a517816 */ /* 0x040fe400000000ff */
[----:B0-----:R-:W-:Y:S02]  /*22520*/  PRMT R85, R26, 0x7773, RZ ;  /* 0x000077731a557816 */ /* 0x001fe400000000ff */
[C---:B------:R-:W-:Y:S02]  /*22530*/  PRMT R22, R24.reuse, 0x7770, RZ ;  /* 0x0000777018167816 */ /* 0x040fe400000000ff */
[----:B------:R-:W-:-:S02]  /*22540*/  PRMT R26, R24, 0x7771, RZ ;  /* 0x00007771181a7816 */ /* 0x000fc400000000ff */
[----:B------:R-:W-:Y:S02]  /*22550*/  LOP3.LUT R29, R68, 0xff, R29, 0x48, !PT ;  /* 0x000000ff441d7812 */ /* 0x000fe400078e481d */
[----:B------:R-:W-:Y:S02]  /*22560*/  PRMT R24, R24, 0x7773, RZ ;  /* 0x0000777318187816 */ /* 0x000fe400000000ff */
[----:B------:R-:W-:Y:S02]  /*22570*/  LOP3.LUT R17, R82, R86, R17, 0x96, !PT ;  /* 0x0000005652117212 */ /* 0x000fe400078e9611 */
[----:B------:R-:W-:Y:S02]  /*22580*/  LOP3.LUT R69, R83, R69, R74, 0x96, !PT ;  /* 0x0000004553457212 */ /* 0x000fe400078e964a */
[----:B------:R-:W-:Y:S02]  /*22590*/  PRMT R27, R28, 0x7772, RZ ;  /* 0x000077721c1b7816 */ /* 0x000fe400000000ff */
[----:B------:R-:W-:-:S02]  /*225a0*/  PRMT R65, R33, 0x7770, RZ ;  /* 0x0000777021417816 */ /* 0x000fc400000000ff */
[C---:B------:R-:W-:Y:S02]  /*225b0*/  PRMT R68, R33.reuse, 0x7771, RZ ;  /* 0x0000777121447816 */ /* 0x040fe400000000ff */
[C---:B------:R-:W-:Y:S02]  /*225c0*/  PRMT R73, R33.reuse, 0x7772, RZ ;  /* 0x0000777221497816 */ /* 0x040fe400000000ff */
[----:B------:R-:W-:Y:S02]  /*225d0*/  LEA R83, R18, UR4, 0x1 ;  /* 0x0000000412537c11 */ /* 0x000fe4000f8e08ff */
[----:B------:R-:W-:Y:S02]  /*225e0*/  PRMT R33, R33, 0x7773, RZ ;  /* 0x0000777321217816 */ /* 0x000fe400000000ff */
[----:B------:R-:W-:Y:S02]  /*225f0*/  PRMT R82, R35, 0x7770, RZ ;  /* 0x0000777023527816 */ /* 0x000fe400000000ff */
[----:B------:R-:W-:-:S02]  /*22600*/  LOP3.LUT R21, R81, R21, R72, 0x96, !PT ;  /* 0x0000001551157212 */ /* 0x000fc400078e9648 */
[----:B------:R-:W-:Y:S02]  /*22610*/  LOP3.LUT R75, R85, R88, R75, 0x96, !PT ;  /* 0x00000058554b7212 */ /* 0x000fe400078e964b */
[C---:B------:R-:W-:Y:S02]  /*22620*/  PRMT R18, R28.reuse, 0x7770, RZ ;  /* 0x000077701c127816 */ /* 0x040fe400000000ff */
[C---:B------:R-:W-:Y:S02]  /*22630*/  PRMT R19, R28.reuse, 0x7771, RZ ;  /* 0x000077711c137816 */ /* 0x040fe400000000ff */
[----:B------:R-:W-:Y:S02]  /*22640*/  PRMT R35, R35, 0x7771, RZ ;  /* 0x0000777123237816 */ /* 0x000fe400000000ff */
[----:B------:R-:W-:Y:S02]  /*22650*/  PRMT R28, R28, 0x7773, RZ ;  /* 0x000077731c1c7816 */ /* 0x000fe400000000ff */
[----:B------:R-:W-:-:S02]  /*22660*/  PRMT R74, R30, 0x7771, RZ ;  /* 0x000077711e4a7816 */ /* 0x000fc400000000ff */
[----:B------:R-:W-:Y:S02]  /*22670*/  PRMT R81, R34, 0x7772, RZ ;  /* 0x0000777222517816 */ /* 0x000fe400000000ff */
[C---:B------:R-:W-:Y:S02]  /*22680*/  PRMT R72, R30.reuse, 0x7770, RZ ;  /* 0x000077701e487816 */ /* 0x040fe400000000ff */
[----:B------:R-:W-:Y:S02]  /*22690*/  PRMT R76, R30, 0x7772, RZ ;  /* 0x000077721e4c7816 */ /* 0x000fe400000000ff */
[----:B------:R-:W-:Y:S02]  /*226a0*/  LOP3.LUT R26, R27, R26, R99, 0x96, !PT ;  /* 0x0000001a1b1a7212 */ /* 0x000fe400078e9663 */
[----:B------:R-:W-:Y:S02]  /*226b0*/  LOP3.LUT R7, R31, R24, R7, 0x96, !PT ;  /* 0x000000181f077212 */ /* 0x000fe400078e9607 */
[----:B------:R-:W-:-:S02]  /*226c0*/  LEA R85, R29, UR4, 0x1 ;  /* 0x000000041d557c11 */ /* 0x000fc4000f8e08ff */
[----:B------:R-:W-:Y:S02]  /*226d0*/  PRMT R30, R30, 0x7773, RZ ;  /* 0x000077731e1e7816 */ /* 0x000fe400000000ff */
[C---:B------:R-:W-:Y:S02]  /*226e0*/  PRMT R24, R32.reuse, 0x7772, RZ ;  /* 0x0000777220187816 */ /* 0x040fe400000000ff */
[C---:B------:R-:W-:Y:S02]  /*226f0*/  PRMT R27, R32.reuse, 0x7770, RZ ;  /* 0x00007770201b7816 */ /* 0x040fe400000000ff */
[C---:B------:R-:W-:Y:S02]  /*22700*/  PRMT R29, R32.reuse, 0x7771, RZ ;  /* 0x00007771201d7816 */ /* 0x040fe400000000ff */
[----:B------:R-:W-:Y:S02]  /*22710*/  PRMT R31, R32, 0x7773, RZ ;  /* 0x00007773201f7816 */ /* 0x000fe400000000ff */
[----:B------:R-:W-:-:S02]  /*22720*/  LOP3.LUT R16, R33, R77, R16, 0x96, !PT ;  /* 0x0000004d21107212 */ /* 0x000fc400078e9610 */
[----:B------:R-:W-:Y:S02]  /*22730*/  LOP3.LUT R35, R35, R78, R75, 0x96, !PT ;  /* 0x0000004e23237212 */ /* 0x000fe400078e964b */
[----:B------:R-:W-:Y:S02]  /*22740*/  PRMT R32, R39, 0x7772, RZ ;  /* 0x0000777227207816 */ /* 0x000fe400000000ff */
[----:B------:R-:W-:Y:S02]  /*22750*/  PRMT R33, R43, 0x7773, RZ ;  /* 0x000077732b217816 */ /* 0x000fe400000000ff */
[----:B------:R-:W-:Y:S02]  /*22760*/  LOP3.LUT R21, R81, R74, R21, 0x96, !PT ;  /* 0x0000004a51157212 */ /* 0x000fe400078e9615 */
[----:B------:R-:W-:Y:S02]  /*22770*/  LOP3.LUT R25, R65, R28, R25, 0x96, !PT ;  /* 0x0000001c41197212 */ /* 0x000fe400078e9619 */
[----:B-1----:R-:W-:-:S02]  /*22780*/  LOP3.LUT R18, R93, R18, R89, 0x96, !PT ;  /* 0x000000125d127212 */ /* 0x002fc400078e9659 */
[----:B------:R-:W-:Y:S02]  /*22790*/  PRMT R74, R39, 0x7770, RZ ;  /* 0x00007770274a7816 */ /* 0x000fe400000000ff */
[----:B------:R-:W-:Y:S02]  /*227a0*/  PRMT R28, R36, 0x7772, RZ ;  /* 0x00007772241c7816 */ /* 0x000fe400000000ff */
[----:B----4-:R-:W-:Y:S02]  /*227b0*/  LOP3.LUT R22, R90, R22, R101, 0x96, !PT ;  /* 0x000000165a167212 */ /* 0x010fe400078e9665 */
[C---:B------:R-:W-:Y:S02]  /*227c0*/  PRMT R79, R34.reuse, 0x7770, RZ ;  /* 0x00007770224f7816 */ /* 0x040fe400000000ff */
[----:B------:R-:W-:Y:S02]  /*227d0*/  PRMT R80, R34, 0x7771, RZ ;  /* 0x0000777122507816 */ /* 0x000fe400000000ff */
[----:B------:R-:W-:-:S02]  /*227e0*/  LOP3.LUT R30, R82, R30, R69, 0x96, !PT ;  /* 0x0000001e521e7212 */ /* 0x000fc400078e9645 */
[----:B------:R-:W-:Y:S02]  /*227f0*/  PRMT R39, R39, 0x7771, RZ ;  /* 0x0000777127277816 */ /* 0x000fe400000000ff */
[----:B------:R-:W-:Y:S02]  /*22800*/  PRMT R65, R43, 0x7772, RZ ;  /* 0x000077722b417816 */ /* 0x000fe400000000ff */
[----:B------:R-:W-:Y:S02]  /*22810*/  PRMT R34, R34, 0x7773, RZ ;  /* 0x0000777322227816 */ /* 0x000fe400000000ff */
[----:B------:R-:W-:Y:S02]  /*22820*/  LOP3.LUT R32, R33, R32, R35, 0x96, !PT ;  /* 0x0000002021207212 */ /* 0x000fe400078e9623 */
[----:B------:R-:W-:Y:S01]  /*22830*/  LOP3.LUT R18, R28, R29, R18, 0x96, !PT ;  /* 0x0000001d1c127212 */ /* 0x000fe200078e9612 */
[----:B------:R-:W0:Y:S01]  /*22840*/  LDC.U8 R92, c[0x3][R92] ;  /* 0x00c000005c5c7b82 */ /* 0x000e220000000000 */
[----:B------:R-:W-:-:S02]  /*22850*/  LOP3.LUT R19, R24, R19, R22, 0x96, !PT ;  /* 0x0000001318137212 */ /* 0x000fc400078e9616 */
[----:B------:R-:W-:Y:S02]  /*22860*/  LOP3.LUT R30, R65, R39, R30, 0x96, !PT ;  /* 0x00000027411e7212 */ /* 0x000fe400078e961e */
[----:B------:R-:W-:Y:S02]  /*22870*/  PRMT R29, R47, 0x7773, RZ ;  /* 0x000077732f1d7816 */ /* 0x000fe400000000ff */
[----:B------:R-:W-:Y:S01]  /*22880*/  LOP3.LUT R17, R34, R76, R17, 0x96, !PT ;  /* 0x0000004c22117212 */ /* 0x000fe200078e9611 */
[----:B------:R1:W0:Y:S01]  /*22890*/  LDC.U8 R84, c[0x3][R83+0x1] ;  /* 0x00c0004053547b82 */ /* 0x0002220000000000 */
[----:B------:R-:W-:Y:S02]  /*228a0*/  LOP3.LUT R22, R32, 0xff, RZ, 0xc0, !PT ;  /* 0x000000ff20167812 */ /* 0x000fe400078ec0ff */
[C---:B------:R-:W-:Y:S02]  /*228b0*/  PRMT R32, R37.reuse, 0x7770, RZ ;  /* 0x0000777025207816 */ /* 0x040fe400000000ff */
[----:B------:R-:W-:-:S02]  /*228c0*/  PRMT R33, R37, 0x7772, RZ ;  /* 0x0000777225217816 */ /* 0x000fc400000000ff */
[C---:B------:R-:W-:Y:S02]  /*228d0*/  PRMT R34, R37.reuse, 0x7771, RZ ;  /* 0x0000777125227816 */ /* 0x040fe400000000ff */
[----:B------:R-:W-:Y:S02]  /*228e0*/  PRMT R37, R37, 0x7773, RZ ;  /* 0x0000777325257816 */ /* 0x000fe400000000ff */
[----:B------:R-:W-:Y:S01]  /*228f0*/  LOP3.LUT R29, R29, 0xff, R30, 0x48, !PT ;  /* 0x000000ff1d1d7812 */ /* 0x000fe200078e481e */
[----:B-1----:R-:W1:Y:S01]  /*22900*/  LDC.U8 R83, c[0x3][R83] ;  /* 0x00c0000053537b82 */ /* 0x002e620000000000 */
[C---:B------:R-:W-:Y:S02]  /*22910*/  PRMT R69, R43.reuse, 0x7770, RZ ;  /* 0x000077702b457816 */ /* 0x040fe400000000ff */
[----:B------:R-:W-:Y:S02]  /*22920*/  PRMT R43, R43, 0x7771, RZ ;  /* 0x000077712b2b7816 */ /* 0x000fe400000000ff */
[----:B------:R-:W-:-:S02]  /*22930*/  LEA R75, R22, UR4, 0x1 ;  /* 0x00000004164b7c11 */ /* 0x000fc4000f8e08ff */
[----:B------:R-:W-:Y:S01]  /*22940*/  LOP3.LUT R20, R37, R73, R20, 0x96, !PT ;  /* 0x0000004925147212 */ /* 0x000fe200078e9614 */
[----:B------:R4:W1:Y:S01]  /*22950*/  LDC.U8 R86, c[0x3][R85+0x1] ;  /* 0x00c0004055567b82 */ /* 0x0008620000000000 */
[----:B------:R-:W-:Y:S02]  /*22960*/  LOP3.LUT R26, R32, R31, R26, 0x96, !PT ;  /* 0x0000001f201a7212 */ /* 0x000fe400078e961a */
[----:B------:R-:W-:Y:S02]  /*22970*/  LEA R73, R29, UR4, 0x1 ;  /* 0x000000041d497c11 */ /* 0x000fe4000f8e08ff */
[----:B------:R-:W-:Y:S02]  /*22980*/  LOP3.LUT R7, R33, R68, R7, 0x96, !PT ;  /* 0x0000004421077212 */ /* 0x000fe400078e9607 */
[C---:B------:R-:W-:Y:S02]  /*22990*/  PRMT R30, R40.reuse, 0x7772, RZ ;  /* 0x00007772281e7816 */ /* 0x040fe400000000ff */
[----:B------:R-:W-:-:S02]  /*229a0*/  PRMT R28, R40, 0x7770, RZ ;  /* 0x00007770281c7816 */ /* 0x000fc400000000ff */
[C---:B------:R-:W-:Y:S02]  /*229b0*/  PRMT R29, R40.reuse, 0x7771, RZ ;  /* 0x00007771281d7816 */ /* 0x040fe400000000ff */
[----:B------:R-:W-:Y:S01]  /*229c0*/  PRMT R31, R40, 0x7773, RZ ;  /* 0x00007773281f7816 */ /* 0x000fe200000000ff */
[----:B----4-:R-:W4:Y:S01]  /*229d0*/  LDC.U8 R85, c[0x3][R85] ;  /* 0x00c0000055557b82 */ /* 0x010f220000000000 */
[C---:B------:R-:W-:Y:S02]  /*229e0*/  PRMT R32, R41.reuse, 0x7770, RZ ;  /* 0x0000777029207816 */ /* 0x040fe400000000ff */
[C---:B------:R-:W-:Y:S02]  /*229f0*/  PRMT R37, R41.reuse, 0x7772, RZ ;  /* 0x0000777229257816 */ /* 0x040fe400000000ff */
[C---:B------:R-:W-:Y:S02]  /*22a00*/  PRMT R33, R41.reuse, 0x7771, RZ ;  /* 0x0000777129217816 */ /* 0x040fe400000000ff */
[----:B------:R-:W-:Y:S01]  /*22a10*/  PRMT R40, R41, 0x7773, RZ ;  /* 0x0000777329287816 */ /* 0x000fe200000000ff */
[----:B------:R5:W4:Y:S01]  /*22a20*/  LDC.U8 R76, c[0x3][R75+0x1] ;  /* 0x00c000404b4c7b82 */ /* 0x000b220000000000 */
[----:B------:R-:W-:-:S02]  /*22a30*/  LOP3.LUT R17, R43, R74, R17, 0x96, !PT ;  /* 0x0000004a2b117212 */ /* 0x000fc400078e9611 */
[----:B------:R-:W-:Y:S02]  /*22a40*/  PRMT R74, R47, 0x7772, RZ ;  /* 0x000077722f4a7816 */ /* 0x000fe400000000ff */
[----:B------:R-:W-:Y:S02]  /*22a50*/  PRMT R41, R51, 0x7773, RZ ;  /* 0x0000777333297816 */ /* 0x000fe400000000ff */
[----:B------:R-:W-:Y:S02]  /*22a60*/  LOP3.LUT R23, R79, R70, R23, 0x96, !PT ;  /* 0x000000464f177212 */ /* 0x000fe400078e9617 */
[----:B------:R-:W-:Y:S02]  /*22a70*/  LOP3.LUT R17, R41, R74, R17, 0x96, !PT ;  /* 0x0000004a29117212 */ /* 0x000fe400078e9611 */
[----:B------:R-:W-:Y:S01]  /*22a80*/  LOP3.LUT R71, R80, R72, R71, 0x96, !PT ;  /* 0x0000004850477212 */ /* 0x000fe200078e9647 */
[----:B-----5:R-:W5:Y:S01]  /*22a90*/  LDC.U8 R75, c[0x3][R75] ;  /* 0x00c000004b4b7b82 */ /* 0x020f620000000000 */
[----:B------:R-:W-:-:S02]  /*22aa0*/  PRMT R35, R38, 0x7770, RZ ;  /* 0x0000777026237816 */ /* 0x000fc400000000ff */
[C---:B------:R-:W-:Y:S02]  /*22ab0*/  PRMT R70, R38.reuse, 0x7771, RZ ;  /* 0x0000777126467816 */ /* 0x040fe400000000ff */
[C---:B------:R-:W-:Y:S02]  /*22ac0*/  PRMT R72, R38.reuse, 0x7772, RZ ;  /* 0x0000777226487816 */ /* 0x040fe400000000ff */
[----:B------:R-:W-:Y:S01]  /*22ad0*/  PRMT R38, R38, 0x7773, RZ ;  /* 0x0000777326267816 */ /* 0x000fe200000000ff */
[----:B------:R2:W5:Y:S01]  /*22ae0*/  LDC.U8 R77, c[0x3][R73+0x1] ;  /* 0x00c00040494d7b82 */ /* 0x0005620000000000 */
[----:B------:R-:W-:Y:S02]  /*22af0*/  LOP3.LUT R17, R17, 0xff, RZ, 0xc0, !PT ;  /* 0x000000ff11117812 */ /* 0x000fe400078ec0ff */
[C---:B------:R-:W-:Y:S02]  /*22b00*/  PRMT R65, R42.reuse, 0x7771, RZ ;  /* 0x000077712a417816 */ /* 0x040fe400000000ff */
[----:B------:R-:W-:-:S02]  /*22b10*/  PRMT R68, R42, 0x7772, RZ ;  /* 0x000077722a447816 */ /* 0x000fc400000000ff */
[----:B------:R-:W-:Y:S02]  /*22b20*/  LOP3.LUT R21, R69, R38, R21, 0x96, !PT ;  /* 0x0000002645157212 */ /* 0x000fe400078e9615 */
[----:B------:R-:W-:Y:S02]  /*22b30*/  LEA R69, R17, UR4, 0x1 ;  /* 0x0000000411457c11 */ /* 0x000fe4000f8e08ff */
[----:B------:R-:W-:Y:S02]  /*22b40*/  LOP3.LUT R16, R65, R35, R16, 0x96, !PT ;  /* 0x0000002341107212 */ /* 0x000fe400078e9610 */
[----:B------:R-:W-:Y:S01]  /*22b50*/  LOP3.LUT R23, R68, R70, R23, 0x96, !PT ;  /* 0x0000004644177212 */ /* 0x000fe200078e9617 */
[----:B--2---:R-:W2:Y:S01]  /*22b60*/  LDC.U8 R73, c[0x3][R73] ;  /* 0x00c0000049497b82 */ /* 0x004ea20000000000 */
[C---:B------:R-:W-:Y:S02]  /*22b70*/  PRMT R65, R47.reuse, 0x7770, RZ ;  /* 0x000077702f417816 */ /* 0x040fe400000000ff */
[----:B------:R-:W-:-:S05]  /*22b80*/  PRMT R68, R47, 0x7771, RZ ;  /* 0x000077712f447816 */ /* 0x000fca00000000ff */
[----:B------:R3:W2:Y:S01]  /*22b90*/  LDC.U8 R47, c[0x3][R69+0x1] ;  /* 0x00c00040452f7b82 */ /* 0x0006a20000000000 */
[----:B0-----:R-:W-:Y:S02]  /*22ba0*/  LOP3.LUT R27, R84, R27, R92, 0x96, !PT ;  /* 0x0000001b541b7212 */ /* 0x001fe400078e965c */
[C---:B------:R-:W-:Y:S02]  /*22bb0*/  PRMT R22, R36.reuse, 0x7770, RZ ;  /* 0x0000777024167816 */ /* 0x040fe400000000ff */
[C---:B------:R-:W-:Y:S02]  /*22bc0*/  PRMT R24, R36.reuse, 0x7771, RZ ;  /* 0x0000777124187816 */ /* 0x040fe400000000ff */
[----:B------:R-:W-:Y:S02]  /*22bd0*/  PRMT R36, R36, 0x7773, RZ ;  /* 0x0000777324247816 */ /* 0x000fe400000000ff */
[----:B------:R-:W-:Y:S02]  /*22be0*/  PRMT R39, R42, 0x7770, RZ ;  /* 0x000077702a277816 */ /* 0x000fe400000000ff */
[----:B------:R-:W-:-:S02]  /*22bf0*/  PRMT R41, R46, 0x7771, RZ ;  /* 0x000077712e297816 */ /* 0x000fc400000000ff */
[----:B------:R-:W-:Y:S02]  /*22c00*/  LOP3.LUT R24, R30, R24, R27, 0x96, !PT ;  /* 0x000000181e187212 */ /* 0x000fe400078e961b */
[----:B-1----:R-:W-:Y:S02]  /*22c10*/  LOP3.LUT R22, R86, R22, R83, 0x96, !PT ;  /* 0x0000001656167212 */ /* 0x002fe400078e9653 */
[----:B------:R-:W-:Y:S02]  /*22c20*/  LOP3.LUT R19, R32, R36, R19, 0x96, !PT ;  /* 0x0000002420137212 */ /* 0x000fe400078e9613 */
[----:B------:R-:W-:Y:S02]  /*22c30*/  LOP3.LUT R25, R37, R34, R25, 0x96, !PT ;  /* 0x0000002225197212 */ /* 0x000fe400078e9619 */
[C---:B------:R-:W-:Y:S02]  /*22c40*/  PRMT R27, R44.reuse, 0x7772, RZ ;  /* 0x000077722c1b7816 */ /* 0x040fe400000000ff */
[----:B------:R-:W-:-:S02]  /*22c50*/  PRMT R30, R44, 0x7770, RZ ;  /* 0x000077702c1e7816 */ /* 0x000fc400000000ff */
        /* <DEDUP_REMOVED lines=11> */
[----:B------:R-:W-:-:S02]  /*22d10*/  LOP3.LUT R22, R27, R29, R22, 0x96, !PT ;  /* 0x0000001d1b167212 */ /* 0x000fc400078e9616 */
[----:B----4-:R-:W-:Y:S02]  /*22d20*/  LOP3.LUT R28, R76, R28, R85, 0x96, !PT ;  /* 0x0000001c4c1c7212 */ /* 0x010fe400078e9655 */
[----:B------:R-:W-:Y:S02]  /*22d30*/  LOP3.LUT R18, R32, R31, R18, 0x96, !PT ;  /* 0x0000001f20127212 */ /* 0x000fe400078e9612 */
[----:B------:R-:W-:Y:S02]  /*22d40*/  LOP3.LUT R7, R37, R40, R7, 0x96, !PT ;  /* 0x0000002825077212 */ /* 0x000fe400078e9607 */
[----:B------:R-:W-:Y:S02]  /*22d50*/  PRMT R27, R48, 0x7772, RZ ;  /* 0x00007772301b7816 */ /* 0x000fe400000000ff */
[----:B------:R-:W-:Y:S02]  /*22d60*/  LOP3.LUT R42, R42, R72, R71, 0x96, !PT ;  /* 0x000000482a2a7212 */ /* 0x000fe400078e9647 */
[----:B------:R-:W-:-:S02]  /*22d70*/  LOP3.LUT R21, R44, R68, R21, 0x96, !PT ;  /* 0x000000442c157212 */ /* 0x000fc400078e9615 */
[----:B------:R-:W-:Y:S02]  /*22d80*/  PRMT R32, R55, 0x7773, RZ ;  /* 0x0000777337207816 */ /* 0x000fe400000000ff */
[----:B------:R-:W-:Y:S02]  /*22d90*/  LOP3.LUT R26, R36, R33, R26, 0x96, !PT ;  /* 0x00000021241a7212 */ /* 0x000fe400078e961a */
        /* <DEDUP_REMOVED lines=10> */
[----:B------:R-:W-:Y:S02]  /*22e40*/  PRMT R46, R59, 0x7772, RZ ;  /* 0x000077723b2e7816 */ /* 0x000fe400000000ff */
[----:B------:R-:W-:Y:S02]  /*22e50*/  LOP3.LUT R17, R27, R17, R28, 0x96, !PT ;  /* 0x000000111b117212 */ /* 0x000fe400078e961c */
[----:B------:R-:W-:Y:S02]  /*22e60*/  LOP3.LUT R33, R32, 0xff, R21, 0x48, !PT ;  /* 0x000000ff20217812 */ /* 0x000fe400078e4815 */
[----:B------:R-:W-:Y:S02]  /*22e70*/  LOP3.LUT R42, R51, R65, R42, 0x96, !PT ;  /* 0x00000041332a7212 */ /* 0x000fe400078e962a */
[----:B------:R-:W-:Y:S02]  /*22e80*/  PRMT R27, R55, 0x7772, RZ ;  /* 0x00007772371b7816 */ /* 0x000fe400000000ff */
[----:B------:R-:W-:-:S02]  /*22e90*/  PRMT R28, R59, 0x7773, RZ ;  /* 0x000077733b1c7816 */ /* 0x000fc400000000ff */
[----:B------:R-:W-:Y:S02]  /*22ea0*/  PRMT R38, R45, 0x7773, RZ ;  /* 0x000077732d267816 */ /* 0x000fe400000000ff */
[----:B------:R-:W-:Y:S02]  /*22eb0*/  LOP3.LUT R16, R50, R43, R16, 0x96, !PT ;  /* 0x0000002b32107212 */ /* 0x000fe400078e9610 */
[----:B------:R-:W-:Y:S02]  /*22ec0*/  LOP3.LUT R24, R31, R35, R24, 0x96, !PT ;  /* 0x000000231f187212 */ /* 0x000fe400078e9618 */
[----:B------:R-:W-:Y:S02]  /*22ed0*/  LOP3.LUT R19, R36, R34, R19, 0x96, !PT ;  /* 0x0000002224137212 */ /* 0x000fe400078e9613 */
[----:B------:R-:W-:Y:S02]  /*22ee0*/  LOP3.LUT R44, R46, R44, R23, 0x96, !PT ;  /* 0x0000002c2e2c7212 */ /* 0x000fe400078e9617 */
[----:B-----5:R-:W-:-:S02]  /*22ef0*/  LOP3.LUT R30, R77, R30, R75, 0x96, !PT ;  /* 0x0000001e4d1e7212 */ /* 0x020fc400078e964b */
[C---:B------:R-:W-:Y:S02]  /*22f00*/  PRMT R21, R48.reuse, 0x7771, RZ ;  /* 0x0000777130157816 */ /* 0x040fe400000000ff */
[----:B------:R-:W-:Y:S02]  /*22f10*/  PRMT R29, R48, 0x7773, RZ ;  /* 0x00007773301d7816 */ /* 0x000fe400000000ff */
[----:B------:R-:W-:Y:S02]  /*22f20*/  PRMT R43, R55, 0x7770, RZ ;  /* 0x00007770372b7816 */ /* 0x000fe400000000ff */
[----:B------:R-:W-:Y:S02]  /*22f30*/  PRMT R31, R52, 0x7772, RZ ;  /* 0x00007772341f7816 */ /* 0x000fe400000000ff */
[----:B------:R-:W-:Y:S02]  /*22f40*/  PRMT R34, R53, 0x7770, RZ ;  /* 0x0000777035227816 */ /* 0x000fe400000000ff */
[----:B------:R-:W-:-:S02]  /*22f50*/  PRMT R23, R59, 0x7771, RZ ;  /* 0x000077713b177816 */ /* 0x000fc400000000ff */
[----:B------:R-:W-:Y:S02]  /*22f60*/  LEA R45, R33, UR4, 0x1 ;  /* 0x00000004212d7c11 */ /* 0x000fe4000f8e08ff */
[----:B------:R-:W-:Y:S02]  /*22f70*/  LOP3.LUT R27, R28, R27, R42, 0x96, !PT ;  /* 0x0000001b1c1b7212 */ /* 0x000fe400078e962a */
[----:B------:R-:W-:Y:S02]  /*22f80*/  PRMT R33, R49, 0x7771, RZ ;  /* 0x0000777131217816 */ /* 0x000fe400000000ff */
[----:B------:R-:W-:Y:S02]  /*22f90*/  LOP3.LUT R25, R37, R38, R25, 0x96, !PT ;  /* 0x0000002625197212 */ /* 0x000fe400078e9619 */
[----:B------:R-:W-:Y:S02]  /*22fa0*/  PRMT R49, R49, 0x7773, RZ ;  /* 0x0000777331317816 */ /* 0x000fe400000000ff */
[----:B------:R-:W-:-:S02]  /*22fb0*/  PRMT R37, R54, 0x7770, RZ ;  /* 0x0000777036257816 */ /* 0x000fc400000000ff */
[----:B------:R-:W-:Y:S02]  /*22fc0*/  LOP3.LUT R21, R31, R21, R30, 0x96, !PT ;  /* 0x000000151f157212 */ /* 0x000fe400078e961e */
[----:B------:R-:W-:Y:S02]  /*22fd0*/  LOP3.LUT R22, R34, R29, R22, 0x96, !PT ;  /* 0x0000001d22167212 */ /* 0x000fe400078e9616 */
[----:B------:R-:W-:Y:S02]  /*22fe0*/  LOP3.LUT R16, R23, R43, R16, 0x96, !PT ;  /* 0x0000002b17107212 */ /* 0x000fe400078e9610 */
[----:B------:R-:W-:Y:S02]  /*22ff0*/  PRMT R32, R48, 0x7770, RZ ;  /* 0x0000777030207816 */ /* 0x000fe400000000ff */
[C---:B------:R-:W-:Y:S02]  /*23000*/  PRMT R31, R63.reuse, 0x7773, RZ ;  /* 0x000077733f1f7816 */ /* 0x040fe400000000ff */
[----:B------:R-:W-:-:S02]  /*23010*/  PRMT R23, R63, 0x7772, RZ ;  /* 0x000077723f177816 */ /* 0x000fc400000000ff */
[----:B------:R-:W-:Y:S02]  /*23020*/  PRMT R29, R15, 0x7773, RZ ;  /* 0x000077730f1d7816 */ /* 0x000fe400000000ff */
[----:B------:R-:W-:Y:S02]  /*23030*/  LOP3.LUT R27, R27, 0xff, RZ, 0xc0, !PT ;  /* 0x000000ff1b1b7812 */ /* 0x000fe400078ec0ff */
[C---:B------:R-:W-:Y:S02]  /*23040*/  PRMT R41, R54.reuse, 0x7772, RZ ;  /* 0x0000777236297816 */ /* 0x040fe400000000ff */
[C---:B------:R-:W-:Y:S02]  /*23050*/  PRMT R42, R54.reuse, 0x7771, RZ ;  /* 0x00007771362a7816 */ /* 0x040fe400000000ff */
[----:B------:R-:W-:Y:S02]  /*23060*/  PRMT R54, R54, 0x7773, RZ ;  /* 0x0000777336367816 */ /* 0x000fe400000000ff */
[----:B------:R-:W-:Y:S01]  /*23070*/  LOP3.LUT R26, R37, R49, R26, 0x96, !PT ;  /* 0x00000031251a7212 */ /* 0x000fe200078e961a */
[----:B---3--:R-:W0:Y:S01]  /*23080*/  LDC.U8 R69, c[0x3][R69] ;  /* 0x00c0000045457b82 */ /* 0x008e220000000000 */
[----:B--2---:R-:W-:-:S02]  /*23090*/  LOP3.LUT R32, R47, R32, R73, 0x96, !PT ;  /* 0x000000202f207212 */ /* 0x004fc400078e9649 */
[----:B------:R-:W-:Y:S02]  /*230a0*/  LOP3.LUT R31, R31, 0xff, R44, 0x48, !PT ;  /* 0x000000ff1f1f7812 */ /* 0x000fe400078e482c */
[----:B------:R-:W-:Y:S02]  /*230b0*/  LOP3.LUT R37, R29, R23, R16, 0x96, !PT ;  /* 0x000000171d257212 */ /* 0x000fe400078e9610 */
[----:B------:R-:W-:Y:S01]  /*230c0*/  LEA R47, R27, UR4, 0x1 ;  /* 0x000000041b2f7c11 */ /* 0x000fe2000f8e08ff */
[----:B------:R1:W0:Y:S01]  /*230d0*/  LDC.U8 R48, c[0x3][R45+0x1] ;  /* 0x00c000402d307b82 */ /* 0x0002220000000000 */
[----:B------:R-:W-:Y:S02]  /*230e0*/  LOP3.LUT R20, R54, R39, R20, 0x96, !PT ;  /* 0x0000002736147212 */ /* 0x000fe400078e9614 */
[----:B------:R-:W-:Y:S02]  /*230f0*/  LOP3.LUT R7, R41, R40, R7, 0x96, !PT ;  /* 0x0000002829077212 */ /* 0x000fe400078e9607 */
[----:B------:R-:W-:-:S02]  /*23100*/  LEA R41, R31, UR4, 0x1 ;  /* 0x000000041f297c11 */ /* 0x000fc4000f8e08ff */
[----:B------:R-:W-:Y:S01]  /*23110*/  LOP3.LUT R39, R37, 0xff, RZ, 0xc0, !PT ;  /* 0x000000ff25277812 */ /* 0x000fe200078ec0ff */
[----:B-1----:R-:W1:Y:S03]  /*23120*/  LDC.U8 R45, c[0x3][R45] ;  /* 0x00c000002d2d7b82 */ /* 0x002e660000000000 */
[----:B------:R-:W-:-:S05]  /*23130*/  LEA R44, R39, UR4, 0x1 ;  /* 0x00000004272c7c11 */ /* 0x000fca000f8e08ff */
[----:B------:R2:W1:Y:S08]  /*23140*/  LDC.U8 R50, c[0x3][R47+0x1] ;  /* 0x00c000402f327b82 */ /* 0x0004700000000000 */
[----:B--2---:R-:W2:Y:S08]  /*23150*/  LDC.U8 R47, c[0x3][R47] ;  /* 0x00c000002f2f7b82 */ /* 0x004eb00000000000 */
[----:B------:R3:W2:Y:S08]  /*23160*/  LDC.U8 R43, c[0x3][R41+0x1] ;  /* 0x00c00040292b7b82 */ /* 0x0006b00000000000 */
[----:B---3--:R-:W3:Y:S08]  /*23170*/  LDC.U8 R41, c[0x3][R41] ;  /* 0x00c0000029297b82 */ /* 0x008ef00000000000 */
[----:B------:R4:W3:Y:S08]  /*23180*/  LDC.U8 R46, c[0x3][R44+0x1] ;  /* 0x00c000402c2e7b82 */ /* 0x0008f00000000000 */
[----:B----4-:R-:W4:Y:S01]  /*23190*/  LDC.U8 R44, c[0x3][R44] ;  /* 0x00c000002c2c7b82 */ /* 0x010f220000000000 */
[----:B------:R-:W-:-:S02]  /*231a0*/  PRMT R36, R53, 0x7772, RZ ;  /* 0x0000777235247816 */ /* 0x000fc400000000ff */
[----:B------:R-:W-:Y:S02]  /*231b0*/  PRMT R35, R53, 0x7771, RZ ;  /* 0x0000777135237816 */ /* 0x000fe400000000ff */
[----:B------:R-:W-:Y:S02]  /*231c0*/  LOP3.LUT R18, R36, R33, R18, 0x96, !PT ;  /* 0x0000002124127212 */ /* 0x000fe400078e9612 */
[----:B------:R-:W-:Y:S02]  /*231d0*/  PRMT R33, R57, 0x7772, RZ ;  /* 0x0000777239217816 */ /* 0x000fe400000000ff */
[----:B------:R-:W-:Y:S02]  /*231e0*/  PRMT R27, R52, 0x7771, RZ ;  /* 0x00007771341b7816 */ /* 0x000fe400000000ff */
[----:B------:R-:W-:Y:S02]  /*231f0*/  PRMT R29, R56, 0x7772, RZ ;  /* 0x00007772381d7816 */ /* 0x000fe400000000ff */
[----:B------:R-:W-:-:S02]  /*23200*/  PRMT R28, R52, 0x7770, RZ ;  /* 0x00007770341c7816 */ /* 0x000fc400000000ff */
[----:B------:R-:W-:Y:S02]  /*23210*/  PRMT R52, R52, 0x7773, RZ ;  /* 0x0000777334347816 */ /* 0x000fe400000000ff */
[C---:B------:R-:W-:Y:S02]  /*23220*/  PRMT R16, R56.reuse, 0x7770, RZ ;  /* 0x0000777038107816 */ /* 0x040fe400000000ff */
[----:B------:R-:W-:Y:S02]  /*23230*/  PRMT R23, R56, 0x7771, RZ ;  /* 0x0000777138177816 */ /* 0x000fe400000000ff */
[----:B------:R-:W-:Y:S02]  /*23240*/  PRMT R30, R57, 0x7770, RZ ;  /* 0x00007770391e7816 */ /* 0x000fe400000000ff */
[----:B------:R-:W-:Y:S01]  /*23250*/  LOP3.LUT R24, R33, R35, R24, 0x96, !PT ;  /* 0x0000002321187212 */ /* 0x000fe200078e9618 */
[----:B------:R-:W-:Y:S01]  /*23260*/  VIADD R64, R64, 0xfffffff0 ;  /* 0xfffffff040407836 */ /* 0x000fe20000000000 */
[----:B------:R-:W-:-:S02]  /*23270*/  IADD3 R66, P0, PT, R66, 0x10, RZ ;  /* 0x0000001042427810 */ /* 0x000fc40007f1e0ff */
[----:B------:R-:W-:Y:S02]  /*23280*/  PRMT R38, R53, 0x7773, RZ ;  /* 0x0000777335267816 */ /* 0x000fe400000000ff */
[----:B------:R-:W-:Y:S02]  /*23290*/  PRMT R56, R56, 0x7773, RZ ;  /* 0x0000777338387816 */ /* 0x000fe400000000ff */
[----:B------:R-:W-:Y:S02]  /*232a0*/  PRMT R31, R57, 0x7771, RZ ;  /* 0x00007771391f7816 */ /* 0x000fe400000000ff */
[----:B------:R-:W-:Y:S02]  /*232b0*/  PRMT R34, R58, 0x7770, RZ ;  /* 0x000077703a227816 */ /* 0x000fe400000000ff */
[----:B------:R-:W-:Y:S02]  /*232c0*/  LOP3.LUT R27, R29, R27, R32, 0x96, !PT ;  /* 0x0000001b1d1b7212 */ /* 0x000fe400078e9620 */
[----:B------:R-:W-:-:S02]  /*232d0*/  PRMT R33, R61, 0x7770, RZ ;  /* 0x000077703d217816 */ /* 0x000fc400000000ff */
[----:B------:R-:W-:Y:S02]  /*232e0*/  PRMT R35, R61, 0x7772, RZ ;  /* 0x000077723d237816 */ /* 0x000fe400000000ff */
[----:B0-----:R-:W-:Y:S02]  /*232f0*/  LOP3.LUT R28, R48, R28, R69, 0x96, !PT ;  /* 0x0000001c301c7212 */ /* 0x001fe400078e9645 */
[C---:B------:R-:W-:Y:S02]  /*23300*/  PRMT R36, R58.reuse, 0x7772, RZ ;  /* 0x000077723a247816 */ /* 0x040fe400000000ff */
[----:B------:R-:W-:Y:S02]  /*23310*/  PRMT R37, R58, 0x7771, RZ ;  /* 0x000077713a257816 */ /* 0x000fe400000000ff */
[----:B------:R-:W-:Y:S02]  /*23320*/  PRMT R32, R60, 0x7772, RZ ;  /* 0x000077723c207816 */ /* 0x000fe400000000ff */
[----:B------:R-:W-:-:S02]  /*23330*/  PRMT R39, R62, 0x7772, RZ ;  /* 0x000077723e277816 */ /* 0x000fc400000000ff */
[----:B------:R-:W-:Y:S02]  /*23340*/  PRMT R58, R58, 0x7773, RZ ;  /* 0x000077733a3a7816 */ /* 0x000fe400000000ff */
[----:B------:R-:W-:Y:S02]  /*23350*/  PRMT R40, R63, 0x7770, RZ ;  /* 0x000077703f287816 */ /* 0x000fe400000000ff */
[----:B------:R-:W-:Y:S01]  /*23360*/  LOP3.LUT R17, R30, R52, R17, 0x96, !PT ;  /* 0x000000341e117212 */ /* 0x000fe200078e9611 */
[----:B------:R-:W-:Y:S01]  /*23370*/  IMAD.X R67, RZ, RZ, R67, P0 ;  /* 0x000000ffff437224 */ /* 0x000fe200000e0643 */
[----:B------:R-:W-:Y:S02]  /*23380*/  LOP3.LUT R19, R34, R38, R19, 0x96, !PT ;  /* 0x0000002622137212 */ /* 0x000fe400078e9613 */
[----:B------:R-:W-:Y:S02]  /*23390*/  PRMT R30, R60, 0x7770, RZ ;  /* 0x000077703c1e7816 */ /* 0x000fe400000000ff */
[----:B------:R-:W-:-:S02]  /*233a0*/  LOP3.LUT R21, R33, R56, R21, 0x96, !PT ;  /* 0x0000003821157212 */ /* 0x000fc400078e9615 */
[----:B------:R-:W-:Y:S02]  /*233b0*/  LOP3.LUT R22, R35, R31, R22, 0x96, !PT ;  /* 0x0000001f23167212 */ /* 0x000fe400078e9616 */
[----:B------:R-:W-:Y:S02]  /*233c0*/  LOP3.LUT R25, R36, R42, R25, 0x96, !PT ;  /* 0x0000002a24197212 */ /* 0x000fe400078e9619 */
[----:B-1----:R-:W-:Y:S02]  /*233d0*/  LOP3.LUT R16, R50, R16, R45, 0x96, !PT ;  /* 0x0000001032107212 */ /* 0x002fe400078e962d */
[----:B------:R-:W-:Y:S02]  /*233e0*/  PRMT R29, R60, 0x7771, RZ ;  /* 0x000077713c1d7816 */ /* 0x000fe400000000ff */
[----:B------:R-:W-:Y:S02]  /*233f0*/  PRMT R34, R61, 0x7771, RZ ;  /* 0x000077713d227816 */ /* 0x000fe400000000ff */
[----:B------:R-:W-:-:S02]  /*23400*/  LOP3.LUT R23, R32, R23, R28, 0x96, !PT ;  /* 0x0000001720177212 */ /* 0x000fc400078e961c */
[----:B------:R-:W-:Y:S02]  /*23410*/  LOP3.LUT R26, R39, R37, R26, 0x96, !PT ;  /* 0x00000025271a7212 */ /* 0x000fe400078e961a */
[----:B------:R-:W-:Y:S02]  /*23420*/  PRMT R31, R12, 0x7772, RZ ;  /* 0x000077720c1f7816 */ /* 0x000fe400000000ff */
[----:B------:R-:W-:Y:S02]  /*23430*/  PRMT R33, R13, 0x7772, RZ ;  /* 0x000077720d217816 */ /* 0x000fe400000000ff */
[----:B------:R-:W-:Y:S02]  /*23440*/  PRMT R60, R60, 0x7773, RZ ;  /* 0x000077733c3c7816 */ /* 0x000fe400000000ff */
[C---:B------:R-:W-:Y:S02]  /*23450*/  PRMT R36, R62.reuse, 0x7770, RZ ;  /* 0x000077703e247816 */ /* 0x040fe400000000ff */
[----:B------:R-:W-:-:S02]  /*23460*/  PRMT R38, R62, 0x7771, RZ ;  /* 0x000077713e267816 */ /* 0x000fc400000000ff */
[----:B------:R-:W-:Y:S02]  /*23470*/  LOP3.LUT R7, R40, R58, R7, 0x96, !PT ;  /* 0x0000003a28077212 */ /* 0x000fe400078e9607 */
[----:B------:R-:W-:Y:S02]  /*23480*/  PRMT R32, R13, 0x7770, RZ ;  /* 0x000077700d207816 */ /* 0x000fe400000000ff */
[----:B------:R-:W-:Y:S02]  /*23490*/  PRMT R39, R14, 0x7772, RZ ;  /* 0x000077720e277816 */ /* 0x000fe400000000ff */
[----:B------:R-:W-:Y:S02]  /*234a0*/  ISETP.NE.AND P0, PT, R64, RZ, PT ;  /* 0x000000ff4000720c */ /* 0x000fe40003f05270 */
[----:B------:R-:W-:Y:S02]  /*234b0*/  PRMT R57, R57, 0x7773, RZ ;  /* 0x0000777339397816 */ /* 0x000fe400000000ff */
[----:B------:R-:W-:-:S02]  /*234c0*/  PRMT R61, R61, 0x7773, RZ ;  /* 0x000077733d3d7816 */ /* 0x000fc400000000ff */
[----:B------:R-:W-:Y:S02]  /*234d0*/  PRMT R62, R62, 0x7773, RZ ;  /* 0x000077733e3e7816 */ /* 0x000fe400000000ff */
[----:B------:R-:W-:Y:S02]  /*234e0*/  PRMT R40, R15, 0x7770, RZ ;  /* 0x000077700f287816 */ /* 0x000fe400000000ff */
[----:B------:R-:W-:Y:S02]  /*234f0*/  PRMT R35, R14, 0x7770, RZ ;  /* 0x000077700e237816 */ /* 0x000fe400000000ff */
[----:B--2---:R-:W-:Y:S02]  /*23500*/  LOP3.LUT R30, R43, R30, R47, 0x96, !PT ;  /* 0x0000001e2b1e7212 */ /* 0x004fe400078e962f */
[----:B------:R-:W-:Y:S02]  /*23510*/  PRMT R28, R12, 0x7770, RZ ;  /* 0x000077700c1c7816 */ /* 0x000fe400000000ff */
[----:B------:R-:W-:-:S02]  /*23520*/  PRMT R59, R59, 0x7770, RZ ;  /* 0x000077703b3b7816 */ /* 0x000fc400000000ff */
[----:B------:R-:W-:Y:S02]  /*23530*/  PRMT R63, R63, 0x7771, RZ ;  /* 0x000077713f3f7816 */ /* 0x000fe400000000ff */
[C---:B------:R-:W-:Y:S02]  /*23540*/  PRMT R37, R14.reuse, 0x7771, RZ ;  /* 0x000077710e257816 */ /* 0x040fe400000000ff */
[----:B------:R-:W-:Y:S02]  /*23550*/  PRMT R43, R14, 0x7773, RZ ;  /* 0x000077730e2b7816 */ /* 0x000fe400000000ff */
        /* <DEDUP_REMOVED lines=9> */
[C---:B------:R-:W-:Y:S02]  /*235f0*/  PRMT R42, R15.reuse, 0x7771, RZ ;  /* 0x000077710f2a7816 */ /* 0x040fe400000000ff */
        /* <DEDUP_REMOVED lines=9> */
[----:B---3--:R-:W-:Y:S02]  /*23690*/  LOP3.LUT R28, R46, R28, R41, 0x96, !PT ;  /* 0x0000001c2e1c7212 */ /* 0x008fe400078e9629 */
[----:B------:R-:W-:-:S02]  /*236a0*/  PRMT R9, R10, 0x7770, RZ ;  /* 0x000077700a097816 */ /* 0x000fc400000000ff */
[C---:B------:R-:W-:Y:S02]  /*236b0*/  PRMT R39, R10.reuse, 0x7772, RZ ;  /* 0x000077720a277816 */ /* 0x040fe400000000ff */
[----:B------:R-:W-:Y:S02]  /*236c0*/  PRMT R35, R10, 0x7771, RZ ;  /* 0x000077710a237816 */ /* 0x000fe400000000ff */
[----:B------:R-:W-:Y:S02]  /*236d0*/  PRMT R40, R11, 0x7770, RZ ;  /* 0x000077700b287816 */ /* 0x000fe400000000ff */
[----:B------:R-:W-:Y:S02]  /*236e0*/  LOP3.LUT R20, R63, R59, R20, 0x96, !PT ;  /* 0x0000003b3f147212 */ /* 0x000fe400078e9614 */
[----:B------:R-:W-:Y:S02]  /*236f0*/  PRMT R12, R12, 0x7773, RZ ;  /* 0x000077730c0c7816 */ /* 0x000fe400000000ff */
[----:B------:R-:W-:-:S02]  /*23700*/  PRMT R13, R13, 0x7773, RZ ;  /* 0x000077730d0d7816 */ /* 0x000fc400000000ff */
[----:B------:R-:W-:Y:S02]  /*23710*/  PRMT R10, R10, 0x7773, RZ ;  /* 0x000077730a0a7816 */ /* 0x000fe400000000ff */
[C---:B------:R-:W-:Y:S02]  /*23720*/  PRMT R47, R11.reuse, 0x7773, RZ ;  /* 0x000077730b2f7816 */ /* 0x040fe400000000ff */
[C---:B------:R-:W-:Y:S02]  /*23730*/  PRMT R41, R11.reuse, 0x7772, RZ ;  /* 0x000077720b297816 */ /* 0x040fe400000000ff */
[----:B------:R-:W-:Y:S02]  /*23740*/  PRMT R46, R11, 0x7771, RZ ;  /* 0x000077710b2e7816 */ /* 0x000fe400000000ff */
[----:B------:R-:W-:Y:S02]  /*23750*/  LOP3.LUT R14, R14, R15, R30, 0x96, !PT ;  /* 0x0000000f0e0e7212 */ /* 0x000fe400078e961e */
[----:B------:R-:W-:-:S02]  /*23760*/  LOP3.LUT R43, R40, R43, R26, 0x96, !PT ;  /* 0x0000002b282b7212 */ /* 0x000fc400078e961a */
[----:B------:R-:W-:Y:S02]  /*23770*/  LOP3.LUT R45, R47, R45, R20, 0x96, !PT ;  /* 0x0000002d2f2d7212 */ /* 0x000fe400078e9614 */
[----:B------:R-:W-:Y:S02]  /*23780*/  LOP3.LUT R23, R8, R12, R23, 0x96, !PT ;  /* 0x0000000c08177212 */ /* 0x000fe400078e9617 */
[----:B------:R-:W-:Y:S02]  /*23790*/  LOP3.LUT R34, R34, R36, R21, 0x96, !PT ;  /* 0x0000002422227212 */ /* 0x000fe400078e9615 */
[----:B------:R-:W-:Y:S02]  /*237a0*/  LOP3.LUT R15, R9, R13, R22, 0x96, !PT ;  /* 0x0000000d090f7212 */ /* 0x000fe400078e9616 */
[----:B------:R-:W-:Y:S02]  /*237b0*/  LOP3.LUT R18, R39, R37, R18, 0x96, !PT ;  /* 0x0000002527127212 */ /* 0x000fe400078e9612 */
[----:B------:R-:W-:-:S02]  /*237c0*/  LOP3.LUT R41, R41, R42, R7, 0x96, !PT ;  /* 0x0000002a29297212 */ /* 0x000fc400078e9607 */
[----:B----4-:R-:W-:Y:S02]  /*237d0*/  LOP3.LUT R29, R29, R44, RZ, 0x3c, !PT ;  /* 0x0000002c1d1d7212 */ /* 0x010fe400078e3cff */
[----:B------:R-:W-:Y:S02]  /*237e0*/  LOP3.LUT R31, R31, R28, RZ, 0x3c, !PT ;  /* 0x0000001c1f1f7212 */ /* 0x000fe400078e3cff */
[----:B------:R-:W-:Y:S02]  /*237f0*/  LOP3.LUT R16, R33, R16, RZ, 0x3c, !PT ;  /* 0x0000001021107212 */ /* 0x000fe400078e3cff */
[----:B------:R-:W-:Y:S02]  /*23800*/  LOP3.LUT R27, R32, R27, RZ, 0x3c, !PT ;  /* 0x0000001b201b7212 */ /* 0x000fe400078e3cff */
[----:B------:R-:W-:Y:S02]  /*23810*/  LOP3.LUT R17, R38, R17, RZ, 0x3c, !PT ;  /* 0x0000001126117212 */ /* 0x000fe400078e3cff */
[----:B------:R-:W-:-:S02]  /*23820*/  LOP3.LUT R35, R35, R24, RZ, 0x3c, !PT ;  /* 0x0000001823237212 */ /* 0x000fc400078e3cff */
[----:B------:R-:W-:Y:S02]  /*23830*/  LOP3.LUT R26, R10, R19, RZ, 0x3c, !PT ;  /* 0x000000130a1a7212 */ /* 0x000fe400078e3cff */
[----:B------:R-:W-:Y:S02]  /*23840*/  LOP3.LUT R25, R46, R25, RZ, 0x3c, !PT ;  /* 0x000000192e197212 */ /* 0x000fe400078e3cff */
        /* <DEDUP_REMOVED lines=15> */
[----:B------:R-:W-:Y:S01]  /*23940*/  PRMT R21, R25, 0x7610, R21 ;  /* 0x0000761019157816 */ /* 0x000fe20000000015 */
[----:B------:R-:W-:Y:S06]  /*23950*/  @P0 BRA `(.L_x_65) ;  /* 0xffffffdc007c0947 */ /* 0x000fec000383ffff */
[----:B------:R-:W-:Y:S05]  /*23960*/  BSYNC.RECONVERGENT B0 ;  /* 0x0000000000007941 */ /* 0x000fea0003800200 */
.L_x_64:
        /* <DEDUP_REMOVED lines=8> */
[----:B------:R-:W-:Y:S02]  /*239f0*/  PRMT R9, R10, 0x3340, R9 ;  /* 0x000033400a097816 */ /* 0x000fe40000000009 */
[----:B------:R-:W-:Y:S02]  /*23a00*/  PRMT R14, R14, 0x3340, R13 ;  /* 0x000033400e0e7816 */ /* 0x000fe4000000000d */
[----:B------:R-:W-:Y:S02]  /*23a10*/  PRMT R8, R8, 0x3340, R7 ;  /* 0x0000334008087816 */ /* 0x000fe40000000007 */
[----:B------:R-:W-:-:S02]  /*23a20*/  PRMT R11, R12, 0x3340, R11 ;  /* 0x000033400c0b7816 */ /* 0x000fc4000000000b */
        /* <DEDUP_REMOVED lines=15> */
[----:B------:R-:W-:-:S05]  /*23b20*/  PRMT R11, R18, 0x5410, R15 ;  /* 0x00005410120b7816 */ /* 0x000fca000000000f */
[----:B------:R0:W-:Y:S02]  /*23b30*/  STL.128 [R1+0x1030], R8 ;  /* 0x0010300801007387 */ /* 0x0001e40000100c00 */
.L_x_55:
[----:B------:R-:W-:Y:S05]  /*23b40*/  BSYNC.RECONVERGENT B1 ;  /* 0x0000000000017941 */ /* 0x000fea0003800200 */
.L_x_54:
[----:B------:R-:W-:-:S13]  /*23b50*/  LOP3.LUT P0, R16, R0, 0xf, RZ, 0xc0, !PT ;  /* 0x0000000f00107812 */ /* 0x000fda000780c0ff */
[----:B------:R-:W-:Y:S05]  /*23b60*/  @!P0 BRA `(.L_x_38) ;  /* 0x0000002400188947 */ /* 0x000fea0003800000 */
[----:B------:R-:W2:Y:S04]  /*23b70*/  LDL.128 R160, [R1+0x1010] ;  /* 0x0010100001a07983 */ /* 0x000ea80000100c00 */
[----:B------:R-:W2:Y:S04]  /*23b80*/  LDL.128 R20, [R1+0x1060] ;  /* 0x0010600001147983 */ /* 0x000ea80000100c00 */
[----:B------:R-:W3:Y:S04]  /*23b90*/  LDL.128 R156, [R1+0x1050] ;  /* 0x00105000019c7983 */ /* 0x000ee80000100c00 */
[----:B------:R-:W5:Y:S04]  /*23ba0*/  LDL.128 R24, [R1+0x1070] ;  /* 0x0010700001187983 */ /* 0x000f680000100c00 */
        /* <DEDUP_REMOVED lines=27> */
[----:B----4-:R-:W4:Y:S04]  /*23d60*/  LDL.128 R136, [R1+0x1230] ;  /* 0x0012300001887983 */ /* 0x010f280000100c00 */
[----:B------:R-:W4:Y:S04]  /*23d70*/  LDL.128 R140, [R1+0x1240] ;  /* 0x00124000018c7983 */ /* 0x000f280000100c00 */
[----:B------:R-:W4:Y:S04]  /*23d80*/  LDL.128 R148, [R1+0x1250] ;  /* 0x0012500001947983 */ /* 0x000f280000100c00 */
[----:B------:R-:W4:Y:S04]  /*23d90*/  LDL.128 R152, [R1+0x1260] ;  /* 0x0012600001987983 */ /* 0x000f280000100c00 */
[----:B-1----:R-:W4:Y:S04]  /*23da0*/  LDL.128 R12, [R1+0x1270] ;  /* 0x00127000010c7983 */ /* 0x002f280000100c00 */
[----:B------:R-:W4:Y:S04]  /*23db0*/  LDL.U8 R17, [R1+0x101f] ;  /* 0x00101f0001117983 */ /* 0x000f280000100000 */
[----:B0-----:R-:W4:Y:S04]  /*23dc0*/  LDL.128 R8, [R1+0x1280] ;  /* 0x0012800001087983 */ /* 0x001f280000100c00 */
[----:B------:R-:W4:Y:S01]  /*23dd0*/  LDL R7, [R1+0x1350] ;  /* 0x0013500001077983 */ /* 0x000f220000100800 */
[----:B--2---:R-:W-:-:S02]  /*23de0*/  LOP3.LUT R21, R21, R163, RZ, 0x3c, !PT ;  /* 0x000000a315157212 */ /* 0x004fc400078e3cff */
[-C--:B------:R-:W-:Y:S02]  /*23df0*/  LOP3.LUT R20, R20, R162.reuse, RZ, 0x3c, !PT ;  /* 0x000000a214147212 */ /* 0x080fe400078e3cff */
[----:B---3--:R-:W-:Y:S02]  /*23e00*/  LOP3.LUT R19, R159, R162, RZ, 0x3c, !PT ;  /* 0x000000a29f137212 */ /* 0x008fe400078e3cff */
[-C--:B------:R-:W-:Y:S01]  /*23e10*/  LOP3.LUT R18, R158, R161.reuse, RZ, 0x3c, !PT ;  /* 0x000000a19e127212 */ /* 0x080fe200078e3cff */
[----:B------:R-:W-:Y:S01]  /*23e20*/  IMAD.IADD R20, R20, 0x1, R21 ;  /* 0x0000000114147824 */ /* 0x000fe200078e0215 */
[----:B------:R-:W-:Y:S02]  /*23e30*/  LOP3.LUT R146, R157, R161, RZ, 0x3c, !PT ;  /* 0x000000a19d927212 */ /* 0x000fe400078e3cff */
[----:B------:R-:W-:Y:S01]  /*23e40*/  LOP3.LUT R21, R156, R160, RZ, 0x3c, !PT ;  /* 0x000000a09c157212 */ /* 0x000fe200078e3cff */
[----:B------:R-:W-:-:S04]  /*23e50*/  IMAD.IADD R18, R18, 0x1, R19 ;  /* 0x0000000112127824 */ /* 0x000fc800078e0213 */
[----:B------:R-:W-:Y:S01]  /*23e60*/  IMAD.IADD R21, R21, 0x1, R146 ;  /* 0x0000000115157824 */ /* 0x000fe200078e0292 */
[----:B------:R-:W-:Y:S02]  /*23e70*/  SHF.L.W.U32.HI R20, R20, 0x1d, R20 ;  /* 0x0000001d14147819 */ /* 0x000fe40000010e14 */
[----:B------:R-:W-:Y:S02]  /*23e80*/  SHF.L.W.U32.HI R18, R18, 0x1b, R18 ;  /* 0x0000001b12127819 */ /* 0x000fe40000010e12 */
[----:B------:R-:W-:Y:S02]  /*23e90*/  SHF.L.W.U32.HI R21, R21, 0x9, R21 ;  /* 0x0000000915157819 */ /* 0x000fe40000010e15 */
[----:B-----5:R-:W-:Y:S02]  /*23ea0*/  LOP3.LUT R27, R27, R160, RZ, 0x3c, !PT ;  /* 0x000000a01b1b7212 */ /* 0x020fe400078e3cff */
[-C--:B------:R-:W-:Y:S02]  /*23eb0*/  LOP3.LUT R26, R26, R20.reuse, RZ, 0x3c, !PT ;  /* 0x000000141a1a7212 */ /* 0x080fe400078e3cff */
[----:B------:R-:W-:-:S02]  /*23ec0*/  LOP3.LUT R25, R25, R20, RZ, 0x3c, !PT ;  /* 0x0000001419197212 */ /* 0x000fc400078e3cff */
        /* <DEDUP_REMOVED lines=225> */
[----:B----4-:R-:W-:Y:S02]  /*24ce0*/  LOP3.LUT R139, R139, R134, RZ, 0x3c, !PT ;  /* 0x000000868b8b7212 */ /* 0x010fe400078e3cff */
[----:B------:R-:W-:Y:S02]  /*24cf0*/  LOP3.LUT R138, R138, R132, RZ, 0x3c, !PT ;  /* 0x000000848a8a7212 */ /* 0x000fe400078e3cff */
[----:B------:R-:W-:Y:S02]  /*24d00*/  LOP3.LUT R141, R141, R128, RZ, 0x3c, !PT ;  /* 0x000000808d8d7212 */ /* 0x000fe400078e3cff */
[----:B------:R-:W-:Y:S02]  /*24d10*/  LOP3.LUT R140, R140, R134, RZ, 0x3c, !PT ;  /* 0x000000868c8c7212 */ /* 0x000fe400078e3cff */
        /* <DEDUP_REMOVED lines=8> */
[-C--:B------:R-:W-:Y:S02]  /*24da0*/  LOP3.LUT R143, R143, R138.reuse, RZ, 0x3c, !PT ;  /* 0x0000008a8f8f7212 */ /* 0x080fe400078e3cff */
        /* <DEDUP_REMOVED lines=11> */
[-C--:B------:R-:W-:Y:S02]  /*24e60*/  LOP3.LUT R154, R154, R148.reuse, RZ, 0x3c, !PT ;  /* 0x000000949a9a7212 */ /* 0x080fe400078e3cff */
[----:B------:R-:W-:Y:S02]  /*24e70*/  LOP3.LUT R153, R153, R148, RZ, 0x3c, !PT ;  /* 0x0000009499997212 */ /* 0x000fe400078e3cff */
[----:B------:R-:W-:Y:S02]  /*24e80*/  LOP3.LUT R155, R155, R150, RZ, 0x3c, !PT ;  /* 0x000000969b9b7212 */ /* 0x000fe400078e3cff */
[----:B------:R-:W-:-:S02]  /*24e90*/  LOP3.LUT R152, R152, R142, RZ, 0x3c, !PT ;  /* 0x0000008e98987212 */ /* 0x000fc400078e3cff */
[----:B------:R-:W-:Y:S02]  /*24ea0*/  LOP3.LUT R13, R13, R136, RZ, 0x3c, !PT ;  /* 0x000000880d0d7212 */ /* 0x000fe400078e3cff */
[----:B------:R-:W-:Y:S01]  /*24eb0*/  LOP3.LUT R12, R12, R150, RZ, 0x3c, !PT ;  /* 0x000000960c0c7212 */ /* 0x000fe200078e3cff */
[----:B------:R-:W-:Y:S02]  /*24ec0*/  VIADD R28, R17, 0x1 ;  /* 0x00000001111c7836 */ /* 0x000fe40000000000 */
[----:B------:R-:W-:Y:S02]  /*24ed0*/  IMAD.IADD R154, R154, 0x1, R155 ;  /* 0x000000019a9a7824 */ /* 0x000fe400078e029b */
[----:B------:R-:W-:Y:S02]  /*24ee0*/  IMAD.IADD R152, R152, 0x1, R153 ;  /* 0x0000000198987824 */ /* 0x000fe400078e0299 */
[----:B------:R-:W-:Y:S01]  /*24ef0*/  IMAD.IADD R12, R12, 0x1, R13 ;  /* 0x000000010c0c7824 */ /* 0x000fe200078e020d */
[----:B------:R0:W-:Y:S01]  /*24f00*/  STL.U8 [R1+0x101f], R28 ;  /* 0x00101f1c01007387 */ /* 0x0001e20000100000 */
        /* <DEDUP_REMOVED lines=8> */
[----:B------:R-:W-:Y:S02]  /*24f90*/  LOP3.LUT R8, R8, R154, RZ, 0x3c, !PT ;  /* 0x0000009a08087212 */ /* 0x000fe400078e3cff */
[C---:B------:R-:W-:Y:S01]  /*24fa0*/  ISETP.GE.U32.AND P0, PT, R7.reuse, 0x19, PT ;  /* 0x000000190700780c */ /* 0x040fe20003f06070 */
[----:B------:R-:W-:Y:S02]  /*24fb0*/  IMAD.IADD R14, R14, 0x1, R15 ;  /* 0x000000010e0e7824 */ /* 0x000fe400078e020f */
[----:B------:R-:W-:Y:S02]  /*24fc0*/  IMAD.IADD R10, R10, 0x1, R11 ;  /* 0x000000010a0a7824 */ /* 0x000fe400078e020b */
[----:B------:R-:W-:Y:S01]  /*24fd0*/  IMAD.IADD R8, R8, 0x1, R9 ;  /* 0x0000000108087824 */ /* 0x000fe200078e0209 */
[----:B------:R-:W-:-:S02]  /*24fe0*/  ISETP.GE.U32.AND P1, PT, R7, 0x1d, PT ;  /* 0x0000001d0700780c */ /* 0x000fc40003f26070 */
[----:B------:R-:W-:Y:S02]  /*24ff0*/  SHF.L.W.U32.HI R14, R14, 0x9, R14 ;  /* 0x000000090e0e7819 */ /* 0x000fe40000010e0e */
[----:B------:R-:W-:Y:S02]  /*25000*/  SHF.L.W.U32.HI R7, R10, 0x1d, R10 ;  /* 0x0000001d0a077819 */ /* 0x000fe40000010e0a */
[----:B------:R-:W-:Y:S01]  /*25010*/  SHF.L.W.U32.HI R12, R8, 0x1b, R8 ;  /* 0x0000001b080c7819 */ /* 0x000fe20000010e08 */
[----:B------:R-:W-:Y:S01]  /*25020*/  BSSY.RECONVERGENT B0, `(.L_x_66) ;  /* 0x000003c000007945 */ /* 0x000fe20003800200 */
[----:B------:R-:W-:Y:S02]  /*25030*/  IMAD.MOV.U32 R11, RZ, RZ, R152 ;  /* 0x000000ffff0b7224 */ /* 0x000fe400078e0098 */
[----:B------:R-:W-:Y:S02]  /*25040*/  IMAD.MOV.U32 R8, RZ, RZ, R14 ;  /* 0x000000ffff087224 */ /* 0x000fe400078e000e */
[----:B------:R-:W-:-:S02]  /*25050*/  IMAD.MOV.U32 R10, RZ, RZ, R7 ;  /* 0x000000ffff0a7224 */ /* 0x000fc400078e0007 */
[----:B------:R-:W-:Y:S01]  /*25060*/  IMAD.MOV.U32 R9, RZ, RZ, R12 ;  /* 0x000000ffff097224 */ /* 0x000fe200078e000c */
[----:B0-----:R-:W-:Y:S06]  /*25070*/  @!P0 BRA `(.L_x_67) ;  /* 0x0000000000d88947 */ /* 0x001fec0003800000 */
        /* <DEDUP_REMOVED lines=9> */
[----:B------:R-:W-:Y:S02]  /*25110*/  LOP3.LUT R7, R44, R7, RZ, 0x3c, !PT ;  /* 0x000000072c077212 */ /* 0x000fe400078e3cff */
[----:B------:R-:W-:Y:S02]  /*25120*/  LOP3.LUT R12, R25, R12, RZ, 0x3c, !PT ;  /* 0x0000000c190c7212 */ /* 0x000fe400078e3cff */
[----:B------:R-:W-:Y:S01]  /*25130*/  LOP3.LUT R11, R24, R14, RZ, 0x3c, !PT ;  /* 0x0000000e180b7212 */ /* 0x000fe200078e3cff */
[----:B------:R-:W-:Y:S02]  /*25140*/  IMAD.IADD R9, R9, 0x1, R10 ;  /* 0x0000000109097824 */ /* 0x000fe400078e020a */
[----:B------:R-:W-:-:S02]  /*25150*/  IMAD.IADD R7, R7, 0x1, R8 ;  /* 0x0000000107077824 */ /* 0x000fc400078e0208 */
[----:B------:R-:W-:Y:S01]  /*25160*/  IMAD.IADD R11, R11, 0x1, R12 ;  /* 0x000000010b0b7824 */ /* 0x000fe200078e020c */
[----:B------:R-:W-:Y:S02]  /*25170*/  SHF.L.W.U32.HI R9, R9, 0x1b, R9 ;  /* 0x0000001b09097819 */ /* 0x000fe40000010e09 */
[----:B------:R-:W-:Y:S02]  /*25180*/  SHF.L.W.U32.HI R7, R7, 0x1d, R7 ;  /* 0x0000001d07077819 */ /* 0x000fe40000010e07 */
[----:B------:R-:W-:Y:S02]  /*25190*/  SHF.L.W.U32.HI R11, R11, 0x9, R11 ;  /* 0x000000090b0b7819 */ /* 0x000fe40000010e0b */
[-C--:B------:R-:W-:Y:S02]  /*251a0*/  LOP3.LUT R47, R47, R9.reuse, RZ, 0x3c, !PT ;  /* 0x000000092f2f7212 */ /* 0x080fe400078e3cff */
[----:B----4-:R-:W-:Y:S02]  /*251b0*/  LOP3.LUT R32, R32, R9, RZ, 0x3c, !PT ;  /* 0x0000000920207212 */ /* 0x010fe400078e3cff */
[----:B------:R-:W-:-:S02]  /*251c0*/  LOP3.LUT R33, R33, R7, RZ, 0x3c, !PT ;  /* 0x0000000721217212 */ /* 0x000fc400078e3cff */
        /* <DEDUP_REMOVED lines=9> */
[-C--:B-----5:R-:W-:Y:S02]  /*25260*/  LOP3.LUT R38, R38, R32.reuse, RZ, 0x3c, !PT ;  /* 0x0000002026267212 */ /* 0x0a0fe400078e3cff */
        /* <DEDUP_REMOVED lines=22> */
[----:B------:R-:W-:-:S07]  /*253d0*/  SHF.L.W.U32.HI R9, R40, 0x1b, R40 ;  /* 0x0000001b28097819 */ /* 0x000fce0000010e28 */
.L_x_67:
[----:B------:R-:W-:Y:S05]  /*253e0*/  BSYNC.RECONVERGENT B0 ;  /* 0x0000000000007941 */ /* 0x000fea0003800200 */
.L_x_66:
        /* <DEDUP_REMOVED lines=56> */
.L_x_69:
[----:B------:R-:W-:Y:S05]  /*25770*/  BSYNC.RECONVERGENT B0 ;  /* 0x0000000000007941 */ /* 0x000fea0003800200 */
.L_x_68:
[----:B------:R0:W-:Y:S01]  /*25780*/  STL.128 [R1+0x1040], R8 ;  /* 0x0010400801007387 */ /* 0x0001e20000100c00 */
[C---:B------:R-:W-:Y:S01]  /*25790*/  PRMT R7, R28.reuse, 0x9910, RZ ;  /* 0x000099101c077816 */ /* 0x040fe200000000ff */
[----:B------:R-:W-:Y:S01]  /*257a0*/  BSSY.RECONVERGENT B0, `(.L_x_70) ;  /* 0x0000069000007945 */ /* 0x000fe20003800200 */
        /* <DEDUP_REMOVED lines=104> */
.L_x_71:
[----:B------:R-:W-:Y:S05]  /*25e30*/  BSYNC.RECONVERGENT B0 ;  /* 0x0000000000007941 */ /* 0x000fea0003800200 */
.L_x_70:
[----:B------:R1:W-:Y:S01]  /*25e40*/  STL [R1+0x1354], R16 ;  /* 0x0013541001007387 */ /* 0x0003e20000100800 */
[----:B0-----:R-:W-:-:S05]  /*25e50*/  VIADD R8, R16, 0xffffffff ;  /* 0xffffffff10087836 */ /* 0x001fca0000000000 */
[----:B------:R-:W-:-:S04]  /*25e60*/  IADD3 R7, P0, PT, R145, R8, RZ ;  /* 0x0000000891077210 */ /* 0x000fc80007f1e0ff */
[-C--:B------:R-:W-:Y:S02]  /*25e70*/  IADD3 R8, P1, PT, R4, R7.reuse, RZ ;  /* 0x0000000704087210 */ /* 0x080fe40007f3e0ff */
[----:B------:R-:W-:Y:S02]  /*25e80*/  LEA.HI.X.SX32 R145, R145, RZ, 0x1, P0 ;  /* 0x000000ff91917211 */ /* 0x000fe400000f0eff */
[----:B------:R-:W-:Y:S02]  /*25e90*/  IADD3 R4, P2, PT, R3, R7, RZ ;  /* 0x0000000703047210 */ /* 0x000fe40007f5e0ff */
[----:B------:R-:W-:Y:S01]  /*25ea0*/  LOP3.LUT R3, R0, 0xf, RZ, 0xc0, !PT ;  /* 0x0000000f00037812 */ /* 0x000fe200078ec0ff */
[--C-:B------:R-:W-:Y:S02]  /*25eb0*/  IMAD.X R9, R5, 0x1, R145.reuse, P1 ;  /* 0x0000000105097824 */ /* 0x100fe400008e0691 */
[----:B------:R-:W-:Y:S01]  /*25ec0*/  IMAD.X R5, R6, 0x1, R145, P2 ;  /* 0x0000000106057824 */ /* 0x000fe200010e0691 */
[----:B-1----:R-:W-:-:S07]  /*25ed0*/  IADD3 R0, PT, PT, R3, 0x102f, R2 ;  /* 0x0000102f03007810 */ /* 0x002fce0007ffe002 */
.L_x_72:
[----:B--2---:R-:W2:Y:S04]  /*25ee0*/  LDL.U8 R3, [R0] ;  /* 0x0000000000037983 */ /* 0x004ea80000100000 */
[----:B------:R0:W2:Y:S01]  /*25ef0*/  LDG.E.U8 R6, desc[UR36][R4.64] ;  /* 0x0000002404067981 */ /* 0x0000a2000c1e1100 */
[----:B------:R-:W-:Y:S01]  /*25f00*/  IMAD.MOV.U32 R7, RZ, RZ, R9 ;  /* 0x000000ffff077224 */ /* 0x000fe200078e0009 */
[C---:B------:R-:W-:Y:S01]  /*25f10*/  ISETP.GT.U32.AND P0, PT, R16.reuse, 0x1, PT ;  /* 0x000000011000780c */ /* 0x040fe20003f04070 */
[----:B------:R-:W-:Y:S01]  /*25f20*/  VIADD R16, R16, 0xffffffff ;  /* 0xffffffff10107836 */ /* 0x000fe20000000000 */
[----:B0-----:R-:W-:-:S04]  /*25f30*/  IADD3 R4, P2, PT, R4, -0x1, RZ ;  /* 0xffffffff04047810 */ /* 0x001fc80007f5e0ff */
[----:B------:R-:W-:Y:S02]  /*25f40*/  IADD3.X R5, PT, PT, R5, -0x1, RZ, P2, !PT ;  /* 0xffffffff05057810 */ /* 0x000fe400017fe4ff */
[----:B--2---:R-:W-:Y:S01]  /*25f50*/  LOP3.LUT R3, R6, R3, RZ, 0x3c, !PT ;  /* 0x0000000306037212 */ /* 0x004fe200078e3cff */
[----:B------:R-:W-:Y:S01]  /*25f60*/  IMAD.MOV.U32 R6, RZ, RZ, R8 ;  /* 0x000000ffff067224 */ /* 0x000fe200078e0008 */
[----:B------:R-:W-:-:S03]  /*25f70*/  IADD3 R8, P1, PT, R8, -0x1, RZ ;  /* 0xffffffff08087810 */ /* 0x000fc60007f3e0ff */
[----:B------:R0:W-:Y:S01]  /*25f80*/  STL.U8 [R0], R3 ;  /* 0x0000000300007387 */ /* 0x0001e20000100000 */
[----:B------:R-:W-:-:S03]  /*25f90*/  IADD3.X R9, PT, PT, R9, -0x1, RZ, P1, !PT ;  /* 0xffffffff09097810 */ /* 0x000fc60000ffe4ff */
[----:B------:R2:W-:Y:S01]  /*25fa0*/  STG.E.U8 desc[UR36][R6.64], R3 ;  /* 0x0000000306007986 */ /* 0x0005e2000c101124 */
[----:B0-----:R-:W-:Y:S01]  /*25fb0*/  VIADD R0, R0, 0xffffffff ;  /* 0xffffffff00007836 */ /* 0x001fe20000000000 */
[----:B------:R-:W-:Y:S06]  /*25fc0*/  @P0 BRA `(.L_x_72) ;  /* 0xfffffffc00c40947 */ /* 0x000fec000383ffff */
.L_x_38:
[----:B------:R-:W-:Y:S05]  /*25fd0*/  BSYNC.RECONVERGENT B6 ;  /* 0x0000000000067941 */ /* 0x000fea0003800200 */
.L_x_35:
[----:B------:R-:W5:Y:S01]  /*25fe0*/  LDC R29, c[0x0][0x3d0] ;  /* 0x0000f400ff1d7b82 */ /* 0x000f620000000800 */
[----:B------:R-:W0:Y:S02]  /*25ff0*/  LDCU.64 UR4, c[0x0][0x3c8] ;  /* 0x00007900ff0477ac */ /* 0x000e240008000a00 */
[----:B0-----:R-:W-:Y:S02]  /*26000*/  ISETP.EQ.U32.AND P1, PT, RZ, UR4, PT ;  /* 0x00000004ff007c0c */ /* 0x001fe4000bf22070 */
[----:B-----5:R-:W-:-:S04]  /*26010*/  ISETP.GE.AND P0, PT, R29, 0x4, PT ;  /* 0x000000041d00780c */ /* 0x020fc80003f06270 */
[----:B------:R-:W-:-:S13]  /*26020*/  ISETP.EQ.OR.EX P0, PT, RZ, UR5, !P0, P1 ;  /* 0x00000005ff007c0c */ /* 0x000fda000c702710 */
[----:B------:R-:W-:Y:S05]  /*26030*/  @P0 EXIT ;  /* 0x000000000000094d */ /* 0x000fea0003800000 */
[----:B--2---:R-:W2:Y:S01]  /*26040*/  LDL R3, [R1+0x1354] ;  /* 0x0013540001037983 */ /* 0x004ea20000100800 */
[----:B------:R-:W-:Y:S01]  /*26050*/  IMAD.SHL.U32 R144, R144, 0x10, RZ ;  /* 0x0000001090907824 */ /* 0x000fe200078e00ff */
[----:B------:R-:W-:Y:S04]  /*26060*/  BSSY.RECONVERGENT B0, `(.L_x_73) ;  /* 0x0000489000007945 */ /* 0x000fe80003800200 */
[----:B-1-3--:R-:W-:-:S04]  /*26070*/  IADD3 R4, P1, PT, R144, UR4, RZ ;  /* 0x0000000490047c10 */ /* 0x00afc8000ff3e0ff */
[----:B------:R-:W-:Y:S02]  /*26080*/  LEA.HI.X.SX32 R5, R144, UR5, 0x1, P1 ;  /* 0x0000000590057c11 */ /* 0x000fe400088f0eff */
[----:B--2---:R-:W-:-:S13]  /*26090*/  ISETP.NE.AND P0, PT, R3, RZ, PT ;  /* 0x000000ff0300720c */ /* 0x004fda0003f05270 */
[----:B------:R-:W-:Y:S05]  /*260a0*/  @P0 BRA `(.L_x_74) ;  /* 0x0000000000080947 */ /* 0x000fea0003800000 */
[----:B------:R3:W5:Y:S01]  /*260b0*/  LDL.128 R20, [R1+0x1030] ;  /* 0x0010300001147983 */ /* 0x0007620000100c00 */
[----:B------:R-:W-:Y:S05]  /*260c0*/  BRA `(.L_x_75) ;  /* 0x0000004800087947 */ /* 0x000fea0003800000 */
.L_x_74:
[----:B------:R-:W2:Y:S01]  /*260d0*/  LDL.128 R20, [R1+0x1030] ;  /* 0x0010300001147983 */ /* 0x000ea20000100c00 */
[----:B------:R-:W-:Y:S01]  /*260e0*/  ISETP.GE.U32.AND P0, PT, R3, 0x10, PT ;  /* 0x000000100300780c */ /* 0x000fe20003f06070 */
[----:B------:R-:W-:Y:S01]  /*260f0*/  BSSY.RECONVERGENT B1, `(.L_x_76) ;  /* 0x000026a000017945 */ /* 0x000fe20003800200 */
[----:B------:R-:W-:Y:S01]  /*26100*/  VIADD R0, R1, 0x1040 ;  /* 0x0000104001007836 */ /* 0x000fe20000000000 */
[----:B--2---:R0:W-:Y:S10]  /*26110*/  STL.128 [R1], R20 ;  /* 0x0000001401007387 */ /* 0x0041f40000100c00 */
[----:B------:R-:W-:Y:S05]  /*26120*/  @!P0 BRA `(.L_x_77) ;  /* 0x0000002400988947 */ /* 0x000fea0003800000 */
[C---:B------:R-:W-:Y:S01]  /*26130*/  PRMT R9, R22.reuse, 0x7773, RZ ;  /* 0x0000777316097816 */ /* 0x040fe200000000ff */
[----:B------:R-:W-:Y:S01]  /*26140*/  BSSY.RECONVERGENT B2, `(.L_x_77) ;  /* 0x0000264000027945 */ /* 0x000fe20003800200 */
        /* <DEDUP_REMOVED lines=11> */
[----:B0-----:R-:W-:Y:S02]  /*26200*/  PRMT R23, R23, 0x7770, RZ ;  /* 0x0000777017177816 */ /* 0x001fe400000000ff */
[----:B------:R-:W-:Y:S02]  /*26210*/  PRMT R22, R22, 0x7770, RZ ;  /* 0x0000777016167816 */ /* 0x000fe400000000ff */
[----:B------:R-:W-:Y:S02]  /*26220*/  PRMT R21, R21, 0x7770, RZ ;  /* 0x0000777015157816 */ /* 0x000fe400000000ff */
[----:B------:R-:W-:Y:S02]  /*26230*/  PRMT R20, R20, 0x7770, RZ ;  /* 0x0000777014147816 */ /* 0x000fe400000000ff */
        /* <DEDUP_REMOVED lines=11> */
[----:B------:R-:W-:-:S07]  /*262f0*/  PRMT R14, R20, 0x7610, R14 ;  /* 0x00007610140e7816 */ /* 0x000fce000000000e */
.L_x_78:
[----:B------:R-:W2:Y:S02]  /*26300*/  LDL.128 R20, [R0] ;  /* 0x0000000000147983 */ /* 0x000ea40000100c00 */
[C---:B--2---:R-:W-:Y:S02]  /*26310*/  PRMT R37, R23.reuse, 0x7770, RZ ;  /* 0x0000777017257816 */ /* 0x044fe400000000ff */
[C---:B------:R-:W-:Y:S02]  /*26320*/  PRMT R39, R23.reuse, 0x7771, RZ ;  /* 0x0000777117277816 */ /* 0x040fe400000000ff */
[----:B------:R-:W-:Y:S02]  /*26330*/  PRMT R36, R23, 0x7772, RZ ;  /* 0x0000777217247816 */ /* 0x000fe400000000ff */
[----:B------:R-:W-:Y:S02]  /*26340*/  PRMT R33, R21, 0x7771, RZ ;  /* 0x0000777115217816 */ /* 0x000fe400000000ff */
[----:B------:R-:W-:-:S02]  /*26350*/  PRMT R23, R23, 0x7773, RZ ;  /* 0x0000777317177816 */ /* 0x000fc400000000ff */
[C---:B------:R-:W-:Y:S02]  /*26360*/  PRMT R31, R21.reuse, 0x7770, RZ ;  /* 0x00007770151f7816 */ /* 0x040fe400000000ff */
[C---:B------:R-:W-:Y:S02]  /*26370*/  PRMT R30, R21.reuse, 0x7772, RZ ;  /* 0x00007772151e7816 */ /* 0x040fe400000000ff */
[----:B------:R-:W-:Y:S02]  /*26380*/  PRMT R32, R21, 0x7773, RZ ;  /* 0x0000777315207816 */ /* 0x000fe400000000ff */
[----:B------:R-:W-:Y:S02]  /*26390*/  LOP3.LUT R48, R33, 0xffff, R26, 0x48, !PT ;  /* 0x0000ffff21307812 */ /* 0x000fe400078e481a */
[----:B------:R-:W-:Y:S02]  /*263a0*/  LOP3.LUT R6, R23, 0xffff, R6, 0x48, !PT ;  /* 0x0000ffff17067812 */ /* 0x000fe400078e4806 */
[----:B------:R-:W-:-:S02]  /*263b0*/  LOP3.LUT R7, R36, 0xffff, R7, 0x48, !PT ;  /* 0x0000ffff24077812 */ /* 0x000fc400078e4807 */
[C---:B------:R-:W-:Y:S02]  /*263c0*/  PRMT R27, R20.reuse, 0x7770, RZ ;  /* 0x00007770141b7816 */ /* 0x040fe400000000ff */
[C---:B------:R-:W-:Y:S02]  /*263d0*/  PRMT R16, R20.reuse, 0x7771, RZ ;  /* 0x0000777114107816 */ /* 0x040fe400000000ff */
[----:B------:R-:W-:Y:S02]  /*263e0*/  PRMT R28, R20, 0x7772, RZ ;  /* 0x00007772141c7816 */ /* 0x000fe400000000ff */
[C---:B------:R-:W-:Y:S02]  /*263f0*/  PRMT R21, R22.reuse, 0x7770, RZ ;  /* 0x0000777016157816 */ /* 0x040fe400000000ff */
[C---:B------:R-:W-:Y:S02]  /*26400*/  PRMT R35, R22.reuse, 0x7771, RZ ;  /* 0x0000777116237816 */ /* 0x040fe400000000ff */
[----:B------:R-:W-:-:S02]  /*26410*/  PRMT R34, R22, 0x7772, RZ ;  /* 0x0000777216227816 */ /* 0x000fc400000000ff */
[----:B------:R-:W-:Y:S02]  /*26420*/  LOP3.LUT R26, R37, 0xffff, R8, 0x48, !PT ;  /* 0x0000ffff251a7812 */ /* 0x000fe400078e4808 */
[----:B------:R-:W-:Y:S02]  /*26430*/  LOP3.LUT R39, R39, 0xffff, R18, 0x48, !PT ;  /* 0x0000ffff27277812 */ /* 0x000fe400078e4812 */
[----:B------:R-:W-:Y:S02]  /*26440*/  PRMT R20, R20, 0x7773, RZ ;  /* 0x0000777314147816 */ /* 0x000fe400000000ff */
[----:B------:R-:W-:Y:S02]  /*26450*/  PRMT R22, R22, 0x7773, RZ ;  /* 0x0000777316167816 */ /* 0x000fe400000000ff */
[----:B------:R-:W-:Y:S02]  /*26460*/  PRMT R23, R7, 0x3340, R6 ;  /* 0x0000334007177816 */ /* 0x000fe40000000006 */
[----:B------:R-:W-:-:S02]  /*26470*/  LOP3.LUT R69, R27, 0xffff, R14, 0x48, !PT ;  /* 0x0000ffff1b457812 */ /* 0x000fc400078e480e */
[----:B------:R-:W-:Y:S02]  /*26480*/  LOP3.LUT R65, R28, 0xffff, R13, 0x48, !PT ;  /* 0x0000ffff1c417812 */ /* 0x000fe400078e480d */
[----:B------:R-:W-:Y:S02]  /*26490*/  LOP3.LUT R57, R31, 0xffff, R12, 0x48, !PT ;  /* 0x0000ffff1f397812 */ /* 0x000fe400078e480c */
[----:B------:R-:W-:Y:S02]  /*264a0*/  PRMT R8, R26, 0x3340, R39 ;  /* 0x000033401a087816 */ /* 0x000fe40000000027 */
[----:B------:R-:W-:Y:S02]  /*264b0*/  LOP3.LUT R7, R7, 0xff, RZ, 0xc0, !PT ;  /* 0x000000ff07077812 */ /* 0x000fe400078ec0ff */
[----:B------:R-:W-:Y:S02]  /*264c0*/  LOP3.LUT R64, R16, 0xffff, R17, 0x48, !PT ;  /* 0x0000ffff10407812 */ /* 0x000fe400078e4811 */
[----:B------:R-:W-:Y:S01]  /*264d0*/  LOP3.LUT R60, R20, 0xffff, R15, 0x48, !PT ;  /* 0x0000ffff143c7812 */ /* 0x000fe200078e480f */
[----:B------:R-:W-:Y:S01]  /*264e0*/  IMAD R16, R7, 0x10, R2 ;  /* 0x0000001007107824 */ /* 0x000fe200078e0202 */
[----:B------:R-:W-:-:S02]  /*264f0*/  LOP3.LUT R31, R32, 0xffff, R25, 0x48, !PT ;  /* 0x0000ffff201f7812 */ /* 0x000fc400078e4819 */
[----:B------:R-:W-:Y:S02]  /*26500*/  LOP3.LUT R28, R21, 0xffff, R10, 0x48, !PT ;  /* 0x0000ffff151c7812 */ /* 0x000fe400078e480a */
[----:B------:R-:W-:Y:S02]  /*26510*/  LOP3.LUT R27, R22, 0xffff, R19, 0x48, !PT ;  /* 0x0000ffff161b7812 */ /* 0x000fe400078e4813 */
[----:B------:R-:W-:Y:S02]  /*26520*/  LOP3.LUT R34, R34, 0xffff, R9, 0x48, !PT ;  /* 0x0000ffff22227812 */ /* 0x000fe400078e4809 */
[----:B------:R-:W-:Y:S02]  /*26530*/  LOP3.LUT R35, R35, 0xffff, R24, 0x48, !PT ;  /* 0x0000ffff23237812 */ /* 0x000fe400078e4818 */
[----:B------:R-:W-:Y:S02]  /*26540*/  LOP3.LUT R30, R30, 0xffff, R11, 0x48, !PT ;  /* 0x0000ffff1e1e7812 */ /* 0x000fe400078e480b */
[----:B------:R-:W-:-:S02]  /*26550*/  PRMT R23, R8, 0x5410, R23 ;  /* 0x0000541008177816 */ /* 0x000fc40000000017 */
[----:B------:R-:W-:Y:S02]  /*26560*/  PRMT R22, R34, 0x3340, R27 ;  /* 0x0000334022167816 */ /* 0x000fe4000000001b */
[----:B------:R-:W-:Y:S02]  /*26570*/  PRMT R9, R28, 0x3340, R35 ;  /* 0x000033401c097816 */ /* 0x000fe40000000023 */
[----:B------:R-:W-:Y:S02]  /*26580*/  PRMT R21, R30, 0x3340, R31 ;  /* 0x000033401e157816 */ /* 0x000fe4000000001f */
[----:B------:R-:W-:Y:S02]  /*26590*/  PRMT R8, R57, 0x3340, R48 ;  /* 0x0000334039087816 */ /* 0x000fe40000000030 */
[----:B------:R-:W-:Y:S02]  /*265a0*/  PRMT R20, R65, 0x3340, R60 ;  /* 0x0000334041147816 */ /* 0x000fe4000000003c */
[----:B------:R-:W-:-:S02]  /*265b0*/  PRMT R11, R69, 0x3340, R64 ;  /* 0x00003340450b7816 */ /* 0x000fc40000000040 */
        /* <DEDUP_REMOVED lines=9> */
[----:B------:R1:W3:Y:S04]  /*26650*/  LDL.128 R8, [R7] ;  /* 0x0000000007087983 */ /* 0x0002e80000100c00 */
[----:B------:R-:W5:Y:S01]  /*26660*/  LDL.128 R12, [R13] ;  /* 0x000000000d0c7983 */ /* 0x000f620000100c00 */
[----:B------:R-:W-:-:S02]  /*26670*/  LOP3.LUT R25, R26, 0xff, RZ, 0xc0, !PT ;  /* 0x000000ff1a197812 */ /* 0x000fc400078ec0ff */
[----:B------:R-:W-:-:S03]  /*26680*/  LOP3.LUT R27, R27, 0xff, RZ, 0xc0, !PT ;  /* 0x000000ff1b1b7812 */ /* 0x000fc600078ec0ff */
[--C-:B------:R-:W-:Y:S02]  /*26690*/  IMAD R25, R25, 0x10, R2.reuse ;  /* 0x0000001019197824 */ /* 0x100fe400078e0202 */
[----:B0-----:R-:W-:-:S04]  /*266a0*/  IMAD R20, R27, 0x10, R2 ;  /* 0x000000101b147824 */ /* 0x001fc800078e0202 */
[----:B------:R-:W4:Y:S04]  /*266b0*/  LDL.128 R24, [R25] ;  /* 0x0000000019187983 */ /* 0x000f280000100c00 */
[----:B------:R-:W4:Y:S01]  /*266c0*/  LDL.128 R20, [R20] ;  /* 0x0000000014147983 */ /* 0x000f220000100c00 */
[----:B------:R-:W-:Y:S02]  /*266d0*/  LOP3.LUT R33, R34, 0xff, RZ, 0xc0, !PT ;  /* 0x000000ff22217812 */ /* 0x000fe400078ec0ff */
[----:B------:R-:W-:-:S03]  /*266e0*/  LOP3.LUT R35, R35, 0xff, RZ, 0xc0, !PT ;  /* 0x000000ff23237812 */ /* 0x000fc600078ec0ff */
[--C-:B------:R-:W-:Y:S02]  /*266f0*/  IMAD R33, R33, 0x10, R2.reuse ;  /* 0x0000001021217824 */ /* 0x100fe400078e0202 */
[----:B------:R-:W-:-:S04]  /*26700*/  IMAD R36, R35, 0x10, R2 ;  /* 0x0000001023247824 */ /* 0x000fc800078e0202 */
[----:B------:R-:W4:Y:S04]  /*26710*/  LDL.128 R32, [R33] ;  /* 0x0000000021207983 */ /* 0x000f280000100c00 */
[----:B------:R-:W4:Y:S01]  /*26720*/  LDL.128 R36, [R36] ;  /* 0x0000000024247983 */ /* 0x000f220000100c00 */
[----:B-1----:R-:W-:Y:S02]  /*26730*/  LOP3.LUT R7, R28, 0xff, RZ, 0xc0, !PT ;  /* 0x000000ff1c077812 */ /* 0x002fe400078ec0ff */
[----:B------:R-:W-:-:S03]  /*26740*/  LOP3.LUT R31, R31, 0xff, RZ, 0xc0, !PT ;  /* 0x000000ff1f1f7812 */ /* 0x000fc600078ec0ff */
[--C-:B------:R-:W-:Y:S02]  /*26750*/  IMAD R7, R7, 0x10, R2.reuse ;  /* 0x0000001007077824 */ /* 0x100fe400078e0202 */
[----:B------:R-:W-:-:S03]  /*26760*/  IMAD R31, R31, 0x10, R2 ;  /* 0x000000101f1f7824 */ /* 0x000fc600078e0202 */
[----:B------:R0:W4:Y:S04]  /*26770*/  LDL.128 R44, [R7] ;  /* 0x00000000072c7983 */ /* 0x0001280000100c00 */
[----:B------:R1:W4:Y:S01]  /*26780*/  LDL.128 R40, [R31] ;  /* 0x000000001f287983 */ /* 0x0003220000100c00 */
[----:B------:R-:W-:Y:S02]  /*26790*/  LOP3.LUT R49, R30, 0xff, RZ, 0xc0, !PT ;  /* 0x000000ff1e317812 */ /* 0x000fe400078ec0ff */
[----:B------:R-:W-:-:S03]  /*267a0*/  LOP3.LUT R51, R48, 0xff, RZ, 0xc0, !PT ;  /* 0x000000ff30337812 */ /* 0x000fc600078ec0ff */
[--C-:B------:R-:W-:Y:S02]  /*267b0*/  IMAD R52, R49, 0x10, R2.reuse ;  /* 0x0000001031347824 */ /* 0x100fe400078e0202 */
[----:B------:R-:W-:-:S04]  /*267c0*/  IMAD R51, R51, 0x10, R2 ;  /* 0x0000001033337824 */ /* 0x000fc800078e0202 */
[----:B------:R-:W4:Y:S04]  /*267d0*/  LDL.128 R52, [R52] ;  /* 0x0000000034347983 */ /* 0x000f280000100c00 */
[----:B------:R-:W4:Y:S01]  /*267e0*/  LDL.128 R48, [R51] ;  /* 0x0000000033307983 */ /* 0x000f220000100c00 */
[----:B------:R-:W-:-:S05]  /*267f0*/  LOP3.LUT R57, R57, 0xff, RZ, 0xc0, !PT ;  /* 0x000000ff39397812 */ /* 0x000fca00078ec0ff */
[----:B------:R-:W-:-:S06]  /*26800*/  IMAD R57, R57, 0x10, R2 ;  /* 0x0000001039397824 */ /* 0x000fcc00078e0202 */
[----:B------:R-:W4:Y:S01]  /*26810*/  LDL.128 R56, [R57] ;  /* 0x0000000039387983 */ /* 0x000f220000100c00 */
[----:B0-----:R-:W-:-:S05]  /*26820*/  LOP3.LUT R7, R60, 0xff, RZ, 0xc0, !PT ;  /* 0x000000ff3c077812 */ /* 0x001fca00078ec0ff */
[----:B------:R-:W-:Y:S01]  /*26830*/  IMAD R7, R7, 0x10, R2 ;  /* 0x0000001007077824 */ /* 0x000fe200078e0202 */
[----:B------:R-:W-:-:S04]  /*26840*/  LOP3.LUT R65, R65, 0xff, RZ, 0xc0, !PT ;  /* 0x000000ff41417812 */ /* 0x000fc800078ec0ff */
[----:B------:R0:W4:Y:S01]  /*26850*/  LDL.128 R60, [R7] ;  /* 0x00000000073c7983 */ /* 0x0001220000100c00 */
[----:B------:R-:W-:Y:S01]  /*26860*/  UMOV UR4, 0x4a0 ;  /* 0x000004a000047882 */ /* 0x000fe20000000000 */
[----:B------:R-:W-:Y:S02]  /*26870*/  LOP3.LUT R69, R69, 0xff, RZ, 0xc0, !PT ;  /* 0x000000ff45457812 */ /* 0x000fe400078ec0ff */
[C---:B--2---:R-:W-:Y:S02]  /*26880*/  PRMT R86, R19.reuse, 0x7770, RZ ;  /* 0x0000777013567816 */ /* 0x044fe400000000ff */
[C---:B------:R-:W-:Y:S02]  /*26890*/  PRMT R91, R19.reuse, 0x7771, RZ ;  /* 0x00007771135b7816 */ /* 0x040fe400000000ff */
[C---:B-1----:R-:W-:Y:S02]  /*268a0*/  PRMT R31, R19.reuse, 0x7772, RZ ;  /* 0x00007772131f7816 */ /* 0x042fe400000000ff */
[----:B------:R-:W-:-:S02]  /*268b0*/  PRMT R19, R19, 0x7773, RZ ;  /* 0x0000777313137816 */ /* 0x000fc400000000ff */
[----:B---3--:R-:W-:Y:S02]  /*268c0*/  PRMT R6, R11, 0x7772, RZ ;  /* 0x000077720b067816 */ /* 0x008fe400000000ff */
        /* <DEDUP_REMOVED lines=19> */
[----:B------:R-:W-:-:S02]  /*26a00*/  LOP3.LUT R6, R16, R31, R6, 0x96, !PT ;  /* 0x0000001f10067212 */ /* 0x000fc400078e9606 */
[----:B0-----:R-:W-:Y:S01]  /*26a10*/  PRMT R7, R11, 0x7773, RZ ;  /* 0x000077730b077816 */ /* 0x001fe200000000ff */
[----:B------:R-:W3:Y:S01]  /*26a20*/  LDL.128 R16, [R17] ;  /* 0x0000000011107983 */ /* 0x000ee20000100c00 */
[----:B------:R-:W-:Y:S02]  /*26a30*/  LEA R88, R28, UR4, 0x1 ;  /* 0x000000041c587c11 */ /* 0x000fe4000f8e08ff */
[----:B------:R-:W-:Y:S02]  /*26a40*/  LEA R73, R7, UR4, 0x1 ;  /* 0x0000000407497c11 */ /* 0x000fe4000f8e08ff */
[----:B------:R0:W1:Y:S08]  /*26a50*/  LDC.U8 R92, c[0x3][R88+0x1] ;  /* 0x00c00040585c7b82 */ /* 0x0000700000000000 */
[----:B------:R-:W1:Y:S01]  /*26a60*/  LDC.U8 R74, c[0x3][R73] ;  /* 0x00c00000494a7b82 */ /* 0x000e620000000000 */
[----:B------:R-:W-:-:S02]  /*26a70*/  LOP3.LUT R6, R6, 0xff, RZ, 0xc0, !PT ;  /* 0x000000ff06067812 */ /* 0x000fc400078ec0ff */
[----:B------:R-:W-:Y:S02]  /*26a80*/  PRMT R72, R11, 0x7770, RZ ;  /* 0x000077700b487816 */ /* 0x000fe400000000ff */
[----:B------:R-:W-:Y:S02]  /*26a90*/  LEA R102, R6, UR4, 0x1 ;  /* 0x0000000406667c11 */ /* 0x000fe4000f8e08ff */
[C---:B------:R-:W-:Y:S01]  /*26aa0*/  PRMT R31, R9.reuse, 0x7773, RZ ;  /* 0x00007773091f7816 */ /* 0x040fe200000000ff */
[----:B------:R0:W5:Y:S01]  /*26ab0*/  LDC.U8 R90, c[0x3][R88] ;  /* 0x00c00000585a7b82 */ /* 0x0001620000000000 */
        /* <DEDUP_REMOVED lines=11> */
[C---:B------:R-:W-:Y:S02]  /*26b70*/  PRMT R98, R14.reuse, 0x7773, RZ ;  /* 0x000077730e627816 */ /* 0x040fe400000000ff */
[----:B0-----:R-:W-:Y:S02]  /*26b80*/  PRMT R88, R13, 0x7771, RZ ;  /* 0x000077710d587816 */ /* 0x001fe400000000ff */
[----:B------:R-:W-:Y:S02]  /*26b90*/  PRMT R100, R15, 0x7771, RZ ;  /* 0x000077710f647816 */ /* 0x000fe400000000ff */
[----:B------:R-:W-:-:S02]  /*26ba0*/  PRMT R96, R14, 0x7771, RZ ;  /* 0x000077710e607816 */ /* 0x000fc400000000ff */
[C---:B------:R-:W-:Y:S02]  /*26bb0*/  PRMT R97, R14.reuse, 0x7772, RZ ;  /* 0x000077720e617816 */ /* 0x040fe400000000ff */
[----:B------:R-:W-:Y:S02]  /*26bc0*/  PRMT R95, R14, 0x7770, RZ ;  /* 0x000077700e5f7816 */ /* 0x000fe400000000ff */
[----:B------:R-:W-:Y:S02]  /*26bd0*/  LOP3.LUT R87, R98, R87, R10, 0x96, !PT ;  /* 0x0000005762577212 */ /* 0x000fe400078e960a */
[----:B------:R-:W-:Y:S02]  /*26be0*/  LOP3.LUT R79, R88, R79, R8, 0x96, !PT ;  /* 0x0000004f584f7212 */ /* 0x000fe400078e9608 */
[----:B------:R-:W-:Y:S02]  /*26bf0*/  PRMT R14, R13, 0x7770, RZ ;  /* 0x000077700d0e7816 */ /* 0x000fe400000000ff */
[----:B------:R-:W-:-:S02]  /*26c00*/  LOP3.LUT R71, R100, R86, R71, 0x96, !PT ;  /* 0x0000005664477212 */ /* 0x000fc400078e9647 */
[----:B----4-:R-:W-:Y:S02]  /*26c10*/  PRMT R8, R27, 0x7772, RZ ;  /* 0x000077721b087816 */ /* 0x010fe400000000ff */
[----:B------:R-:W-:Y:S02]  /*26c20*/  PRMT R10, R23, 0x7773, RZ ;  /* 0x00007773170a7816 */ /* 0x000fe400000000ff */
[----:B------:R-:W-:Y:S02]  /*26c30*/  PRMT R101, R15, 0x7772, RZ ;  /* 0x000077720f657816 */ /* 0x000fe400000000ff */
[----:B------:R-:W-:Y:S02]  /*26c40*/  PRMT R93, R13, 0x7772, RZ ;  /* 0x000077720d5d7816 */ /* 0x000fe400000000ff */
[----:B------:R-:W-:Y:S02]  /*26c50*/  LOP3.LUT R14, R14, R80, R9, 0x96, !PT ;  /* 0x000000500e0e7212 */ /* 0x000fe400078e9609 */
[----:B------:R-:W-:-:S02]  /*26c60*/  LOP3.LUT R8, R10, R8, R71, 0x96, !PT ;  /* 0x000000080a087212 */ /* 0x000fc400078e9647 */
[----:B------:R-:W-:Y:S02]  /*26c70*/  LOP3.LUT R72, R101, R91, R72, 0x96, !PT ;  /* 0x0000005b65487212 */ /* 0x000fe400078e9648 */
[----:B------:R-:W-:Y:S02]  /*26c80*/  PRMT R9, R27, 0x7773, RZ ;  /* 0x000077731b097816 */ /* 0x000fe400000000ff */
[----:B------:R-:W-:Y:S01]  /*26c90*/  LOP3.LUT R82, R93, R82, R11, 0x96, !PT ;  /* 0x000000525d527212 */ /* 0x000fe200078e960b */
[----:B------:R-:W-:Y:S01]  /*26ca0*/  IMAD R11, R69, 0x10, R2 ;  /* 0x00000010450b7824 */ /* 0x000fe200078e0202 */
[----:B------:R-:W-:Y:S02]  /*26cb0*/  LOP3.LUT R10, R8, 0xff, RZ, 0xc0, !PT ;  /* 0x000000ff080a7812 */ /* 0x000fe400078ec0ff */
[----:B------:R-:W-:Y:S02]  /*26cc0*/  PRMT R99, R15, 0x7770, RZ ;  /* 0x000077700f637816 */ /* 0x000fe400000000ff */
[----:B------:R-:W-:-:S02]  /*26cd0*/  LOP3.LUT R9, R9, 0xff, R72, 0x48, !PT ;  /* 0x000000ff09097812 */ /* 0x000fc400078e4848 */
[----:B------:R-:W-:Y:S02]  /*26ce0*/  PRMT R8, R24, 0x7772, RZ ;  /* 0x0000777218087816 */ /* 0x000fe400000000ff */
[----:B------:R-:W-:Y:S02]  /*26cf0*/  PRMT R15, R12, 0x7771, RZ ;  /* 0x000077710c0f7816 */ /* 0x000fe400000000ff */
[----:B-1----:R-:W-:Y:S02]  /*26d00*/  LOP3.LUT R74, R92, R77, R74, 0x96, !PT ;  /* 0x0000004d5c4a7212 */ /* 0x002fe400078e964a */
[----:B------:R-:W-:Y:S02]  /*26d10*/  LEA R80, R9, UR4, 0x1 ;  /* 0x0000000409507c11 */ /* 0x000fe4000f8e08ff */
[----:B------:R-:W-:Y:S02]  /*26d20*/  LEA R93, R10, UR4, 0x1 ;  /* 0x000000040a5d7c11 */ /* 0x000fe4000f8e08ff */
[----:B------:R-:W-:-:S02]  /*26d30*/  LOP3.LUT R15, R8, R15, R74, 0x96, !PT ;  /* 0x0000000f080f7212 */ /* 0x000fc400078e964a */
[----:B------:R-:W4:Y:S01]  /*26d40*/  LDL.128 R8, [R11] ;  /* 0x000000000b087983 */ /* 0x000f220000100c00 */
[----:B------:R0:W5:Y:S08]  /*26d50*/  LDC.U8 R103, c[0x3][R102+0x1] ;  /* 0x00c0004066677b82 */ /* 0x0001700000000000 */
[----:B------:R1:W5:Y:S01]  /*26d60*/  LDC.U8 R75, c[0x3][R73+0x1] ;  /* 0x00c00040494b7b82 */ /* 0x0003620000000000 */
[----:B------:R-:W-:-:S02]  /*26d70*/  PRMT R94, R13, 0x7773, RZ ;  /* 0x000077730d5e7816 */ /* 0x000fc400000000ff */
[----:B------:R-:W-:Y:S02]  /*26d80*/  LOP3.LUT R31, R96, R84, R31, 0x96, !PT ;  /* 0x00000054601f7212 */ /* 0x000fe400078e961f */
[----:B------:R-:W-:-:S03]  /*26d90*/  LOP3.LUT R30, R95, R83, R30, 0x96, !PT ;  /* 0x000000535f1e7212 */ /* 0x000fc600078e961e */
[----:B0-----:R-:W0:Y:S01]  /*26da0*/  LDC.U8 R102, c[0x3][R102] ;  /* 0x00c0000066667b82 */ /* 0x001e220000000000 */
[----:B------:R-:W-:-:S07]  /*26db0*/  LOP3.LUT R28, R94, R81, R28, 0x96, !PT ;  /* 0x000000515e1c7212 */ /* 0x000fce00078e961c */
[----:B------:R0:W0:Y:S01]  /*26dc0*/  LDC.U8 R84, c[0x3][R80+0x1] ;  /* 0x00c0004050547b82 */ /* 0x0000220000000000 */
[C---:B------:R-:W-:Y:S02]  /*26dd0*/  PRMT R13, R12.reuse, 0x7770, RZ ;  /* 0x000077700c0d7816 */ /* 0x040fe400000000ff */
[----:B-1----:R-:W-:-:S05]  /*26de0*/  PRMT R73, R12, 0x7772, RZ ;  /* 0x000077720c497816 */ /* 0x002fca00000000ff */
[----:B------:R0:W1:Y:S01]  /*26df0*/  LDC.U8 R83, c[0x3][R80] ;  /* 0x00c0000050537b82 */ /* 0x0000620000000000 */
[----:B------:R-:W-:-:S07]  /*26e00*/  PRMT R12, R12, 0x7773, RZ ;  /* 0x000077730c0c7816 */ /* 0x000fce00000000ff */
[----:B------:R0:W1:Y:S01]  /*26e10*/  LDC.U8 R94, c[0x3][R93+0x1] ;  /* 0x00c000405d5e7b82 */ /* 0x0000620000000000 */
[----:B------:R-:W-:Y:S02]  /*26e20*/  LOP3.LUT R7, R12, R78, R7, 0x96, !PT ;  /* 0x0000004e0c077212 */ /* 0x000fe400078e9607 */
[C---:B------:R-:W-:Y:S02]  /*26e30*/  PRMT R91, R23.reuse, 0x7771, RZ ;  /* 0x00007771175b7816 */ /* 0x040fe400000000ff */
[----:B------:R-:W-:Y:S02]  /*26e40*/  PRMT R92, R23, 0x7772, RZ ;  /* 0x00007772175c7816 */ /* 0x000fe400000000ff */
[----:B-----5:R-:W-:Y:S02]  /*26e50*/  LOP3.LUT R13, R103, R13, R90, 0x96, !PT ;  /* 0x0000000d670d7212 */ /* 0x020fe400078e965a */
[----:B------:R-:W-:Y:S02]  /*26e60*/  PRMT R90, R23, 0x7770, RZ ;  /* 0x00007770175a7816 */ /* 0x000fe400000000ff */
        /* <DEDUP_REMOVED lines=8> */
[----:B------:R-:W-:Y:S02]  /*26ef0*/  LOP3.LUT R6, R76, R6, R75, 0x96, !PT ;  /* 0x000000064c067212 */ /* 0x000fe400078e964b */
[----:B------:R-:W-:Y:S02]  /*26f00*/  PRMT R24, R24, 0x7773, RZ ;  /* 0x0000777318187816 */ /* 0x000fe400000000ff */
[----:B------:R-:W-:Y:S02]  /*26f10*/  LOP3.LUT R68, R97, R85, R68, 0x96, !PT ;  /* 0x0000005561447212 */ /* 0x000fe400078e9644 */
[----:B------:R-:W-:Y:S02]  /*26f20*/  PRMT R77, R26, 0x7773, RZ ;  /* 0x000077731a4d7816 */ /* 0x000fe400000000ff */
[----:B------:R-:W-:-:S02]  /*26f30*/  LOP3.LUT R13, R13, 0xff, R70, 0x48, !PT ;  /* 0x000000ff0d0d7812 */ /* 0x000fc400078e4846 */
[C---:B------:R-:W-:Y:S02]  /*26f40*/  PRMT R71, R26.reuse, 0x7770, RZ ;  /* 0x000077701a477816 */ /* 0x040fe400000000ff */
[C---:B------:R-:W-:Y:S02]  /*26f50*/  PRMT R75, R26.reuse, 0x7771, RZ ;  /* 0x000077711a4b7816 */ /* 0x040fe400000000ff */
[----:B------:R-:W-:Y:S02]  /*26f60*/  PRMT R76, R26, 0x7772, RZ ;  /* 0x000077721a4c7816 */ /* 0x000fe400000000ff */
[----:B------:R-:W-:Y:S02]  /*26f70*/  PRMT R78, R27, 0x7770, RZ ;  /* 0x000077701b4e7816 */ /* 0x000fe400000000ff */
[----:B------:R-:W-:Y:S02]  /*26f80*/  LOP3.LUT R6, R24, R73, R6, 0x96, !PT ;  /* 0x0000004918067212 */ /* 0x000fe400078e9606 */
[----:B------:R-:W-:-:S02]  /*26f90*/  PRMT R26, R25, 0x7770, RZ ;  /* 0x00007770191a7816 */ /* 0x000fc400000000ff */
[----:B------:R-:W-:Y:S02]  /*26fa0*/  PRMT R27, R25, 0x7771, RZ ;  /* 0x00007771191b7816 */ /* 0x000fe400000000ff */
[C---:B------:R-:W-:Y:S02]  /*26fb0*/  PRMT R74, R21.reuse, 0x7771, RZ ;  /* 0x00007771154a7816 */ /* 0x040fe400000000ff */
[C---:B0-----:R-:W-:Y:S02]  /*26fc0*/  PRMT R80, R21.reuse, 0x7772, RZ ;  /* 0x0000777215507816 */ /* 0x041fe400000000ff */
[----:B------:R-:W-:Y:S02]  /*26fd0*/  PRMT R73, R21, 0x7770, RZ ;  /* 0x0000777015497816 */ /* 0x000fe400000000ff */
[----:B------:R-:W-:Y:S02]  /*26fe0*/  PRMT R72, R25, 0x7772, RZ ;  /* 0x0000777219487816 */ /* 0x000fe400000000ff */
[----:B------:R-:W-:-:S02]  /*26ff0*/  PRMT R21, R21, 0x7773, RZ ;  /* 0x0000777315157816 */ /* 0x000fc400000000ff */
[----:B------:R-:W-:Y:S02]  /*27000*/  LOP3.LUT R68, R90, R77, R68, 0x96, !PT ;  /* 0x0000004d5a447212 */ /* 0x000fe400078e9644 */
[----:B------:R-:W-:Y:S02]  /*27010*/  LEA R77, R13, UR4, 0x1 ;  /* 0x000000040d4d7c11 */ /* 0x000fe4000f8e08ff */
[----:B------:R-:W-:Y:S02]  /*27020*/  LOP3.LUT R7, R74, R26, R7, 0x96, !PT ;  /* 0x0000001a4a077212 */ /* 0x000fe400078e9607 */
[----:B------:R-:W-:Y:S01]  /*27030*/  LOP3.LUT R14, R80, R27, R14, 0x96, !PT ;  /* 0x0000001b500e7212 */ /* 0x000fe200078e960e */
[----:B------:R-:W0:Y:S01]  /*27040*/  LDC.U8 R93, c[0x3][R93] ;  /* 0x00c000005d5d7b82 */ /* 0x000e220000000000 */
[----:B------:R-:W-:Y:S02]  /*27050*/  LOP3.LUT R78, R91, R78, R87, 0x96, !PT ;  /* 0x0000004e5b4e7212 */ /* 0x000fe400078e9657 */
[----:B------:R-:W-:-:S02]  /*27060*/  LOP3.LUT R21, R21, R72, R79, 0x96, !PT ;  /* 0x0000004815157212 */ /* 0x000fc400078e964f */
[----:B------:R-:W-:Y:S02]  /*27070*/  PRMT R27, R35, 0x7772, RZ ;  /* 0x00007772231b7816 */ /* 0x000fe400000000ff */
[----:B------:R-:W-:Y:S01]  /*27080*/  PRMT R26, R39, 0x7773, RZ ;  /* 0x00007773271a7816 */ /* 0x000fe200000000ff */
[----:B------:R-:W0:Y:S03]  /*27090*/  LDC.U8 R79, c[0x3][R77+0x1] ;  /* 0x00c000404d4f7b82 */ /* 0x000e260000000000 */
[----:B------:R-:W-:Y:S02]  /*270a0*/  LOP3.LUT R26, R26, R27, R78, 0x96, !PT ;  /* 0x0000001b1a1a7212 */ /* 0x000fe400078e964e */
[----:B------:R-:W-:Y:S02]  /*270b0*/  PRMT R25, R25, 0x7773, RZ ;  /* 0x0000777319197816 */ /* 0x000fe400000000ff */
[----:B------:R-:W-:-:S02]  /*270c0*/  PRMT R85, R22, 0x7770, RZ ;  /* 0x0000777016557816 */ /* 0x000fc400000000ff */
[C---:B------:R-:W-:Y:S02]  /*270d0*/  PRMT R86, R22.reuse, 0x7771, RZ ;  /* 0x0000777116567816 */ /* 0x040fe400000000ff */
[----:B------:R-:W-:Y:S02]  /*270e0*/  PRMT R88, R22, 0x7772, RZ ;  /* 0x0000777216587816 */ /* 0x000fe400000000ff */
[----:B------:R-:W-:Y:S02]  /*270f0*/  LOP3.LUT R26, R26, 0xff, RZ, 0xc0, !PT ;  /* 0x000000ff1a1a7812 */ /* 0x000fe400078ec0ff */
[----:B------:R-:W-:Y:S02]  /*27100*/  LOP3.LUT R25, R85, R25, R82, 0x96, !PT ;  /* 0x0000001955197212 */ /* 0x000fe400078e9652 */
[----:B------:R-:W-:Y:S02]  /*27110*/  LOP3.LUT R28, R86, R71, R28, 0x96, !PT ;  /* 0x00000047561c7212 */ /* 0x000fe400078e961c */
[----:B------:R-:W-:-:S02]  /*27120*/  LOP3.LUT R30, R88, R75, R30, 0x96, !PT ;  /* 0x0000004b581e7212 */ /* 0x000fc400078e961e */
[----:B------:R-:W-:Y:S02]  /*27130*/  LEA R85, R26, UR4, 0x1 ;  /* 0x000000041a557c11 */ /* 0x000fe4000f8e08ff */
[C---:B------:R-:W-:Y:S02]  /*27140*/  PRMT R72, R34.reuse, 0x7770, RZ ;  /* 0x0000777022487816 */ /* 0x040fe400000000ff */
[C---:B------:R-:W-:Y:S02]  /*27150*/  PRMT R74, R34.reuse, 0x7771, RZ ;  /* 0x00007771224a7816 */ /* 0x040fe400000000ff */
[C---:B------:R-:W-:Y:S02]  /*27160*/  PRMT R71, R34.reuse, 0x7772, RZ ;  /* 0x0000777222477816 */ /* 0x040fe400000000ff */
[----:B------:R-:W-:Y:S02]  /*27170*/  PRMT R75, R34, 0x7773, RZ ;  /* 0x00007773224b7816 */ /* 0x000fe400000000ff */
[----:B------:R-:W-:-:S02]  /*27180*/  PRMT R89, R22, 0x7773, RZ ;  /* 0x0000777316597816 */ /* 0x000fc400000000ff */
[----:B------:R-:W-:Y:S01]  /*27190*/  PRMT R34, R33, 0x7771, RZ ;  /* 0x0000777121227816 */ /* 0x000fe200000000ff */
[----:B------:R-:W5:Y:S01]  /*271a0*/  LDC.U8 R78, c[0x3][R77] ;  /* 0x00c000004d4e7b82 */ /* 0x000f620000000000 */
[C---:B------:R-:W-:Y:S02]  /*271b0*/  PRMT R23, R32.reuse, 0x7772, RZ ;  /* 0x0000777220177816 */ /* 0x040fe400000000ff */
[C---:B------:R-:W-:Y:S02]  /*271c0*/  PRMT R26, R32.reuse, 0x7770, RZ ;  /* 0x00007770201a7816 */ /* 0x040fe400000000ff */
[C---:B------:R-:W-:Y:S02]  /*271d0*/  PRMT R13, R32.reuse, 0x7771, RZ ;  /* 0x00007771200d7816 */ /* 0x040fe400000000ff */
[----:B------:R-:W-:Y:S01]  /*271e0*/  PRMT R27, R32, 0x7773, RZ ;  /* 0x00007773201b7816 */ /* 0x000fe200000000ff */
[----:B------:R0:W5:Y:S01]  /*271f0*/  LDC.U8 R86, c[0x3][R85+0x1] ;  /* 0x00c0004055567b82 */ /* 0x0001620000000000 */
[----:B------:R-:W-:-:S02]  /*27200*/  PRMT R22, R20, 0x7770, RZ ;  /* 0x0000777014167816 */ /* 0x000fc400000000ff */
[----:B------:R-:W-:Y:S02]  /*27210*/  LOP3.LUT R31, R89, R76, R31, 0x96, !PT ;  /* 0x0000004c591f7212 */ /* 0x000fe400078e961f */
[C---:B------:R-:W-:Y:S02]  /*27220*/  PRMT R32, R33.reuse, 0x7770, RZ ;  /* 0x0000777021207816 */ /* 0x040fe400000000ff */
[----:B------:R-:W-:Y:S02]  /*27230*/  PRMT R70, R33, 0x7772, RZ ;  /* 0x0000777221467816 */ /* 0x000fe400000000ff */
[----:B------:R-:W-:Y:S02]  /*27240*/  LOP3.LUT R6, R34, R73, R6, 0x96, !PT ;  /* 0x0000004922067212 */ /* 0x000fe400078e9606 */
        /* <DEDUP_REMOVED lines=8> */
[----:B-1----:R-:W-:Y:S02]  /*272d0*/  LOP3.LUT R22, R94, R22, R83, 0x96, !PT ;  /* 0x000000165e167212 */ /* 0x002fe400078e9653 */
[----:B------:R-:W-:Y:S02]  /*272e0*/  PRMT R38, R38, 0x7773, RZ ;  /* 0x0000777326267816 */ /* 0x000fe400000000ff */
[----:B------:R-:W-:Y:S02]  /*272f0*/  PRMT R83, R39, 0x7771, RZ ;  /* 0x0000777127537816 */ /* 0x000fe400000000ff */
[----:B------:R-:W-:Y:S02]  /*27300*/  LOP3.LUT R14, R34, R33, R14, 0x96, !PT ;  /* 0x00000021220e7212 */ /* 0x000fe400078e960e */
[----:B------:R-:W-:Y:S02]  /*27310*/  LOP3.LUT R35, R84, R35, R68, 0x96, !PT ;  /* 0x0000002354237212 */ /* 0x000fe400078e9644 */
[----:B------:R-:W-:-:S02]  /*27320*/  PRMT R34, R47, 0x7773, RZ ;  /* 0x000077732f227816 */ /* 0x000fc400000000ff */
[----:B------:R-:W-:Y:S02]  /*27330*/  LOP3.LUT R28, R38, R71, R28, 0x96, !PT ;  /* 0x00000047261c7212 */ /* 0x000fe400078e961c */
[----:B------:R-:W-:Y:S02]  /*27340*/  LOP3.LUT R31, R83, R76, R31, 0x96, !PT ;  /* 0x0000004c531f7212 */ /* 0x000fe400078e961f */
[----:B------:R-:W-:Y:S02]  /*27350*/  PRMT R38, R47, 0x7772, RZ ;  /* 0x000077722f267816 */ /* 0x000fe400000000ff */
[----:B------:R-:W-:Y:S02]  /*27360*/  PRMT R68, R43, 0x7773, RZ ;  /* 0x000077732b447816 */ /* 0x000fe400000000ff */
[----:B------:R-:W-:Y:S02]  /*27370*/  LOP3.LUT R34, R34, 0xff, R35, 0x48, !PT ;  /* 0x000000ff22227812 */ /* 0x000fe400078e4823 */
[----:B------:R-:W-:-:S02]  /*27380*/  LOP3.LUT R31, R68, R38, R31, 0x96, !PT ;  /* 0x00000026441f7212 */ /* 0x000fc400078e961f */
[----:B------:R-:W-:Y:S01]  /*27390*/  LEA R68, R34, UR4, 0x1 ;  /* 0x0000000422447c11 */ /* 0x000fe2000f8e08ff */
[----:B0-----:R-:W0:Y:S01]  /*273a0*/  LDC.U8 R85, c[0x3][R85] ;  /* 0x00c0000055557b82 */ /* 0x001e220000000000 */
[----:B------:R-:W-:-:S07]  /*273b0*/  PRMT R24, R20, 0x7771, RZ ;  /* 0x0000777114187816 */ /* 0x000fce00000000ff */
[----:B------:R1:W0:Y:S01]  /*273c0*/  LDC.U8 R71, c[0x3][R68+0x1] ;  /* 0x00c0004044477b82 */ /* 0x0002220000000000 */
[----:B------:R-:W-:Y:S02]  /*273d0*/  LOP3.LUT R23, R23, R24, R69, 0x96, !PT ;  /* 0x0000001817177212 */ /* 0x000fe400078e9645 */
[----:B------:R-:W-:Y:S02]  /*273e0*/  PRMT R24, R37, 0x7770, RZ ;  /* 0x0000777025187816 */ /* 0x000fe400000000ff */
[----:B------:R-:W-:Y:S02]  /*273f0*/  LOP3.LUT R31, R31, 0xff, RZ, 0xc0, !PT ;  /* 0x000000ff1f1f7812 */ /* 0x000fe400078ec0ff */
[----:B------:R-:W-:Y:S02]  /*27400*/  PRMT R20, R20, 0x7773, RZ ;  /* 0x0000777314147816 */ /* 0x000fe400000000ff */
[----:B------:R-:W-:Y:S02]  /*27410*/  LOP3.LUT R12, R24, R27, R12, 0x96, !PT ;  /* 0x0000001b180c7212 */ /* 0x000fe400078e960c */
[----:B------:R-:W-:-:S02]  /*27420*/  LEA R76, R31, UR4, 0x1 ;  /* 0x000000041f4c7c11 */ /* 0x000fc4000f8e08ff */
[----:B------:R-:W-:Y:S02]  /*27430*/  LOP3.LUT R15, R32, R20, R15, 0x96, !PT ;  /* 0x00000014200f7212 */ /* 0x000fe400078e960f */
[----:B------:R-:W-:Y:S02]  /*27440*/  PRMT R82, R39, 0x7770, RZ ;  /* 0x0000777027527816 */ /* 0x000fe400000000ff */
        /* <DEDUP_REMOVED lines=22> */
[----:B------:R-:W-:Y:S02]  /*275b0*/  LOP3.LUT R7, R37, R70, R7, 0x96, !PT ;  /* 0x0000004625077212 */ /* 0x000fe400078e9607 */
[C---:B------:R-:W-:Y:S02]  /*275c0*/  PRMT R26, R40.reuse, 0x7772, RZ ;  /* 0x00007772281a7816 */ /* 0x040fe400000000ff */
[C---:B------:R-:W-:Y:S02]  /*275d0*/  PRMT R27, R40.reuse, 0x7770, RZ ;  /* 0x00007770281b7816 */ /* 0x040fe400000000ff */
[C---:B------:R-:W-:Y:S02]  /*275e0*/  PRMT R33, R40.reuse, 0x7771, RZ ;  /* 0x0000777128217816 */ /* 0x040fe400000000ff */
[----:B------:R-:W-:Y:S02]  /*275f0*/  PRMT R43, R40, 0x7773, RZ ;  /* 0x00007773282b7816 */ /* 0x000fe400000000ff */
[----:B------:R-:W-:-:S02]  /*27600*/  PRMT R37, R47, 0x7770, RZ ;  /* 0x000077702f257816 */ /* 0x000fc400000000ff */
[----:B------:R-:W-:Y:S02]  /*27610*/  PRMT R40, R41, 0x7772, RZ ;  /* 0x0000777229287816 */ /* 0x000fe400000000ff */
[----:B------:R-:W-:Y:S02]  /*27620*/  PRMT R47, R47, 0x7771, RZ ;  /* 0x000077712f2f7816 */ /* 0x000fe400000000ff */
[----:B------:R-:W-:Y:S02]  /*27630*/  LOP3.LUT R12, R40, R31, R12, 0x96, !PT ;  /* 0x0000001f280c7212 */ /* 0x000fe400078e960c */
[----:B------:R-:W-:Y:S02]  /*27640*/  LOP3.LUT R30, R75, R47, R30, 0x96, !PT ;  /* 0x0000002f4b1e7212 */ /* 0x000fe400078e961e */
[----:B------:R-:W-:Y:S01]  /*27650*/  PRMT R31, R55, 0x7773, RZ ;  /* 0x00007773371f7816 */ /* 0x000fe200000000ff */
[----:B------:R1:W2:Y:S01]  /*27660*/  LDC.U8 R70, c[0x3][R68] ;  /* 0x00c0000044467b82 */ /* 0x0002a20000000000 */
[----:B------:R-:W-:-:S02]  /*27670*/  LOP3.LUT R13, R20, R13, R22, 0x96, !PT ;  /* 0x0000000d140d7212 */ /* 0x000fc400078e9616 */
[----:B-----5:R-:W-:Y:S02]  /*27680*/  LOP3.LUT R39, R86, R39, R78, 0x96, !PT ;  /* 0x0000002756277212 */ /* 0x020fe400078e964e */
[----:B------:R-:W-:-:S03]  /*27690*/  PRMT R35, R46, 0x7771, RZ ;  /* 0x000077712e237816 */ /* 0x000fc600000000ff */
[----:B------:R5:W2:Y:S01]  /*276a0*/  LDC.U8 R77, c[0x3][R76+0x1] ;  /* 0x00c000404c4d7b82 */ /* 0x000aa20000000000 */
[----:B------:R-:W-:Y:S02]  /*276b0*/  PRMT R22, R44, 0x7771, RZ ;  /* 0x000077712c167816 */ /* 0x000fe400000000ff */
[----:B------:R-:W-:Y:S02]  /*276c0*/  PRMT R69, R42, 0x7772, RZ ;  /* 0x000077722a457816 */ /* 0x000fe400000000ff */
[----:B------:R-:W-:Y:S02]  /*276d0*/  LOP3.LUT R30, R31, 0xff, R30, 0x48, !PT ;  /* 0x000000ff1f1e7812 */ /* 0x000fe400078e481e */
[----:B------:R-:W-:Y:S02]  /*276e0*/  LOP3.LUT R21, R80, R72, R21, 0x96, !PT ;  /* 0x0000004850157212 */ /* 0x000fe400078e9615 */
[C---:B------:R-:W-:Y:S02]  /*276f0*/  PRMT R34, R46.reuse, 0x7770, RZ ;  /* 0x000077702e227816 */ /* 0x040fe400000000ff */
[----:B------:R-:W-:-:S02]  /*27700*/  PRMT R38, R46, 0x7772, RZ ;  /* 0x000077722e267816 */ /* 0x000fc400000000ff */
[----:B------:R-:W-:Y:S02]  /*27710*/  PRMT R20, R44, 0x7770, RZ ;  /* 0x000077702c147816 */ /* 0x000fe400000000ff */
[----:B------:R-:W-:Y:S02]  /*27720*/  PRMT R46, R46, 0x7773, RZ ;  /* 0x000077732e2e7816 */ /* 0x000fe400000000ff */
[----:B------:R-:W-:Y:S02]  /*27730*/  PRMT R44, R44, 0x7773, RZ ;  /* 0x000077732c2c7816 */ /* 0x000fe400000000ff */
[C---:B-1----:R-:W-:Y:S02]  /*27740*/  PRMT R68, R42.reuse, 0x7771, RZ ;  /* 0x000077712a447816 */ /* 0x042fe400000000ff */
[C---:B------:R-:W-:Y:S02]  /*27750*/  PRMT R45, R42.reuse, 0x7770, RZ ;  /* 0x000077702a2d7816 */ /* 0x040fe400000000ff */
[----:B------:R-:W-:-:S02]  /*27760*/  PRMT R72, R42, 0x7773, RZ ;  /* 0x000077732a487816 */ /* 0x000fc400000000ff */
[C---:B------:R-:W-:Y:S02]  /*27770*/  PRMT R32, R41.reuse, 0x7770, RZ ;  /* 0x0000777029207816 */ /* 0x040fe400000000ff */
[C---:B------:R-:W-:Y:S02]  /*27780*/  PRMT R36, R41.reuse, 0x7771, RZ ;  /* 0x0000777129247816 */ /* 0x040fe400000000ff */
[----:B------:R-:W-:Y:S02]  /*27790*/  PRMT R42, R41, 0x7773, RZ ;  /* 0x00007773292a7816 */ /* 0x000fe400000000ff */
[----:B------:R-:W-:Y:S02]  /*277a0*/  LOP3.LUT R14, R69, R35, R14, 0x96, !PT ;  /* 0x00000023450e7212 */ /* 0x000fe400078e960e */
[----:B------:R-:W-:Y:S02]  /*277b0*/  LOP3.LUT R22, R26, R22, R39, 0x96, !PT ;  /* 0x000000161a167212 */ /* 0x000fe400078e9627 */
[----:B------:R-:W-:-:S02]  /*277c0*/  LEA R41, R30, UR4, 0x1 ;  /* 0x000000041e297c11 */ /* 0x000fc4000f8e08ff */
[----:B------:R-:W-:Y:S02]  /*277d0*/  LOP3.LUT R28, R74, R37, R28, 0x96, !PT ;  /* 0x000000254a1c7212 */ /* 0x000fe400078e961c */
[----:B------:R-:W-:Y:S02]  /*277e0*/  PRMT R35, R55, 0x7772, RZ ;  /* 0x0000777237237816 */ /* 0x000fe400000000ff */
[----:B------:R-:W-:Y:S02]  /*277f0*/  PRMT R26, R51, 0x7773, RZ ;  /* 0x00007773331a7816 */ /* 0x000fe400000000ff */
[----:B------:R-:W-:Y:S02]  /*27800*/  LOP3.LUT R25, R73, R46, R25, 0x96, !PT ;  /* 0x0000002e49197212 */ /* 0x000fe400078e9619 */
[----:B------:R-:W-:Y:S01]  /*27810*/  LOP3.LUT R13, R32, R44, R13, 0x96, !PT ;  /* 0x0000002c200d7212 */ /* 0x000fe200078e960d */
[----:B-----5:R-:W1:Y:S01]  /*27820*/  LDC.U8 R76, c[0x3][R76] ;  /* 0x00c000004c4c7b82 */ /* 0x020e620000000000 */
[----:B------:R-:W-:-:S02]  /*27830*/  PRMT R44, R55, 0x7770, RZ ;  /* 0x00007770372c7816 */ /* 0x000fc400000000ff */
[----:B------:R-:W-:Y:S02]  /*27840*/  PRMT R46, R55, 0x7771, RZ ;  /* 0x00007771372e7816 */ /* 0x000fe400000000ff */
[----:B------:R-:W-:-:S03]  /*27850*/  LOP3.LUT R26, R26, R35, R28, 0x96, !PT ;  /* 0x000000231a1a7212 */ /* 0x000fc600078e961c */
[----:B------:R-:W1:Y:S01]  /*27860*/  LDC.U8 R55, c[0x3][R41+0x1] ;  /* 0x00c0004029377b82 */ /* 0x000e620000000000 */
[----:B------:R-:W-:Y:S02]  /*27870*/  LOP3.LUT R26, R26, 0xff, RZ, 0xc0, !PT ;  /* 0x000000ff1a1a7812 */ /* 0x000fe400078ec0ff */
[----:B------:R-:W-:Y:S02]  /*27880*/  LOP3.LUT R7, R68, R34, R7, 0x96, !PT ;  /* 0x0000002244077212 */ /* 0x000fe400078e9607 */
[----:B------:R-:W-:Y:S02]  /*27890*/  LEA R68, R26, UR4, 0x1 ;  /* 0x000000041a447c11 */ /* 0x000fe4000f8e08ff */
[----:B0-----:R-:W-:Y:S01]  /*278a0*/  LOP3.LUT R20, R71, R20, R85, 0x96, !PT ;  /* 0x0000001447147212 */ /* 0x001fe200078e9655 */
[----:B------:R0:W5:Y:S01]  /*278b0*/  LDC.U8 R47, c[0x3][R41] ;  /* 0x00c00000292f7b82 */ /* 0x0001620000000000 */
[C---:B------:R-:W-:Y:S02]  /*278c0*/  PRMT R28, R52.reuse, 0x7772, RZ ;  /* 0x00007772341c7816 */ /* 0x040fe400000000ff */
[----:B------:R-:W-:-:S02]  /*278d0*/  PRMT R31, R52, 0x7770, RZ ;  /* 0x00007770341f7816 */ /* 0x000fc400000000ff */
[C---:B------:R-:W-:Y:S02]  /*278e0*/  PRMT R26, R52.reuse, 0x7771, RZ ;  /* 0x00007771341a7816 */ /* 0x040fe400000000ff */
[----:B------:R-:W-:Y:S01]  /*278f0*/  PRMT R35, R52, 0x7773, RZ ;  /* 0x0000777334237816 */ /* 0x000fe200000000ff */
[----:B------:R3:W5:Y:S01]  /*27900*/  LDC.U8 R69, c[0x3][R68+0x1] ;  /* 0x00c0004044457b82 */ /* 0x0007620000000000 */
[----:B------:R-:W-:Y:S02]  /*27910*/  PRMT R52, R51, 0x7772, RZ ;  /* 0x0000777233347816 */ /* 0x000fe400000000ff */
[----:B------:R-:W-:Y:S02]  /*27920*/  PRMT R37, R54, 0x7770, RZ ;  /* 0x0000777036257816 */ /* 0x000fe400000000ff */
[----:B------:R-:W-:Y:S02]  /*27930*/  LOP3.LUT R20, R28, R33, R20, 0x96, !PT ;  /* 0x000000211c147212 */ /* 0x000fe400078e9614 */
[----:B------:R-:W-:-:S02]  /*27940*/  LOP3.LUT R25, R52, R46, R25, 0x96, !PT ;  /* 0x0000002e34197212 */ /* 0x000fc400078e9619 */
[----:B------:R-:W-:Y:S02]  /*27950*/  PRMT R28, R59, 0x7773, RZ ;  /* 0x000077733b1c7816 */ /* 0x000fe400000000ff */
[----:B------:R-:W-:Y:S02]  /*27960*/  LOP3.LUT R15, R37, R42, R15, 0x96, !PT ;  /* 0x0000002a250f7212 */ /* 0x000fe400078e960f */
[----:B------:R-:W-:Y:S02]  /*27970*/  LOP3.LUT R37, R28, 0xff, R25, 0x48, !PT ;  /* 0x000000ff1c257812 */ /* 0x000fe400078e4819 */
[----:B------:R-:W-:Y:S02]  /*27980*/  PRMT R30, R53, 0x7770, RZ ;  /* 0x00007770351e7816 */ /* 0x000fe400000000ff */
[----:B------:R-:W-:Y:S02]  /*27990*/  LEA R46, R37, UR4, 0x1 ;  /* 0x00000004252e7c11 */ /* 0x000fe4000f8e08ff */
[----:B------:R-:W-:Y:S01]  /*279a0*/  LOP3.LUT R24, R30, R43, R24, 0x96, !PT ;  /* 0x0000002b1e187212 */ /* 0x000fe200078e9618 */
[----:B---3--:R-:W3:Y:S01]  /*279b0*/  LDC.U8 R68, c[0x3][R68] ;  /* 0x00c0000044447b82 */ /* 0x008ee20000000000 */
[----:B------:R-:W-:-:S02]  /*279c0*/  PRMT R25, R48, 0x7772, RZ ;  /* 0x0000777230197816 */ /* 0x000fc400000000ff */
[C---:B------:R-:W-:Y:S02]  /*279d0*/  PRMT R28, R48.reuse, 0x7770, RZ ;  /* 0x00007770301c7816 */ /* 0x040fe400000000ff */
[C---:B------:R-:W-:Y:S02]  /*279e0*/  PRMT R30, R48.reuse, 0x7771, RZ ;  /* 0x00007771301e7816 */ /* 0x040fe400000000ff */
[----:B------:R-:W-:Y:S02]  /*279f0*/  PRMT R33, R48, 0x7773, RZ ;  /* 0x0000777330217816 */ /* 0x000fe400000000ff */
[----:B------:R4:W3:Y:S01]  /*27a00*/  LDC.U8 R48, c[0x3][R46+0x1] ;  /* 0x00c000402e307b82 */ /* 0x0008e20000000000 */
[----:B------:R-:W-:Y:S02]  /*27a10*/  LOP3.LUT R21, R72, R38, R21, 0x96, !PT ;  /* 0x0000002648157212 */ /* 0x000fe400078e9615 */
[----:B------:R-:W-:Y:S02]  /*27a20*/  PRMT R38, R54, 0x7771, RZ ;  /* 0x0000777136267816 */ /* 0x000fe400000000ff */
[----:B--2---:R-:W-:-:S02]  /*27a30*/  LOP3.LUT R27, R77, R27, R70, 0x96, !PT ;  /* 0x0000001b4d1b7212 */ /* 0x004fc400078e9646 */
[----:B------:R-:W-:Y:S02]  /*27a40*/  LOP3.LUT R6, R38, R45, R6, 0x96, !PT ;  /* 0x0000002d26067212 */ /* 0x000fe400078e9606 */
[----:B------:R-:W-:Y:S02]  /*27a50*/  PRMT R45, R51, 0x7771, RZ ;  /* 0x00007771332d7816 */ /* 0x000fe400000000ff */
[----:B------:R-:W-:Y:S02]  /*27a60*/  LOP3.LUT R25, R25, R26, R27, 0x96, !PT ;  /* 0x0000001a19197212 */ /* 0x000fe400078e961b */
[----:B------:R-:W-:Y:S02]  /*27a70*/  LOP3.LUT R21, R45, R44, R21, 0x96, !PT ;  /* 0x0000002c2d157212 */ /* 0x000fe400078e9615 */
[----:B------:R-:W-:Y:S02]  /*27a80*/  PRMT R26, R59, 0x7772, RZ ;  /* 0x000077723b1a7816 */ /* 0x000fe400000000ff */
[----:B------:R-:W-:-:S02]  /*27a90*/  PRMT R27, R63, 0x7773, RZ ;  /* 0x000077733f1b7816 */ /* 0x000fc400000000ff */
[----:B------:R-:W-:Y:S02]  /*27aa0*/  PRMT R39, R54, 0x7773, RZ ;  /* 0x0000777336277816 */ /* 0x000fe400000000ff */
[----:B------:R-:W-:Y:S02]  /*27ab0*/  PRMT R51, R51, 0x7770, RZ ;  /* 0x0000777033337816 */ /* 0x000fe400000000ff */
[----:B------:R-:W-:Y:S02]  /*27ac0*/  LOP3.LUT R21, R27, R26, R21, 0x96, !PT ;  /* 0x0000001a1b157212 */ /* 0x000fe400078e9615 */
[----:B-1----:R-:W-:Y:S02]  /*27ad0*/  LOP3.LUT R31, R55, R31, R76, 0x96, !PT ;  /* 0x0000001f371f7212 */ /* 0x002fe400078e964c */
[----:B------:R-:W-:Y:S02]  /*27ae0*/  PRMT R44, R59, 0x7770, RZ ;  /* 0x000077703b2c7816 */ /* 0x000fe400000000ff */
[----:B------:R-:W-:-:S02]  /*27af0*/  PRMT R26, R56, 0x7772, RZ ;  /* 0x00007772381a7816 */ /* 0x000fc400000000ff */
[C---:B------:R-:W-:Y:S02]  /*27b00*/  PRMT R34, R53.reuse, 0x7772, RZ ;  /* 0x0000777235227816 */ /* 0x040fe400000000ff */
[----:B------:R-:W-:Y:S02]  /*27b10*/  PRMT R32, R53, 0x7771, RZ ;  /* 0x0000777135207816 */ /* 0x000fe400000000ff */
[C---:B0-----:R-:W-:Y:S02]  /*27b20*/  PRMT R41, R50.reuse, 0x7770, RZ ;  /* 0x0000777032297816 */ /* 0x041fe400000000ff */
[C---:B------:R-:W-:Y:S02]  /*27b30*/  PRMT R42, R50.reuse, 0x7771, RZ ;  /* 0x00007771322a7816 */ /* 0x040fe400000000ff */
        /* <DEDUP_REMOVED lines=17> */
[----:B------:R-:W-:Y:S02]  /*27c50*/  LOP3.LUT R30, R30, 0xff, R45, 0x48, !PT ;  /* 0x000000ff1e1e7812 */ /* 0x000fe400078e482d */
[----:B------:R-:W-:Y:S02]  /*27c60*/  LOP3.LUT R21, R21, 0xff, RZ, 0xc0, !PT ;  /* 0x000000ff15157812 */ /* 0x000fe400078ec0ff */
[----:B------:R-:W-:-:S02]  /*27c70*/  LOP3.LUT R6, R58, R43, R6, 0x96, !PT ;  /* 0x0000002b3a067212 */ /* 0x000fc400078e9606 */
[----:B------:R-:W-:Y:S02]  /*27c80*/  LOP3.LUT R23, R34, R36, R23, 0x96, !PT ;  /* 0x0000002422177212 */ /* 0x000fe400078e9617 */
[----:B------:R-:W-:Y:S02]  /*27c90*/  PRMT R38, R49, 0x7773, RZ ;  /* 0x0000777331267816 */ /* 0x000fe400000000ff */
[----:B-----5:R-:W-:Y:S02]  /*27ca0*/  LOP3.LUT R28, R69, R28, R47, 0x96, !PT ;  /* 0x0000001c451c7212 */ /* 0x020fe400078e962f */
[----:B------:R-:W-:Y:S02]  /*27cb0*/  LOP3.LUT R7, R14, R44, R7, 0x96, !PT ;  /* 0x0000002c0e077212 */ /* 0x000fe400078e9607 */
[----:B------:R-:W-:Y:S02]  /*27cc0*/  LEA R43, R30, UR4, 0x1 ;  /* 0x000000041e2b7c11 */ /* 0x000fe4000f8e08ff */
[----:B------:R-:W-:-:S02]  /*27cd0*/  LEA R47, R21, UR4, 0x1 ;  /* 0x00000004152f7c11 */ /* 0x000fc4000f8e08ff */
[----:B------:R-:W-:Y:S02]  /*27ce0*/  PRMT R14, R19, 0x7772, RZ ;  /* 0x00007772130e7816 */ /* 0x000fe400000000ff */
[----:B------:R-:W-:Y:S01]  /*27cf0*/  PRMT R30, R67, 0x7773, RZ ;  /* 0x00007773431e7816 */ /* 0x000fe200000000ff */
[----:B----4-:R-:W0:Y:S01]  /*27d00*/  LDC.U8 R46, c[0x3][R46] ;  /* 0x00c000002e2e7b82 */ /* 0x010e220000000000 */
[C---:B------:R-:W-:Y:S02]  /*27d10*/  PRMT R34, R49.reuse, 0x7770, RZ ;  /* 0x0000777031227816 */ /* 0x040fe400000000ff */
[C---:B------:R-:W-:Y:S02]  /*27d20*/  PRMT R36, R49.reuse, 0x7772, RZ ;  /* 0x0000777231247816 */ /* 0x040fe400000000ff */
[----:B------:R-:W-:Y:S02]  /*27d30*/  PRMT R37, R49, 0x7771, RZ ;  /* 0x0000777131257816 */ /* 0x000fe400000000ff */
[----:B------:R-:W-:Y:S01]  /*27d40*/  LOP3.LUT R23, R39, R38, R23, 0x96, !PT ;  /* 0x0000002627177212 */ /* 0x000fe200078e9617 */
[----:B------:R1:W0:Y:S01]  /*27d50*/  LDC.U8 R49, c[0x3][R47+0x1] ;  /* 0x00c000402f317b82 */ /* 0x0002220000000000 */
[----:B------:R-:W-:-:S02]  /*27d60*/  LOP3.LUT R38, R30, R14, R7, 0x96, !PT ;  /* 0x0000000e1e267212 */ /* 0x000fc400078e9607 */
[----:B------:R-:W-:Y:S02]  /*27d70*/  LOP3.LUT R15, R40, R42, R15, 0x96, !PT ;  /* 0x0000002a280f7212 */ /* 0x000fe400078e960f */
[----:B------:R-:W-:Y:S02]  /*27d80*/  LOP3.LUT R40, R38, 0xff, RZ, 0xc0, !PT ;  /* 0x000000ff26287812 */ /* 0x000fe400078ec0ff */
[----:B------:R-:W-:Y:S01]  /*27d90*/  PRMT R21, R56, 0x7770, RZ ;  /* 0x0000777038157816 */ /* 0x000fe200000000ff */
[----:B-1----:R-:W1:Y:S01]  /*27da0*/  LDC.U8 R47, c[0x3][R47] ;  /* 0x00c000002f2f7b82 */ /* 0x002e620000000000 */
[----:B------:R-:W-:Y:S02]  /*27db0*/  LEA R45, R40, UR4, 0x1 ;  /* 0x00000004282d7c11 */ /* 0x000fe4000f8e08ff */
[----:B---3--:R-:W-:-:S05]  /*27dc0*/  LOP3.LUT R21, R48, R21, R68, 0x96, !PT ;  /* 0x0000001530157212 */ /* 0x008fca00078e9644 */
[----:B------:R2:W1:Y:S08]  /*27dd0*/  LDC.U8 R44, c[0x3][R43+0x1] ;  /* 0x00c000402b2c7b82 */ /* 0x0004700000000000 */
[----:B--2---:R-:W2:Y:S08]  /*27de0*/  LDC.U8 R43, c[0x3][R43] ;  /* 0x00c000002b2b7b82 */ /* 0x004eb00000000000 */
[----:B------:R3:W2:Y:S08]  /*27df0*/  LDC.U8 R48, c[0x3][R45+0x1] ;  /* 0x00c000402d307b82 */ /* 0x0006b00000000000 */
[----:B---3--:R-:W3:Y:S01]  /*27e00*/  LDC.U8 R45, c[0x3][R45] ;  /* 0x00c000002d2d7b82 */ /* 0x008ee20000000000 */
[----:B------:R-:W-:-:S02]  /*27e10*/  LOP3.LUT R22, R34, R35, R22, 0x96, !PT ;  /* 0x0000002322167212 */ /* 0x000fc400078e9616 */
[----:B------:R-:W-:Y:S02]  /*27e20*/  LOP3.LUT R13, R36, R32, R13, 0x96, !PT ;  /* 0x00000020240d7212 */ /* 0x000fe400078e960d */
[C---:B------:R-:W-:Y:S02]  /*27e30*/  PRMT R32, R57.reuse, 0x7770, RZ ;  /* 0x0000777039207816 */ /* 0x040fe400000000ff */
[----:B------:R-:W-:Y:S02]  /*27e40*/  PRMT R34, R57, 0x7772, RZ ;  /* 0x0000777239227816 */ /* 0x000fe400000000ff */
[----:B------:R-:W-:Y:S02]  /*27e50*/  PRMT R27, R56, 0x7771, RZ ;  /* 0x00007771381b7816 */ /* 0x000fe400000000ff */
[----:B------:R-:W-:Y:S02]  /*27e60*/  LOP3.LUT R20, R32, R33, R20, 0x96, !PT ;  /* 0x0000002120147212 */ /* 0x000fe400078e9614 */
        /* <DEDUP_REMOVED lines=17> */
[----:B------:R-:W-:Y:S02]  /*27f80*/  PRMT R38, R62, 0x7771, RZ ;  /* 0x000077713e267816 */ /* 0x000fe400000000ff */
[----:B------:R-:W-:-:S02]  /*27f90*/  LOP3.LUT R13, R37, R36, R13, 0x96, !PT ;  /* 0x00000024250d7212 */ /* 0x000fc400078e960d */
[----:B------:R-:W-:Y:S02]  /*27fa0*/  PRMT R19, R16, 0x7772, RZ ;  /* 0x0000777210137816 */ /* 0x000fe400000000ff */
[C---:B------:R-:W-:Y:S02]  /*27fb0*/  PRMT R32, R17.reuse, 0x7770, RZ ;  /* 0x0000777011207816 */ /* 0x040fe400000000ff */
[----:B------:R-:W-:Y:S02]  /*27fc0*/  PRMT R35, R17, 0x7772, RZ ;  /* 0x0000777211237816 */ /* 0x000fe400000000ff */
[----:B------:R-:W-:Y:S02]  /*27fd0*/  PRMT R7, R60, 0x7770, RZ ;  /* 0x000077703c077816 */ /* 0x000fe400000000ff */
[----:B------:R-:W-:Y:S02]  /*27fe0*/  PRMT R61, R61, 0x7773, RZ ;  /* 0x000077733d3d7816 */ /* 0x000fe400000000ff */
[----:B------:R-:W-:-:S02]  /*27ff0*/  PRMT R62, R62, 0x7773, RZ ;  /* 0x000077733e3e7816 */ /* 0x000fc400000000ff */
[C---:B------:R-:W-:Y:S02]  /*28000*/  PRMT R36, R18.reuse, 0x7770, RZ ;  /* 0x0000777012247816 */ /* 0x040fe400000000ff */
[----:B------:R-:W-:Y:S02]  /*28010*/  PRMT R37, R18, 0x7772, RZ ;  /* 0x0000777212257816 */ /* 0x000fe400000000ff */
[----:B------:R-:W-:Y:S02]  /*28020*/  LOP3.LUT R27, R30, R27, R28, 0x96, !PT ;  /* 0x0000001b1e1b7212 */ /* 0x000fe400078e961c */
[C---:B------:R-:W-:Y:S02]  /*28030*/  PRMT R28, R16.reuse, 0x7770, RZ ;  /* 0x00007770101c7816 */ /* 0x040fe400000000ff */
[----:B------:R-:W-:Y:S02]  /*28040*/  PRMT R30, R16, 0x7771, RZ ;  /* 0x00007771101e7816 */ /* 0x000fe400000000ff */
[----:B------:R-:W-:-:S02]  /*28050*/  LOP3.LUT R14, R19, R14, R21, 0x96, !PT ;  /* 0x0000000e130e7212 */ /* 0x000fc400078e9615 */
[----:B------:R-:W-:Y:S02]  /*28060*/  LOP3.LUT R26, R32, R31, R26, 0x96, !PT ;  /* 0x0000001f201a7212 */ /* 0x000fe400078e961a */
[----:B------:R-:W-:Y:S02]  /*28070*/  LOP3.LUT R20, R35, R33, R20, 0x96, !PT ;  /* 0x0000002123147212 */ /* 0x000fe400078e9614 */
[----:B------:R-:W-:Y:S02]  /*28080*/  PRMT R63, R63, 0x7770, RZ ;  /* 0x000077703f3f7816 */ /* 0x000fe400000000ff */
[----:B0-----:R-:W-:Y:S02]  /*28090*/  LOP3.LUT R7, R49, R7, R46, 0x96, !PT ;  /* 0x0000000731077212 */ /* 0x001fe400078e962e */
        /* <DEDUP_REMOVED lines=9> */
[C---:B------:R-:W-:Y:S02]  /*28130*/  PRMT R40, R18.reuse, 0x7771, RZ ;  /* 0x0000777112287816 */ /* 0x040fe400000000ff */
[----:B------:R-:W-:Y:S02]  /*28140*/  PRMT R39, R18, 0x7773, RZ ;  /* 0x0000777312277816 */ /* 0x000fe400000000ff */
[----:B------:R-:W-:Y:S02]  /*28150*/  PRMT R41, R67, 0x7770, RZ ;  /* 0x0000777043297816 */ /* 0x000fe400000000ff */
[C---:B------:R-:W-:Y:S02]  /*28160*/  PRMT R36, R66.reuse, 0x7770, RZ ;  /* 0x0000777042247816 */ /* 0x040fe400000000ff */
[----:B------:R-:W-:-:S02]  /*28170*/  PRMT R38, R66, 0x7772, RZ ;  /* 0x0000777242267816 */ /* 0x000fc400000000ff */
[----:B------:R-:W-:Y:S02]  /*28180*/  LOP3.LUT R6, R42, R63, R6, 0x96, !PT ;  /* 0x0000003f2a067212 */ /* 0x000fe400078e9606 */
[----:B------:R-:W-:Y:S02]  /*28190*/  LOP3.LUT R7, R21, R30, R7, 0x96, !PT ;  /* 0x0000001e15077212 */ /* 0x000fe400078e9607 */
[----:B------:R-:W-:Y:S02]  /*281a0*/  LOP3.LUT R16, R32, R16, R27, 0x96, !PT ;  /* 0x0000001020107212 */ /* 0x000fe400078e961b */
[----:B------:R-:W-:Y:S02]  /*281b0*/  LOP3.LUT R25, R35, R34, R25, 0x96, !PT ;  /* 0x0000002223197212 */ /* 0x000fe400078e9619 */
        /* <DEDUP_REMOVED lines=8> */
[----:B-1----:R-:W-:Y:S02]  /*28240*/  LOP3.LUT R28, R44, R28, R47, 0x96, !PT ;  /* 0x0000001c2c1c7212 */ /* 0x002fe400078e962f */
        /* <DEDUP_REMOVED lines=12> */
[C---:B------:R-:W-:Y:S02]  /*28310*/  PRMT R18, R64.reuse, 0x7770, RZ ;  /* 0x0000777040127816 */ /* 0x040fe400000000ff */
        /* <DEDUP_REMOVED lines=10> */
[----:B------:R-:W-:Y:S02]  /*283c0*/  LOP3.LUT R25, R34, R25, RZ, 0x3c, !PT ;  /* 0x0000001922197212 */ /* 0x000fe400078e3cff */
[----:B------:R-:W-:Y:S02]  /*283d0*/  PRMT R66, R66, 0x7773, RZ ;  /* 0x0000777342427816 */ /* 0x000fe400000000ff */
[----:B------:R-:W-:Y:S02]  /*283e0*/  LOP3.LUT R9, R9, R65, R20, 0x96, !PT ;  /* 0x0000004109097212 */ /* 0x000fe400078e9614 */
[----:B------:R-:W-:Y:S02]  /*283f0*/  LOP3.LUT R24, R38, R37, R24, 0x96, !PT ;  /* 0x0000002526187212 */ /* 0x000fe400078e9618 */
[----:B------:R-:W-:Y:S02]  /*28400*/  LOP3.LUT R36, R36, R17, RZ, 0x3c, !PT ;  /* 0x0000001124247212 */ /* 0x000fe400078e3cff */
[----:B------:R-:W-:-:S02]  /*28410*/  LOP3.LUT R27, R10, R13, RZ, 0x3c, !PT ;  /* 0x0000000d0a1b7212 */ /* 0x000fc400078e3cff */
[----:B--2---:R-:W-:Y:S02]  /*28420*/  LOP3.LUT R18, R48, R18, R43, 0x96, !PT ;  /* 0x0000001230127212 */ /* 0x004fe400078e962b */
[----:B------:R-:W-:Y:S02]  /*28430*/  LOP3.LUT R30, R30, R31, R14, 0x96, !PT ;  /* 0x0000001f1e1e7212 */ /* 0x000fe400078e960e */
[----:B------:R-:W-:Y:S02]  /*28440*/  LOP3.LUT R28, R11, R12, RZ, 0x3c, !PT ;  /* 0x0000000c0b1c7212 */ /* 0x000fe400078e3cff */
[----:B------:R-:W-:Y:S02]  /*28450*/  LOP3.LUT R15, R8, R7, RZ, 0x3c, !PT ;  /* 0x00000007080f7212 */ /* 0x000fe400078e3cff */
[----:B------:R-:W-:Y:S02]  /*28460*/  LOP3.LUT R17, R6, 0xffff, RZ, 0xc0, !PT ;  /* 0x0000ffff06117812 */ /* 0x000fe400078ec0ff */
[----:B------:R-:W-:-:S02]  /*28470*/  LOP3.LUT R13, R26, 0xffff, RZ, 0xc0, !PT ;  /* 0x0000ffff1a0d7812 */ /* 0x000fc400078ec0ff */
[----:B------:R-:W-:Y:S02]  /*28480*/  LOP3.LUT R14, R40, 0xffff, RZ, 0xc0, !PT ;  /* 0x0000ffff280e7812 */ /* 0x000fe400078ec0ff */
[----:B------:R-:W-:Y:S02]  /*28490*/  LOP3.LUT R12, R25, 0xffff, RZ, 0xc0, !PT ;  /* 0x0000ffff190c7812 */ /* 0x000fe400078ec0ff */
[----:B------:R-:W-:Y:S02]  /*284a0*/  LOP3.LUT R39, R39, R66, R23, 0x96, !PT ;  /* 0x0000004227277212 */ /* 0x000fe400078e9617 */
[----:B------:R-:W-:Y:S02]  /*284b0*/  LOP3.LUT R8, R24, 0xffff, RZ, 0xc0, !PT ;  /* 0x0000ffff18087812 */ /* 0x000fe400078ec0ff */
[----:B------:R-:W-:Y:S02]  /*284c0*/  LOP3.LUT R11, R9, 0xffff, RZ, 0xc0, !PT ;  /* 0x0000ffff090b7812 */ /* 0x000fe400078ec0ff */
[----:B------:R-:W-:-:S02]  /*284d0*/  LOP3.LUT R7, R27, 0xffff, RZ, 0xc0, !PT ;  /* 0x0000ffff1b077812 */ /* 0x000fc400078ec0ff */
[----:B------:R-:W-:Y:S02]  /*284e0*/  LOP3.LUT R10, R36, 0xffff, RZ, 0xc0, !PT ;  /* 0x0000ffff240a7812 */ /* 0x000fe400078ec0ff */
[----:B---3--:R-:W-:Y:S02]  /*284f0*/  LOP3.LUT R45, R22, R45, RZ, 0x3c, !PT ;  /* 0x0000002d162d7212 */ /* 0x008fe400078e3cff */
        /* <DEDUP_REMOVED lines=22> */
[----:B------:R-:W-:-:S04]  /*28660*/  VIADD R3, R3, 0xfffffff0 ;  /* 0xfffffff003037836 */ /* 0x000fc80000000000 */
[----:B------:R0:W-:Y:S01]  /*28670*/  STL.128 [R1], R20 ;  /* 0x0000001401007387 */ /* 0x0001e20000100c00 */
[----:B------:R-:W-:Y:S02]  /*28680*/  ISETP.GT.U32.AND P0, PT, R3, 0xf, PT ;  /* 0x0000000f0300780c */ /* 0x000fe40003f04070 */
[----:B------:R-:W-:Y:S01]  /*28690*/  PRMT R10, R9, 0x7610, R10 ;  /* 0x00007610090a7816 */ /* 0x000fe2000000000a */
[----:B------:R-:W-:Y:S01]  /*286a0*/  VIADD R0, R0, 0x10 ;  /* 0x0000001000007836 */ /* 0x000fe20000000000 */
        /* <DEDUP_REMOVED lines=11> */
[----:B------:R-:W-:Y:S01]  /*28760*/  PRMT R18, R28, 0x7610, R18 ;  /* 0x000076101c127816 */ /* 0x000fe20000000012 */
[----:B0-----:R-:W-:Y:S06]  /*28770*/  @P0 BRA `(.L_x_78) ;  /* 0xffffffd800e00947 */ /* 0x001fec000383ffff */
[----:B------:R-:W-:Y:S05]  /*28780*/  BSYNC.RECONVERGENT B2 ;  /* 0x0000000000027941 */ /* 0x000fea0003800200 */
.L_x_77:
[----:B------:R-:W-:Y:S05]  /*28790*/  BSYNC.RECONVERGENT B1 ;  /* 0x0000000000017941 */ /* 0x000fea0003800200 */
.L_x_76:
[----:B------:R-:W-:Y:S01]  /*287a0*/  ISETP.NE.AND P0, PT, R3, RZ, PT ;  /* 0x000000ff0300720c */ /* 0x000fe20003f05270 */
[----:B------:R-:W-:-:S12]  /*287b0*/  BSSY.RECONVERGENT B1, `(.L_x_79) ;  /* 0x0000212000017945 */ /* 0x000fd80003800200 */
[----:B------:R-:W-:Y:S05]  /*287c0*/  @!P0 BRA `(.L_x_80) ;  /* 0x0000002000408947 */ /* 0x000fea0003800000 */
[----:B------:R-:W-:Y:S01]  /*287d0*/  BSSY.RECONVERGENT B2, `(.L_x_81) ;  /* 0x000000d000027945 */ /* 0x000fe20003800200 */
[----:B------:R-:W-:Y:S02]  /*287e0*/  IMAD.MOV R6, RZ, RZ, -R3 ;  /* 0x000000ffff067224 */ /* 0x000fe400078e0a03 */
[----:B------:R-:W-:-:S07]  /*287f0*/  IMAD.MOV.U32 R3, RZ, RZ, RZ ;  /* 0x000000ffff037224 */ /* 0x000fce00078e00ff */
.L_x_82:
[--C-:B------:R-:W-:Y:S02]  /*28800*/  IMAD.IADD R8, R0, 0x1, R3.reuse ;  /* 0x0000000100087824 */ /* 0x100fe400078e0203 */
[----:B-1----:R-:W-:-:S04]  /*28810*/  IMAD.IADD R10, R1, 0x1, R3 ;  /* 0x00000001010a7824 */ /* 0x002fc800078e0203 */
[----:B------:R-:W2:Y:S04]  /*28820*/  LDL.U8 R8, [R8] ;  /* 0x0000000008087983 */ /* 0x000ea80000100000 */
[----:B------:R-:W2:Y:S01]  /*28830*/  LDL.U8 R7, [R10] ;  /* 0x000000000a077983 */ /* 0x000ea20000100000 */
[----:B------:R-:W-:Y:S02]  /*28840*/  VIADD R6, R6, 0x1 ;  /* 0x0000000106067836 */ /* 0x000fe40000000000 */
[----:B------:R-:W-:-:S03]  /*28850*/  VIADD R3, R3, 0x1 ;  /* 0x0000000103037836 */ /* 0x000fc60000000000 */
[----:B------:R-:W-:Y:S02]  /*28860*/  ISETP.NE.AND P0, PT, R6, RZ, PT ;  /* 0x000000ff0600720c */ /* 0x000fe40003f05270 */
[----:B--2---:R-:W-:-:S05]  /*28870*/  LOP3.LUT R7, R8, R7, RZ, 0x3c, !PT ;  /* 0x0000000708077212 */ /* 0x004fca00078e3cff */
[----:B------:R1:W-:Y:S06]  /*28880*/  STL.U8 [R10], R7 ;  /* 0x000000070a007387 */ /* 0x0003ec0000100000 */
[----:B------:R-:W-:Y:S05]  /*28890*/  @P0 BRA `(.L_x_82) ;  /* 0xfffffffc00d80947 */ /* 0x000fea000383ffff */
[----:B------:R-:W-:Y:S05]  /*288a0*/  BSYNC.RECONVERGENT B2 ;  /* 0x0000000000027941 */ /* 0x000fea0003800200 */
.L_x_81:
[----:B------:R-:W2:Y:S02]  /*288b0*/  LDL.128 R64, [R1] ;  /* 0x0000000001407983 */ /* 0x000ea40000100c00 */
[C---:B--2---:R-:W-:Y:S02]  /*288c0*/  PRMT R9, R67.reuse, 0x7771, RZ ;  /* 0x0000777143097816 */ /* 0x044fe400000000ff */
[C---:B------:R-:W-:Y:S02]  /*288d0*/  PRMT R3, R67.reuse, 0x7773, RZ ;  /* 0x0000777343037816 */ /* 0x040fe400000000ff */
[----:B-1----:R-:W-:Y:S01]  /*288e0*/  PRMT R7, R67, 0x7772, RZ ;  /* 0x0000777243077816 */ /* 0x002fe200000000ff */
[--C-:B------:R-:W-:Y:S02]  /*288f0*/  IMAD R9, R9, 0x10, R2.reuse ;  /* 0x0000001009097824 */ /* 0x100fe400078e0202 */
[--C-:B------:R-:W-:Y:S02]  /*28900*/  IMAD R3, R3, 0x10, R2.reuse ;  /* 0x0000001003037824 */ /* 0x100fe400078e0202 */
[----:B------:R-:W-:-:S02]  /*28910*/  IMAD R7, R7, 0x10, R2 ;  /* 0x0000001007077824 */ /* 0x000fc400078e0202 */
[----:B------:R-:W2:Y:S04]  /*28920*/  LDL.128 R8, [R9] ;  /* 0x0000000009087983 */ /* 0x000ea80000100c00 */
[----:B------:R1:W3:Y:S04]  /*28930*/  LDL.128 R16, [R3] ;  /* 0x0000000003107983 */ /* 0x0002e80000100c00 */
[----:B------:R5:W4:Y:S01]  /*28940*/  LDL.128 R12, [R7] ;  /* 0x00000000070c7983 */ /* 0x000b220000100c00 */
[----:B0-----:R-:W-:Y:S02]  /*28950*/  PRMT R21, R67, 0x7770, RZ ;  /* 0x0000777043157816 */ /* 0x001fe400000000ff */
        /* <DEDUP_REMOVED lines=11> */
[----:B-1----:R-:W-:-:S05]  /*28a10*/  PRMT R3, R66, 0x7770, RZ ;  /* 0x0000777042037816 */ /* 0x002fca00000000ff */
[----:B------:R-:W-:-:S05]  /*28a20*/  IMAD R3, R3, 0x10, R2 ;  /* 0x0000001003037824 */ /* 0x000fca00078e0202 */
[----:B------:R1:W4:Y:S01]  /*28a30*/  LDL.128 R44, [R3] ;  /* 0x00000000032c7983 */ /* 0x0003220000100c00 */
[----:B-----5:R-:W-:-:S05]  /*28a40*/  PRMT R7, R65, 0x7773, RZ ;  /* 0x0000777341077816 */ /* 0x020fca00000000ff */
[----:B------:R-:W-:-:S05]  /*28a50*/  IMAD R7, R7, 0x10, R2 ;  /* 0x0000001007077824 */ /* 0x000fca00078e0202 */
[----:B------:R4:W5:Y:S01]  /*28a60*/  LDL.128 R40, [R7] ;  /* 0x0000000007287983 */ /* 0x0009620000100c00 */
[C---:B0-----:R-:W-:Y:S02]  /*28a70*/  PRMT R21, R65.reuse, 0x7772, RZ ;  /* 0x0000777241157816 */ /* 0x041fe400000000ff */
[----:B------:R-:W-:-:S03]  /*28a80*/  PRMT R23, R65, 0x7771, RZ ;  /* 0x0000777141177816 */ /* 0x000fc600000000ff */
[--C-:B------:R-:W-:Y:S02]  /*28a90*/  IMAD R36, R21, 0x10, R2.reuse ;  /* 0x0000001015247824 */ /* 0x100fe400078e0202 */
[----:B------:R-:W-:Y:S01]  /*28aa0*/  IMAD R32, R23, 0x10, R2 ;  /* 0x0000001017207824 */ /* 0x000fe200078e0202 */
[----:B------:R-:W-:-:S03]  /*28ab0*/  PRMT R65, R65, 0x7770, RZ ;  /* 0x0000777041417816 */ /* 0x000fc600000000ff */
[----:B------:R-:W5:Y:S04]  /*28ac0*/  LDL.128 R36, [R36] ;  /* 0x0000000024247983 */ /* 0x000f680000100c00 */
[----:B------:R-:W5:Y:S01]  /*28ad0*/  LDL.128 R32, [R32] ;  /* 0x0000000020207983 */ /* 0x000f620000100c00 */
[----:B------:R-:W-:Y:S01]  /*28ae0*/  IMAD R24, R65, 0x10, R2 ;  /* 0x0000001041187824 */ /* 0x000fe200078e0202 */
[----:B-1----:R-:W-:-:S05]  /*28af0*/  PRMT R3, R64, 0x7773, RZ ;  /* 0x0000777340037816 */ /* 0x002fca00000000ff */
[----:B------:R-:W5:Y:S01]  /*28b00*/  LDL.128 R24, [R24] ;  /* 0x0000000018187983 */ /* 0x000f620000100c00 */
[----:B------:R-:W-:Y:S01]  /*28b10*/  IMAD R20, R3, 0x10, R2 ;  /* 0x0000001003147824 */ /* 0x000fe200078e0202 */
[----:B------:R-:W-:Y:S01]  /*28b20*/  UMOV UR4, 0x4a0 ;  /* 0x000004a000047882 */ /* 0x000fe20000000000 */
[----:B------:R-:W-:-:S04]  /*28b30*/  PRMT R31, R64, 0x7772, RZ ;  /* 0x00007772401f7816 */ /* 0x000fc800000000ff */
[----:B------:R-:W5:Y:S01]  /*28b40*/  LDL.128 R20, [R20] ;  /* 0x0000000014147983 */ /* 0x000f620000100c00 */
[----:B------:R-:W-:Y:S01]  /*28b50*/  IMAD R65, R31, 0x10, R2 ;  /* 0x000000101f417824 */ /* 0x000fe200078e0202 */
[C---:B------:R-:W-:Y:S02]  /*28b60*/  PRMT R97, R64.reuse, 0x7771, RZ ;  /* 0x0000777140617816 */ /* 0x040fe400000000ff */
[----:B------:R-:W-:-:S03]  /*28b70*/  PRMT R99, R64, 0x7770, RZ ;  /* 0x0000777040637816 */ /* 0x000fc600000000ff */
[----:B------:R-:W5:Y:S01]  /*28b80*/  LDL.128 R64, [R65] ;  /* 0x0000000041407983 */ /* 0x000f620000100c00 */
[----:B--2---:R-:W-:Y:S02]  /*28b90*/  PRMT R28, R11, 0x7773, RZ ;  /* 0x000077730b1c7816 */ /* 0x004fe400000000ff */
[----:B---3--:R-:W-:Y:S02]  /*28ba0*/  PRMT R0, R19, 0x7771, RZ ;  /* 0x0000777113007816 */ /* 0x008fe400000000ff */
[----:B----4-:R-:W-:Y:S02]  /*28bb0*/  PRMT R7, R15, 0x7772, RZ ;  /* 0x000077720f077816 */ /* 0x010fe400000000ff */
[----:B------:R-:W-:Y:S02]  /*28bc0*/  PRMT R3, R19, 0x7772, RZ ;  /* 0x0000777213037816 */ /* 0x000fe400000000ff */
[----:B------:R-:W-:Y:S02]  /*28bd0*/  PRMT R6, R15, 0x7773, RZ ;  /* 0x000077730f067816 */ /* 0x000fe400000000ff */
[----:B------:R-:W-:-:S02]  /*28be0*/  LOP3.LUT R72, R28, R7, R0, 0x96, !PT ;  /* 0x000000071c487212 */ /* 0x000fc400078e9600 */
[----:B------:R-:W-:Y:S02]  /*28bf0*/  LOP3.LUT R71, R6, 0xff, R3, 0x48, !PT ;  /* 0x000000ff06477812 */ /* 0x000fe400078e4803 */
[----:B------:R-:W-:Y:S02]  /*28c00*/  LOP3.LUT R72, R72, 0xff, RZ, 0xc0, !PT ;  /* 0x000000ff48487812 */ /* 0x000fe400078ec0ff */
[----:B------:R-:W-:Y:S02]  /*28c10*/  LEA R82, R71, UR4, 0x1 ;  /* 0x0000000447527c11 */ /* 0x000fe4000f8e08ff */
[----:B------:R-:W-:Y:S02]  /*28c20*/  LEA R95, R72, UR4, 0x1 ;  /* 0x00000004485f7c11 */ /* 0x000fe4000f8e08ff */
[----:B------:R0:W1:Y:S08]  /*28c30*/  LDC.U8 R84, c[0x3][R82] ;  /* 0x00c0000052547b82 */ /* 0x0000700000000000 */
[----:B------:R-:W1:Y:S01]  /*28c40*/  LDC.U8 R96, c[0x3][R95+0x1] ;  /* 0x00c000405f607b82 */ /* 0x000e620000000000 */
[----:B------:R-:W-:-:S02]  /*28c50*/  PRMT R70, R19, 0x7770, RZ ;  /* 0x0000777013467816 */ /* 0x000fc400000000ff */
[----:B------:R-:W-:Y:S02]  /*28c60*/  PRMT R19, R19, 0x7773, RZ ;  /* 0x0000777313137816 */ /* 0x000fe400000000ff */
[C---:B------:R-:W-:Y:S02]  /*28c70*/  PRMT R76, R14.reuse, 0x7770, RZ ;  /* 0x000077700e4c7816 */ /* 0x040fe400000000ff */
[----:B------:R-:W-:Y:S01]  /*28c80*/  LEA R19, R19, UR4, 0x1 ;  /* 0x0000000413137c11 */ /* 0x000fe2000f8e08ff */
[----:B------:R0:W2:Y:S01]  /*28c90*/  LDC.U8 R86, c[0x3][R82+0x1] ;  /* 0x00c0004052567b82 */ /* 0x0000a20000000000 */
[C---:B------:R-:W-:Y:S02]  /*28ca0*/  PRMT R78, R14.reuse, 0x7771, RZ ;  /* 0x000077710e4e7816 */ /* 0x040fe400000000ff */
[C---:B------:R-:W-:Y:S02]  /*28cb0*/  PRMT R81, R14.reuse, 0x7772, RZ ;  /* 0x000077720e517816 */ /* 0x040fe400000000ff */
[----:B------:R-:W-:-:S02]  /*28cc0*/  PRMT R83, R14, 0x7773, RZ ;  /* 0x000077730e537816 */ /* 0x000fc400000000ff */
[C---:B------:R-:W-:Y:S02]  /*28cd0*/  PRMT R80, R15.reuse, 0x7770, RZ ;  /* 0x000077700f507816 */ /* 0x040fe400000000ff */
[----:B------:R-:W-:Y:S02]  /*28ce0*/  PRMT R85, R15, 0x7771, RZ ;  /* 0x000077710f557816 */ /* 0x000fe400000000ff */
[C---:B------:R-:W-:Y:S02]  /*28cf0*/  PRMT R75, R13.reuse, 0x7770, RZ ;  /* 0x000077700d4b7816 */ /* 0x040fe400000000ff */
[C---:B------:R-:W-:Y:S02]  /*28d00*/  PRMT R74, R13.reuse, 0x7771, RZ ;  /* 0x000077710d4a7816 */ /* 0x040fe400000000ff */
[C---:B------:R-:W-:Y:S02]  /*28d10*/  PRMT R77, R13.reuse, 0x7772, RZ ;  /* 0x000077720d4d7816 */ /* 0x040fe400000000ff */
[----:B------:R-:W-:Y:S01]  /*28d20*/  PRMT R79, R13, 0x7773, RZ ;  /* 0x000077730d4f7816 */ /* 0x000fe200000000ff */
[----:B------:R3:W2:Y:S01]  /*28d30*/  LDC.U8 R71, c[0x3][R19] ;  /* 0x00c0000013477b82 */ /* 0x0006a20000000000 */
[----:B------:R-:W-:-:S02]  /*28d40*/  PRMT R13, R12, 0x7771, RZ ;  /* 0x000077710c0d7816 */ /* 0x000fc400000000ff */
[C---:B------:R-:W-:Y:S02]  /*28d50*/  PRMT R14, R12.reuse, 0x7770, RZ ;  /* 0x000077700c0e7816 */ /* 0x040fe400000000ff */
[C---:B------:R-:W-:Y:S02]  /*28d60*/  PRMT R72, R12.reuse, 0x7772, RZ ;  /* 0x000077720c487816 */ /* 0x040fe400000000ff */
[----:B------:R-:W-:Y:S01]  /*28d70*/  PRMT R15, R12, 0x7773, RZ ;  /* 0x000077730c0f7816 */ /* 0x000fe200000000ff */
[----:B------:R3:W4:Y:S01]  /*28d80*/  LDC.U8 R73, c[0x3][R19+0x1] ;  /* 0x00c0004013497b82 */ /* 0x0007220000000000 */
        /* <DEDUP_REMOVED lines=10> */
[----:B0-----:R-:W-:Y:S02]  /*28e30*/  PRMT R82, R9, 0x7773, RZ ;  /* 0x0000777309527816 */ /* 0x001fe400000000ff */
[C---:B------:R-:W-:Y:S02]  /*28e40*/  PRMT R9, R8.reuse, 0x7770, RZ ;  /* 0x0000777008097816 */ /* 0x040fe400000000ff */
[C---:B---3--:R-:W-:Y:S02]  /*28e50*/  PRMT R19, R8.reuse, 0x7771, RZ ;  /* 0x0000777108137816 */ /* 0x048fe400000000ff */
[----:B------:R-:W-:Y:S02]  /*28e60*/  PRMT R87, R8, 0x7772, RZ ;  /* 0x0000777208577816 */ /* 0x000fe400000000ff */
[----:B------:R-:W-:-:S02]  /*28e70*/  PRMT R0, R16, 0x7770, RZ ;  /* 0x0000777010007816 */ /* 0x000fc400000000ff */
[C---:B------:R-:W-:Y:S02]  /*28e80*/  PRMT R3, R16.reuse, 0x7771, RZ ;  /* 0x0000777110037816 */ /* 0x040fe400000000ff */
        /* <DEDUP_REMOVED lines=8> */
[----:B------:R-:W-:Y:S02]  /*28f10*/  PRMT R8, R63, 0x7772, RZ ;  /* 0x000077723f087816 */ /* 0x000fe400000000ff */
[----:B------:R-:W-:Y:S02]  /*28f20*/  PRMT R10, R59, 0x7773, RZ ;  /* 0x000077733b0a7816 */ /* 0x000fe400000000ff */
[----:B------:R-:W-:-:S02]  /*28f30*/  LOP3.LUT R70, R94, R85, R70, 0x96, !PT ;  /* 0x000000555e467212 */ /* 0x000fc400078e9646 */
[----:B------:R-:W-:Y:S02]  /*28f40*/  PRMT R11, R63, 0x7773, RZ ;  /* 0x000077733f0b7816 */ /* 0x000fe400000000ff */
[----:B------:R-:W-:Y:S01]  /*28f50*/  LOP3.LUT R8, R10, R8, R69, 0x96, !PT ;  /* 0x000000080a087212 */ /* 0x000fe200078e9645 */
[----:B------:R-:W-:Y:S01]  /*28f60*/  IMAD R10, R97, 0x10, R2 ;  /* 0x00000010610a7824 */ /* 0x000fe200078e0202 */
[----:B------:R-:W-:Y:S02]  /*28f70*/  PRMT R7, R17, 0x7770, RZ ;  /* 0x0000777011077816 */ /* 0x000fe400000000ff */
[----:B------:R-:W-:Y:S02]  /*28f80*/  PRMT R31, R18, 0x7770, RZ ;  /* 0x00007770121f7816 */ /* 0x000fe400000000ff */
[----:B------:R-:W-:Y:S02]  /*28f90*/  LOP3.LUT R11, R11, 0xff, R70, 0x48, !PT ;  /* 0x000000ff0b0b7812 */ /* 0x000fe400078e4846 */
[----:B------:R-:W-:-:S02]  /*28fa0*/  LOP3.LUT R31, R90, R78, R31, 0x96, !PT ;  /* 0x0000004e5a1f7212 */ /* 0x000fc400078e961f */
[----:B------:R-:W-:Y:S02]  /*28fb0*/  LOP3.LUT R7, R12, R74, R7, 0x96, !PT ;  /* 0x0000004a0c077212 */ /* 0x000fe400078e9607 */
[----:B-1----:R-:W-:Y:S02]  /*28fc0*/  LOP3.LUT R84, R96, R9, R84, 0x96, !PT ;  /* 0x0000000960547212 */ /* 0x002fe400078e9654 */
[----:B------:R-:W-:Y:S02]  /*28fd0*/  LOP3.LUT R12, R8, 0xff, RZ, 0xc0, !PT ;  /* 0x000000ff080c7812 */ /* 0x000fe400078ec0ff */
[----:B------:R-:W-:Y:S02]  /*28fe0*/  LEA R78, R11, UR4, 0x1 ;  /* 0x000000040b4e7c11 */ /* 0x000fe4000f8e08ff */
[----:B------:R-:W3:Y:S01]  /*28ff0*/  LDL.128 R8, [R10] ;  /* 0x000000000a087983 */ /* 0x000ee20000100c00 */
[C---:B------:R-:W-:Y:S02]  /*29000*/  PRMT R68, R18.reuse, 0x7772, RZ ;  /* 0x0000777212447816 */ /* 0x040fe400000000ff */
[----:B------:R-:W-:-:S02]  /*29010*/  PRMT R18, R18, 0x7771, RZ ;  /* 0x0000777112127816 */ /* 0x000fc400000000ff */
[----:B----4-:R-:W-:Y:S02]  /*29020*/  LOP3.LUT R0, R13, R0, R73, 0x96, !PT ;  /* 0x000000000d007212 */ /* 0x010fe400078e9649 */
[----:B------:R-:W-:Y:S01]  /*29030*/  LOP3.LUT R18, R91, R81, R18, 0x96, !PT ;  /* 0x000000515b127212 */ /* 0x000fe200078e9612 */
[----:B------:R-:W-:Y:S01]  /*29040*/  IMAD R13, R99, 0x10, R2 ;  /* 0x00000010630d7824 */ /* 0x000fe200078e0202 */
[----:B------:R-:W-:Y:S02]  /*29050*/  LEA R91, R12, UR4, 0x1 ;  /* 0x000000040c5b7c11 */ /* 0x000fe4000f8e08ff */
[----:B--2---:R-:W-:Y:S02]  /*29060*/  LOP3.LUT R14, R86, R14, R71, 0x96, !PT ;  /* 0x0000000e560e7212 */ /* 0x004fe400078e9647 */
[----:B------:R-:W-:-:S04]  /*29070*/  PRMT R12, R60, 0x7772, RZ ;  /* 0x000077723c0c7816 */ /* 0x000fc800000000ff */
[----:B------:R-:W-:Y:S02]  /*29080*/  LOP3.LUT R19, R12, R19, R14, 0x96, !PT ;  /* 0x000000130c137212 */ /* 0x000fe400078e960e */
[----:B------:R-:W2:Y:S01]  /*29090*/  LDL.128 R12, [R13] ;  /* 0x000000000d0c7983 */ /* 0x000ea20000100c00 */
[----:B------:R-:W0:Y:S08]  /*290a0*/  LDC.U8 R95, c[0x3][R95] ;  /* 0x00c000005f5f7b82 */ /* 0x000e300000000000 */
[----:B------:R1:W0:Y:S01]  /*290b0*/  LDC.U8 R81, c[0x3][R78+0x1] ;  /* 0x00c000404e517b82 */ /* 0x0002220000000000 */
[----:B------:R-:W-:-:S02]  /*290c0*/  PRMT R28, R17, 0x7771, RZ ;  /* 0x00007771111c7816 */ /* 0x000fc400000000ff */
[C---:B------:R-:W-:Y:S02]  /*290d0*/  PRMT R30, R17.reuse, 0x7772, RZ ;  /* 0x00007772111e7816 */ /* 0x040fe400000000ff */
[----:B------:R-:W-:Y:S02]  /*290e0*/  PRMT R17, R17, 0x7773, RZ ;  /* 0x0000777311117816 */ /* 0x000fe400000000ff */
[C---:B------:R-:W-:Y:S02]  /*290f0*/  PRMT R70, R60.reuse, 0x7770, RZ ;  /* 0x000077703c467816 */ /* 0x040fe400000000ff */
[C---:B------:R-:W-:Y:S02]  /*29100*/  PRMT R69, R60.reuse, 0x7771, RZ ;  /* 0x000077713c457816 */ /* 0x040fe400000000ff */
[----:B------:R-:W-:Y:S01]  /*29110*/  PRMT R60, R60, 0x7773, RZ ;  /* 0x000077733c3c7816 */ /* 0x000fe200000000ff */
[----:B------:R1:W4:Y:S01]  /*29120*/  LDC.U8 R80, c[0x3][R78] ;  /* 0x00c000004e507b82 */ /* 0x0003220000000000 */
        /* <DEDUP_REMOVED lines=8> */
[----:B------:R-:W-:Y:S02]  /*291b0*/  PRMT R79, R63, 0x7771, RZ ;  /* 0x000077713f4f7816 */ /* 0x000fe400000000ff */
[----:B------:R-:W-:Y:S02]  /*291c0*/  LOP3.LUT R0, R60, R87, R0, 0x96, !PT ;  /* 0x000000573c007212 */ /* 0x000fe400078e9600 */
[----:B------:R-:W-:Y:S02]  /*291d0*/  LOP3.LUT R68, R92, R83, R68, 0x96, !PT ;  /* 0x000000535c447212 */ /* 0x000fe400078e9644 */
[C---:B------:R-:W-:Y:S02]  /*291e0*/  PRMT R62, R61.reuse, 0x7770, RZ ;  /* 0x000077703d3e7816 */ /* 0x040fe400000000ff */
[----:B------:R-:W-:-:S02]  /*291f0*/  PRMT R63, R61, 0x7771, RZ ;  /* 0x000077713d3f7816 */ /* 0x000fc400000000ff */
[C---:B------:R-:W-:Y:S02]  /*29200*/  PRMT R60, R57.reuse, 0x7771, RZ ;  /* 0x00007771393c7816 */ /* 0x040fe400000000ff */
[----:B-1----:R-:W-:Y:S02]  /*29210*/  PRMT R78, R57, 0x7772, RZ ;  /* 0x00007772394e7816 */ /* 0x002fe400000000ff */
        /* <DEDUP_REMOVED lines=19> */
[----:B------:R-:W-:Y:S02]  /*29350*/  PRMT R88, R59, 0x7770, RZ ;  /* 0x000077703b587816 */ /* 0x000fe400000000ff */
[----:B------:R-:W-:Y:S02]  /*29360*/  LOP3.LUT R60, R69, 0xff, R68, 0x48, !PT ;  /* 0x000000ff453c7812 */ /* 0x000fe400078e4844 */
[----:B------:R-:W-:-:S02]  /*29370*/  PRMT R72, R55, 0x7770, RZ ;  /* 0x0000777037487816 */ /* 0x000fc400000000ff */
[----:B------:R-:W-:Y:S02]  /*29380*/  PRMT R74, R55, 0x7771, RZ ;  /* 0x00007771374a7816 */ /* 0x000fe400000000ff */
[----:B------:R-:W-:Y:S02]  /*29390*/  PRMT R71, R61, 0x7772, RZ ;  /* 0x000077723d477816 */ /* 0x000fe400000000ff */
[----:B------:R-:W-:Y:S02]  /*293a0*/  PRMT R82, R57, 0x7773, RZ ;  /* 0x0000777339527816 */ /* 0x000fe400000000ff */
[----:B------:R-:W-:Y:S02]  /*293b0*/  PRMT R59, R56, 0x7771, RZ ;  /* 0x00007771383b7816 */ /* 0x000fe400000000ff */
[----:B0-----:R-:W-:Y:S02]  /*293c0*/  LOP3.LUT R70, R81, R70, R95, 0x96, !PT ;  /* 0x0000004651467212 */ /* 0x001fe400078e965f */
[----:B------:R-:W-:-:S02]  /*293d0*/  PRMT R55, R52, 0x7772, RZ ;  /* 0x0000777234377816 */ /* 0x000fc400000000ff */
[----:B------:R-:W-:Y:S02]  /*293e0*/  LOP3.LUT R18, R18, 0xff, RZ, 0xc0, !PT ;  /* 0x000000ff12127812 */ /* 0x000fe400078ec0ff */
[----:B------:R-:W-:Y:S01]  /*293f0*/  LOP3.LUT R30, R86, R75, R30, 0x96, !PT ;  /* 0x0000004b561e7212 */ /* 0x000fe200078e961e */
[----:B------:R0:W4:Y:S01]  /*29400*/  LDC.U8 R92, c[0x3][R91+0x1] ;  /* 0x00c000405b5c7b82 */ /* 0x0001220000000000 */
[----:B------:R-:W-:Y:S02]  /*29410*/  LEA R75, R60, UR4, 0x1 ;  /* 0x000000043c4b7c11 */ /* 0x000fe4000f8e08ff */
[----:B------:R-:W-:Y:S02]  /*29420*/  LOP3.LUT R28, R85, R73, R28, 0x96, !PT ;  /* 0x00000049551c7212 */ /* 0x000fe400078e961c */
[----:B------:R-:W-:Y:S02]  /*29430*/  LOP3.LUT R16, R82, R71, R16, 0x96, !PT ;  /* 0x0000004752107212 */ /* 0x000fe400078e9610 */
[----:B------:R-:W-:-:S02]  /*29440*/  LOP3.LUT R55, R55, R59, R70, 0x96, !PT ;  /* 0x0000003b37377212 */ /* 0x000fc400078e9646 */
[----:B------:R-:W-:Y:S02]  /*29450*/  PRMT R61, R57, 0x7770, RZ ;  /* 0x00007770393d7816 */ /* 0x000fe400000000ff */
[C---:B------:R-:W-:Y:S02]  /*29460*/  PRMT R69, R54.reuse, 0x7770, RZ ;  /* 0x0000777036457816 */ /* 0x040fe400000000ff */
[C---:B------:R-:W-:Y:S02]  /*29470*/  PRMT R68, R54.reuse, 0x7771, RZ ;  /* 0x0000777136447816 */ /* 0x040fe400000000ff */
[C---:B------:R-:W-:Y:S02]  /*29480*/  PRMT R71, R54.reuse, 0x7772, RZ ;  /* 0x0000777236477816 */ /* 0x040fe400000000ff */
[----:B------:R-:W-:Y:S02]  /*29490*/  PRMT R73, R54, 0x7773, RZ ;  /* 0x0000777336497816 */ /* 0x000fe400000000ff */
[----:B------:R-:W-:-:S02]  /*294a0*/  LEA R83, R18, UR4, 0x1 ;  /* 0x0000000412537c11 */ /* 0x000fc4000f8e08ff */
[----:B------:R-:W-:Y:S01]  /*294b0*/  PRMT R70, R50, 0x7771, RZ ;  /* 0x0000777132467816 */ /* 0x000fe200000000ff */
[----:B0-----:R-:W0:Y:S01]  /*294c0*/  LDC.U8 R91, c[0x3][R91] ;  /* 0x00c000005b5b7b82 */ /* 0x001e220000000000 */
[----:B------:R-:W-:Y:S02]  /*294d0*/  PRMT R57, R56, 0x7770, RZ ;  /* 0x0000777038397816 */ /* 0x000fe400000000ff */
[----:B------:R-:W-:Y:S02]  /*294e0*/  LOP3.LUT R31, R88, R76, R31, 0x96, !PT ;  /* 0x0000004c581f7212 */ /* 0x000fe400078e961f */
[C---:B------:R-:W-:Y:S02]  /*294f0*/  PRMT R18, R52.reuse, 0x7770, RZ ;  /* 0x0000777034127816 */ /* 0x040fe400000000ff */
[C---:B------:R-:W-:Y:S01]  /*29500*/  PRMT R54, R52.reuse, 0x7771, RZ ;  /* 0x0000777134367816 */ /* 0x040fe200000000ff */
[----:B------:R-:W0:Y:S01]  /*29510*/  LDC.U8 R77, c[0x3][R75+0x1] ;  /* 0x00c000404b4d7b82 */ /* 0x000e220000000000 */
[----:B------:R-:W-:-:S02]  /*29520*/  PRMT R63, R52, 0x7773, RZ ;  /* 0x00007773343f7816 */ /* 0x000fc400000000ff */
[----:B------:R-:W-:Y:S02]  /*29530*/  PRMT R82, R51, 0x7772, RZ ;  /* 0x0000777233527816 */ /* 0x000fe400000000ff */
[----:B------:R-:W-:Y:S02]  /*29540*/  PRMT R56, R56, 0x7773, RZ ;  /* 0x0000777338387816 */ /* 0x000fe400000000ff */
[C---:B------:R-:W-:Y:S02]  /*29550*/  PRMT R60, R53.reuse, 0x7771, RZ ;  /* 0x00007771353c7816 */ /* 0x040fe400000000ff */
[----:B------:R-:W-:Y:S02]  /*29560*/  PRMT R52, R53, 0x7770, RZ ;  /* 0x0000777035347816 */ /* 0x000fe400000000ff */
[----:B------:R-:W-:Y:S02]  /*29570*/  LOP3.LUT R16, R70, R69, R16, 0x96, !PT ;  /* 0x0000004546107212 */ /* 0x000fe400078e9610 */
[----:B------:R-:W-:-:S02]  /*29580*/  LOP3.LUT R31, R82, R74, R31, 0x96, !PT ;  /* 0x0000004a521f7212 */ /* 0x000fc400078e961f */
[----:B------:R-:W-:Y:S02]  /*29590*/  PRMT R70, R47, 0x7773, RZ ;  /* 0x000077732f467816 */ /* 0x000fe400000000ff */
[----:B------:R-:W-:Y:S02]  /*295a0*/  LOP3.LUT R0, R60, R61, R0, 0x96, !PT ;  /* 0x0000003d3c007212 */ /* 0x000fe400078e9600 */
[----:B------:R-:W-:Y:S02]  /*295b0*/  LOP3.LUT R19, R52, R56, R19, 0x96, !PT ;  /* 0x0000003834137212 */ /* 0x000fe400078e9613 */
[C---:B------:R-:W-:Y:S02]  /*295c0*/  PRMT R52, R49.reuse, 0x7770, RZ ;  /* 0x0000777031347816 */ /* 0x040fe400000000ff */
[C---:B------:R-:W-:Y:S02]  /*295d0*/  PRMT R56, R49.reuse, 0x7771, RZ ;  /* 0x0000777131387816 */ /* 0x040fe400000000ff */
[----:B------:R-:W-:-:S02]  /*295e0*/  PRMT R61, R49, 0x7772, RZ ;  /* 0x00007772313d7816 */ /* 0x000fc400000000ff */
[----:B------:R-:W-:Y:S02]  /*295f0*/  PRMT R62, R53, 0x7772, RZ ;  /* 0x00007772353e7816 */ /* 0x000fe400000000ff */
[----:B------:R-:W-:Y:S02]  /*29600*/  PRMT R49, R49, 0x7773, RZ ;  /* 0x0000777331317816 */ /* 0x000fe400000000ff */
[----:B------:R-:W-:Y:S01]  /*29610*/  LOP3.LUT R31, R70, 0xff, R31, 0x48, !PT ;  /* 0x000000ff461f7812 */ /* 0x000fe200078e481f */
[----:B------:R1:W1:Y:S01]  /*29620*/  LDC.U8 R76, c[0x3][R75] ;  /* 0x00c000004b4c7b82 */ /* 0x0002620000000000 */
[----:B------:R-:W-:Y:S02]  /*29630*/  LOP3.LUT R3, R49, R62, R3, 0x96, !PT ;  /* 0x0000003e31037212 */ /* 0x000fe400078e9603 */
[----:B------:R-:W-:-:S05]  /*29640*/  LEA R62, R31, UR4, 0x1 ;  /* 0x000000041f3e7c11 */ /* 0x000fca000f8e08ff */
[----:B------:R5:W1:Y:S08]  /*29650*/  LDC.U8 R84, c[0x3][R83+0x1] ;  /* 0x00c0004053547b82 */ /* 0x000a700000000000 */
[----:B-----5:R-:W5:Y:S08]  /*29660*/  LDC.U8 R83, c[0x3][R83] ;  /* 0x00c0000053537b82 */ /* 0x020f700000000000 */
[----:B------:R1:W5:Y:S01]  /*29670*/  LDC.U8 R70, c[0x3][R62+0x1] ;  /* 0x00c000403e467b82 */ /* 0x0003620000000000 */
        /* <DEDUP_REMOVED lines=8> */
[----:B------:R-:W-:Y:S02]  /*29700*/  PRMT R53, R53, 0x7773, RZ ;  /* 0x0000777335357816 */ /* 0x000fe400000000ff */
[----:B------:R-:W-:Y:S02]  /*29710*/  PRMT R60, R50, 0x7770, RZ ;  /* 0x00007770323c7816 */ /* 0x000fe400000000ff */
[----:B------:R-:W-:Y:S02]  /*29720*/  LOP3.LUT R17, R17, 0xff, RZ, 0xc0, !PT ;  /* 0x000000ff11117812 */ /* 0x000fe400078ec0ff */
[----:B----4-:R-:W-:Y:S02]  /*29730*/  LOP3.LUT R57, R92, R57, R80, 0x96, !PT ;  /* 0x000000395c397212 */ /* 0x010fe400078e9650 */
[----:B------:R-:W-:-:S02]  /*29740*/  LOP3.LUT R28, R79, R71, R28, 0x96, !PT ;  /* 0x000000474f1c7212 */ /* 0x000fc400078e961c */
[----:B------:R-:W-:Y:S02]  /*29750*/  PRMT R80, R51, 0x7770, RZ ;  /* 0x0000777033507816 */ /* 0x000fe400000000ff */
[----:B------:R-:W-:Y:S02]  /*29760*/  LOP3.LUT R6, R60, R53, R6, 0x96, !PT ;  /* 0x000000353c067212 */ /* 0x000fe400078e9606 */
[C---:B------:R-:W-:Y:S02]  /*29770*/  PRMT R69, R47.reuse, 0x7770, RZ ;  /* 0x000077702f457816 */ /* 0x040fe400000000ff */
[----:B------:R-:W-:Y:S02]  /*29780*/  PRMT R71, R47, 0x7771, RZ ;  /* 0x000077712f477816 */ /* 0x000fe400000000ff */
[C---:B------:R-:W-:Y:S02]  /*29790*/  PRMT R50, R48.reuse, 0x7772, RZ ;  /* 0x0000777230327816 */ /* 0x040fe400000000ff */
[----:B------:R-:W-:-:S02]  /*297a0*/  PRMT R51, R48, 0x7770, RZ ;  /* 0x0000777030337816 */ /* 0x000fc400000000ff */
[C---:B------:R-:W-:Y:S02]  /*297b0*/  PRMT R59, R48.reuse, 0x7771, RZ ;  /* 0x00007771303b7816 */ /* 0x040fe400000000ff */
[----:B------:R-:W-:Y:S02]  /*297c0*/  LEA R74, R17, UR4, 0x1 ;  /* 0x00000004114a7c11 */ /* 0x000fe4000f8e08ff */
[C---:B------:R-:W-:Y:S02]  /*297d0*/  PRMT R47, R45.reuse, 0x7770, RZ ;  /* 0x000077702d2f7816 */ /* 0x040fe400000000ff */
[C---:B------:R-:W-:Y:S02]  /*297e0*/  PRMT R53, R45.reuse, 0x7772, RZ ;  /* 0x000077722d357816 */ /* 0x040fe400000000ff */
[----:B------:R-:W-:Y:S02]  /*297f0*/  PRMT R49, R45, 0x7771, RZ ;  /* 0x000077712d317816 */ /* 0x000fe400000000ff */
[----:B------:R-:W-:-:S02]  /*29800*/  PRMT R48, R48, 0x7773, RZ ;  /* 0x0000777330307816 */ /* 0x000fc400000000ff */
[----:B0-----:R-:W-:Y:S02]  /*29810*/  LOP3.LUT R18, R77, R18, R91, 0x96, !PT ;  /* 0x000000124d127212 */ /* 0x001fe400078e965b */
        /* <DEDUP_REMOVED lines=21> */
[----:B------:R-:W-:Y:S01]  /*29970*/  PRMT R60, R46, 0x7773, RZ ;  /* 0x000077732e3c7816 */ /* 0x000fe200000000ff */
[----:B------:R0:W4:Y:S01]  /*29980*/  LDC.U8 R68, c[0x3][R62] ;  /* 0x00c000003e447b82 */ /* 0x0001220000000000 */
[----:B------:R-:W-:-:S02]  /*29990*/  PRMT R46, R44, 0x7770, RZ ;  /* 0x000077702c2e7816 */ /* 0x000fc400000000ff */
[----:B------:R-:W-:Y:S02]  /*299a0*/  PRMT R54, R44, 0x7771, RZ ;  /* 0x000077712c367816 */ /* 0x000fe400000000ff */
[----:B------:R-:W-:Y:S02]  /*299b0*/  LOP3.LUT R48, R48, R49, R52, 0x96, !PT ;  /* 0x0000003130307212 */ /* 0x000fe400078e9634 */
[C---:B------:R-:W-:Y:S01]  /*299c0*/  PRMT R44, R41.reuse, 0x7771, RZ ;  /* 0x00007771292c7816 */ /* 0x040fe200000000ff */
[----:B-1----:R1:W4:Y:S01]  /*299d0*/  LDC.U8 R75, c[0x3][R74+0x1] ;  /* 0x00c000404a4b7b82 */ /* 0x0023220000000000 */
[----:B------:R-:W-:Y:S02]  /*299e0*/  PRMT R56, R41, 0x7773, RZ ;  /* 0x0000777329387816 */ /* 0x000fe400000000ff */
[----:B------:R-:W-:Y:S02]  /*299f0*/  LOP3.LUT R30, R73, R71, R30, 0x96, !PT ;  /* 0x00000047491e7212 */ /* 0x000fe400078e961e */
[----:B------:R-:W-:-:S02]  /*29a00*/  LOP3.LUT R31, R42, R31, R50, 0x96, !PT ;  /* 0x0000001f2a1f7212 */ /* 0x000fc400078e9632 */
[----:B------:R-:W-:Y:S02]  /*29a10*/  PRMT R49, R39, 0x7773, RZ ;  /* 0x0000777327317816 */ /* 0x000fe400000000ff */
[----:B------:R-:W-:Y:S02]  /*29a20*/  LOP3.LUT R51, R84, R51, R76, 0x96, !PT ;  /* 0x0000003354337212 */ /* 0x000fe400078e964c */
[----:B0-----:R-:W-:Y:S02]  /*29a30*/  PRMT R62, R43, 0x7770, RZ ;  /* 0x000077702b3e7816 */ /* 0x001fe400000000ff */
[----:B------:R-:W-:Y:S02]  /*29a40*/  PRMT R18, R40, 0x7772, RZ ;  /* 0x0000777228127816 */ /* 0x000fe400000000ff */
[----:B------:R-:W-:Y:S02]  /*29a50*/  LOP3.LUT R28, R72, R69, R28, 0x96, !PT ;  /* 0x00000045481c7212 */ /* 0x000fe400078e961c */
[----:B------:R-:W-:-:S02]  /*29a60*/  PRMT R41, R39, 0x7772, RZ ;  /* 0x0000777227297816 */ /* 0x000fc400000000ff */
[----:B------:R-:W-:Y:S02]  /*29a70*/  PRMT R50, R35, 0x7773, RZ ;  /* 0x0000777323327816 */ /* 0x000fe400000000ff */
[----:B------:R-:W-:Y:S02]  /*29a80*/  LOP3.LUT R6, R59, R57, R6, 0x96, !PT ;  /* 0x000000393b067212 */ /* 0x000fe400078e9606 */
[----:B------:R-:W-:Y:S02]  /*29a90*/  LOP3.LUT R42, R49, 0xff, R30, 0x48, !PT ;  /* 0x000000ff312a7812 */ /* 0x000fe400078e481e */
[----:B------:R-:W-:Y:S02]  /*29aa0*/  PRMT R45, R40, 0x7771, RZ ;  /* 0x00007771282d7816 */ /* 0x000fe400000000ff */
[----:B------:R-:W-:Y:S02]  /*29ab0*/  LOP3.LUT R7, R62, R60, R7, 0x96, !PT ;  /* 0x0000003c3e077212 */ /* 0x000fe400078e9607 */
[----:B------:R-:W-:-:S02]  /*29ac0*/  LOP3.LUT R18, R18, R54, R51, 0x96, !PT ;  /* 0x0000003612127212 */ /* 0x000fc400078e9633 */
[----:B-----5:R-:W-:Y:S02]  /*29ad0*/  LOP3.LUT R46, R70, R46, R83, 0x96, !PT ;  /* 0x0000002e462e7212 */ /* 0x020fe400078e9653 */
[----:B------:R-:W-:Y:S02]  /*29ae0*/  LOP3.LUT R57, R50, R41, R28, 0x96, !PT ;  /* 0x0000002932397212 */ /* 0x000fe400078e961c */
[----:B------:R-:W-:Y:S02]  /*29af0*/  PRMT R30, R36, 0x7772, RZ ;  /* 0x00007772241e7816 */ /* 0x000fe400000000ff */
[----:B------:R-:W-:Y:S02]  /*29b00*/  PRMT R54, R39, 0x7771, RZ ;  /* 0x0000777127367816 */ /* 0x000fe400000000ff */
[----:B------:R-:W-:Y:S02]  /*29b10*/  PRMT R60, R35, 0x7772, RZ ;  /* 0x00007772233c7816 */ /* 0x000fe400000000ff */
[----:B------:R-:W-:-:S02]  /*29b20*/  PRMT R49, R38, 0x7770, RZ ;  /* 0x0000777026317816 */ /* 0x000fc400000000ff */
[C---:B------:R-:W-:Y:S02]  /*29b30*/  PRMT R50, R38.reuse, 0x7771, RZ ;  /* 0x0000777126327816 */ /* 0x040fe400000000ff */
[C---:B------:R-:W-:Y:S02]  /*29b40*/  PRMT R52, R38.reuse, 0x7772, RZ ;  /* 0x0000777226347816 */ /* 0x040fe400000000ff */
[----:B------:R-:W-:Y:S02]  /*29b50*/  PRMT R51, R38, 0x7773, RZ ;  /* 0x0000777326337816 */ /* 0x000fe400000000ff */
[----:B------:R-:W-:Y:S02]  /*29b60*/  LOP3.LUT R38, R57, 0xff, RZ, 0xc0, !PT ;  /* 0x000000ff39267812 */ /* 0x000fe400078ec0ff */
[----:B------:R-:W-:Y:S02]  /*29b70*/  LOP3.LUT R30, R30, R45, R46, 0x96, !PT ;  /* 0x0000002d1e1e7212 */ /* 0x000fe400078e962e */
[----:B------:R-:W-:-:S02]  /*29b80*/  LOP3.LUT R54, R60, R54, R7, 0x96, !PT ;  /* 0x000000363c367212 */ /* 0x000fc400078e9607 */
[----:B------:R-:W-:Y:S02]  /*29b90*/  PRMT R45, R27, 0x7773, RZ ;  /* 0x000077731b2d7816 */ /* 0x000fe400000000ff */
[----:B------:R-:W-:Y:S02]  /*29ba0*/  LOP3.LUT R16, R61, R63, R16, 0x96, !PT ;  /* 0x0000003f3d107212 */ /* 0x000fe400078e9610 */
[----:B------:R-:W-:Y:S02]  /*29bb0*/  LEA R57, R42, UR4, 0x1 ;  /* 0x000000042a397c11 */ /* 0x000fe4000f8e08ff */
[----:B------:R-:W-:Y:S02]  /*29bc0*/  LEA R61, R38, UR4, 0x1 ;  /* 0x00000004263d7c11 */ /* 0x000fe4000f8e08ff */
[----:B------:R-:W-:Y:S02]  /*29bd0*/  LOP3.LUT R54, R45, 0xff, R54, 0x48, !PT ;  /* 0x000000ff2d367812 */ /* 0x000fe400078e4836 */
[----:B------:R-:W-:Y:S01]  /*29be0*/  LOP3.LUT R3, R55, R58, R3, 0x96, !PT ;  /* 0x0000003a37037212 */ /* 0x000fe200078e9603 */
[----:B------:R0:W5:Y:S01]  /*29bf0*/  LDC.U8 R62, c[0x3][R61+0x1] ;  /* 0x00c000403d3e7b82 */ /* 0x0001620000000000 */
[----:B------:R-:W-:-:S02]  /*29c00*/  LEA R54, R54, UR4, 0x1 ;  /* 0x0000000436367c11 */ /* 0x000fc4000f8e08ff */
[----:B------:R-:W-:-:S05]  /*29c10*/  LOP3.LUT R0, R50, R53, R0, 0x96, !PT ;  /* 0x0000003532007212 */ /* 0x000fca00078e9600 */
[----:B------:R-:W5:Y:S08]  /*29c20*/  LDC.U8 R58, c[0x3][R57] ;  /* 0x00c00000393a7b82 */ /* 0x000f700000000000 */
[----:B0-----:R-:W0:Y:S08]  /*29c30*/  LDC.U8 R61, c[0x3][R61] ;  /* 0x00c000003d3d7b82 */ /* 0x001e300000000000 */
[----:B------:R-:W0:Y:S08]  /*29c40*/  LDC.U8 R53, c[0x3][R54+0x1] ;  /* 0x00c0004036357b82 */ /* 0x000e300000000000 */
[----:B-1----:R-:W1:Y:S08]  /*29c50*/  LDC.U8 R74, c[0x3][R74] ;  /* 0x00c000004a4a7b82 */ /* 0x002e700000000000 */
[----:B------:R-:W1:Y:S01]  /*29c60*/  LDC.U8 R59, c[0x3][R57+0x1] ;  /* 0x00c00040393b7b82 */ /* 0x000e620000000000 */
[----:B------:R-:W-:-:S02]  /*29c70*/  PRMT R42, R37, 0x7772, RZ ;  /* 0x00007772252a7816 */ /* 0x000fc400000000ff */
[----:B------:R-:W-:Y:S02]  /*29c80*/  PRMT R43, R40, 0x7770, RZ ;  /* 0x00007770282b7816 */ /* 0x000fe400000000ff */
[----:B------:R-:W-:Y:S02]  /*29c90*/  PRMT R55, R39, 0x7770, RZ ;  /* 0x0000777027377816 */ /* 0x000fe400000000ff */
[----:B------:R-:W-:Y:S02]  /*29ca0*/  PRMT R7, R35, 0x7771, RZ ;  /* 0x0000777123077816 */ /* 0x000fe400000000ff */
[----:B------:R-:W-:Y:S02]  /*29cb0*/  LOP3.LUT R42, R42, R44, R47, 0x96, !PT ;  /* 0x0000002c2a2a7212 */ /* 0x000fe400078e962f */
[C---:B------:R-:W-:Y:S02]  /*29cc0*/  PRMT R44, R34.reuse, 0x7770, RZ ;  /* 0x00007770222c7816 */ /* 0x040fe400000000ff */
[----:B------:R-:W-:-:S02]  /*29cd0*/  PRMT R46, R34, 0x7771, RZ ;  /* 0x00007771222e7816 */ /* 0x000fc400000000ff */
[C---:B------:R-:W-:Y:S02]  /*29ce0*/  PRMT R45, R34.reuse, 0x7772, RZ ;  /* 0x00007772222d7816 */ /* 0x040fe400000000ff */
[----:B------:R-:W-:Y:S02]  /*29cf0*/  PRMT R47, R34, 0x7773, RZ ;  /* 0x00007773222f7816 */ /* 0x000fe400000000ff */
[----:B----4-:R-:W-:Y:S02]  /*29d00*/  LOP3.LUT R43, R75, R43, R68, 0x96, !PT ;  /* 0x0000002b4b2b7212 */ /* 0x010fe400078e9644 */
[----:B------:R-:W-:Y:S02]  /*29d10*/  PRMT R28, R36, 0x7771, RZ ;  /* 0x00007771241c7816 */ /* 0x000fe400000000ff */
[----:B------:R-:W-:Y:S02]  /*29d20*/  LOP3.LUT R19, R49, R56, R19, 0x96, !PT ;  /* 0x0000003831137212 */ /* 0x000fe400078e9613 */
[----:B------:R-:W-:-:S02]  /*29d30*/  PRMT R34, R32, 0x7772, RZ ;  /* 0x0000777220227816 */ /* 0x000fc400000000ff */
[----:B------:R-:W-:Y:S02]  /*29d40*/  PRMT R49, R35, 0x7770, RZ ;  /* 0x0000777023317816 */ /* 0x000fe400000000ff */
[C---:B------:R-:W-:Y:S02]  /*29d50*/  PRMT R39, R36.reuse, 0x7770, RZ ;  /* 0x0000777024277816 */ /* 0x040fe400000000ff */
[----:B------:R-:W-:Y:S02]  /*29d60*/  PRMT R41, R36, 0x7773, RZ ;  /* 0x0000777324297816 */ /* 0x000fe400000000ff */
[----:B------:R-:W-:Y:S02]  /*29d70*/  LOP3.LUT R55, R7, R55, R16, 0x96, !PT ;  /* 0x0000003707377212 */ /* 0x000fe400078e9610 */
[----:B------:R-:W-:Y:S02]  /*29d80*/  PRMT R40, R40, 0x7773, RZ ;  /* 0x0000777328287816 */ /* 0x000fe400000000ff */
        /* <DEDUP_REMOVED lines=8> */
[----:B------:R-:W-:Y:S02]  /*29e10*/  PRMT R34, R23, 0x7772, RZ ;  /* 0x0000777217227816 */ /* 0x000fe400000000ff */
[C---:B------:R-:W-:Y:S02]  /*29e20*/  PRMT R38, R37.reuse, 0x7771, RZ ;  /* 0x0000777125267816 */ /* 0x040fe400000000ff */
[----:B------:R-:W-:Y:S02]  /*29e30*/  LOP3.LUT R17, R36, R40, R17, 0x96, !PT ;  /* 0x0000002824117212 */ /* 0x000fe400078e9611 */
[----:B------:R-:W-:Y:S02]  /*29e40*/  PRMT R37, R37, 0x7773, RZ ;  /* 0x0000777325257816 */ /* 0x000fe400000000ff */
[----:B------:R-:W-:-:S02]  /*29e50*/  PRMT R40, R33, 0x7772, RZ ;  /* 0x0000777221287816 */ /* 0x000fc400000000ff */
[----:B------:R-:W-:Y:S02]  /*29e60*/  LOP3.LUT R18, R32, R41, R18, 0x96, !PT ;  /* 0x0000002920127212 */ /* 0x000fe400078e9612 */
[----:B------:R-:W-:Y:S02]  /*29e70*/  LOP3.LUT R6, R34, R43, R6, 0x96, !PT ;  /* 0x0000002b22067212 */ /* 0x000fe400078e9606 */
[----:B------:R-:W-:Y:S02]  /*29e80*/  PRMT R41, R67, 0x7773, RZ ;  /* 0x0000777343297816 */ /* 0x000fe400000000ff */
[----:B------:R-:W-:Y:S02]  /*29e90*/  LOP3.LUT R3, R47, R52, R3, 0x96, !PT ;  /* 0x000000342f037212 */ /* 0x000fe400078e9603 */
[----:B------:R-:W-:Y:S02]  /*29ea0*/  LOP3.LUT R31, R40, R38, R31, 0x96, !PT ;  /* 0x00000026281f7212 */ /* 0x000fe400078e961f */
[----:B------:R-:W-:-:S02]  /*29eb0*/  LOP3.LUT R37, R44, R37, R48, 0x96, !PT ;  /* 0x000000252c257212 */ /* 0x000fc400078e9630 */
[----:B------:R-:W-:Y:S02]  /*29ec0*/  PRMT R50, R27, 0x7772, RZ ;  /* 0x000077721b327816 */ /* 0x000fe400000000ff */
[----:B------:R-:W-:Y:S02]  /*29ed0*/  LOP3.LUT R52, R41, 0xff, R6, 0x48, !PT ;  /* 0x000000ff29347812 */ /* 0x000fe400078e4806 */
        /* <DEDUP_REMOVED lines=16> */
[----:B-----5:R-:W-:Y:S02]  /*29fe0*/  LOP3.LUT R7, R62, R7, R58, 0x96, !PT ;  /* 0x000000073e077212 */ /* 0x020fe400078e963a */
[----:B------:R-:W-:Y:S02]  /*29ff0*/  PRMT R25, R20, 0x7772, RZ ;  /* 0x0000777214197816 */ /* 0x000fe400000000ff */
[----:B------:R-:W-:Y:S02]  /*2a000*/  LOP3.LUT R50, R56, R50, R55, 0x96, !PT ;  /* 0x0000003238327212 */ /* 0x000fe400078e9637 */
[----:B------:R-:W-:Y:S02]  /*2a010*/  LOP3.LUT R0, R47, R45, R0, 0x96, !PT ;  /* 0x0000002d2f007212 */ /* 0x000fe400078e9600 */
[----:B------:R-:W-:Y:S02]  /*2a020*/  LOP3.LUT R33, R38, R33, R42, 0x96, !PT ;  /* 0x0000002126217212 */ /* 0x000fe400078e962a */
[----:B------:R-:W-:-:S02]  /*2a030*/  PRMT R42, R23, 0x7771, RZ ;  /* 0x00007771172a7816 */ /* 0x000fc400000000ff */
[----:B------:R-:W-:Y:S02]  /*2a040*/  PRMT R45, R23, 0x7770, RZ ;  /* 0x00007770172d7816 */ /* 0x000fe400000000ff */
[----:B------:R-:W-:Y:S02]  /*2a050*/  LOP3.LUT R7, R25, R26, R7, 0x96, !PT ;  /* 0x0000001a19077212 */ /* 0x000fe400078e9607 */
[----:B0-----:R-:W-:Y:S02]  /*2a060*/  LOP3.LUT R6, R53, R6, R61, 0x96, !PT ;  /* 0x0000000635067212 */ /* 0x001fe400078e963d */
[----:B------:R-:W-:Y:S02]  /*2a070*/  PRMT R23, R20, 0x7771, RZ ;  /* 0x0000777114177816 */ /* 0x000fe400000000ff */
[----:B------:R-:W-:Y:S02]  /*2a080*/  PRMT R26, R64, 0x7772, RZ ;  /* 0x00007772401a7816 */ /* 0x000fe400000000ff */
[----:B------:R-:W-:-:S02]  /*2a090*/  LOP3.LUT R50, R50, 0xff, RZ, 0xc0, !PT ;  /* 0x000000ff32327812 */ /* 0x000fc400078ec0ff */
[----:B-1----:R-:W-:Y:S02]  /*2a0a0*/  LOP3.LUT R39, R59, R39, R74, 0x96, !PT ;  /* 0x000000273b277212 */ /* 0x002fe400078e964a */
[----:B------:R-:W-:Y:S02]  /*2a0b0*/  LOP3.LUT R19, R44, R46, R19, 0x96, !PT ;  /* 0x0000002e2c137212 */ /* 0x000fe400078e9613 */
[----:B------:R-:W-:Y:S02]  /*2a0c0*/  LOP3.LUT R6, R26, R23, R6, 0x96, !PT ;  /* 0x000000171a067212 */ /* 0x000fe400078e9606 */
[----:B------:R-:W-:Y:S02]  /*2a0d0*/  LOP3.LUT R3, R42, R48, R3, 0x96, !PT ;  /* 0x000000302a037212 */ /* 0x000fe400078e9603 */
[----:B------:R-:W-:Y:S02]  /*2a0e0*/  PRMT R44, R67, 0x7772, RZ ;  /* 0x00007772432c7816 */ /* 0x000fe400000000ff */
[----:B---3--:R-:W-:-:S02]  /*2a0f0*/  PRMT R23, R11, 0x7773, RZ ;  /* 0x000077730b177816 */ /* 0x008fc400000000ff */
[----:B------:R-:W-:Y:S02]  /*2a100*/  LEA R50, R50, UR4, 0x1 ;  /* 0x0000000432327c11 */ /* 0x000fe4000f8e08ff */
[----:B------:R-:W-:Y:S02]  /*2a110*/  LOP3.LUT R16, R27, R16, R39, 0x96, !PT ;  /* 0x000000101b107212 */ /* 0x000fe400078e9627 */
[----:B------:R-:W-:Y:S01]  /*2a120*/  LOP3.LUT R24, R24, R35, R30, 0x96, !PT ;  /* 0x0000002318187212 */ /* 0x000fe200078e961e */
[----:B------:R-:W0:Y:S01]  /*2a130*/  LDC.U8 R49, c[0x3][R54] ;  /* 0x00c0000036317b82 */ /* 0x000e220000000000 */
[----:B------:R-:W-:Y:S02]  /*2a140*/  LOP3.LUT R17, R32, R36, R17, 0x96, !PT ;  /* 0x0000002420117212 */ /* 0x000fe400078e9611 */
[C---:B------:R-:W-:Y:S02]  /*2a150*/  PRMT R30, R20.reuse, 0x7770, RZ ;  /* 0x00007770141e7816 */ /* 0x040fe400000000ff */
[----:B------:R-:W-:-:S02]  /*2a160*/  PRMT R27, R20, 0x7773, RZ ;  /* 0x00007773141b7816 */ /* 0x000fc400000000ff */
[----:B------:R-:W-:Y:S01]  /*2a170*/  LOP3.LUT R3, R23, R44, R3, 0x96, !PT ;  /* 0x0000002c17037212 */ /* 0x000fe200078e9603 */
[----:B------:R1:W0:Y:S01]  /*2a180*/  LDC.U8 R51, c[0x3][R50+0x1] ;  /* 0x00c0004032337b82 */ /* 0x0002220000000000 */
[C---:B------:R-:W-:Y:S02]  /*2a190*/  PRMT R20, R21.reuse, 0x7770, RZ ;  /* 0x0000777015147816 */ /* 0x040fe400000000ff */
[C---:B------:R-:W-:Y:S02]  /*2a1a0*/  PRMT R32, R21.reuse, 0x7772, RZ ;  /* 0x0000777215207816 */ /* 0x040fe400000000ff */
[C---:B------:R-:W-:Y:S02]  /*2a1b0*/  PRMT R35, R21.reuse, 0x7771, RZ ;  /* 0x0000777115237816 */ /* 0x040fe400000000ff */
[----:B------:R-:W-:Y:S02]  /*2a1c0*/  PRMT R36, R21, 0x7773, RZ ;  /* 0x0000777315247816 */ /* 0x000fe400000000ff */
[----:B------:R-:W-:-:S02]  /*2a1d0*/  PRMT R21, R22, 0x7770, RZ ;  /* 0x0000777016157816 */ /* 0x000fc400000000ff */
[C---:B------:R-:W-:Y:S02]  /*2a1e0*/  PRMT R39, R22.reuse, 0x7772, RZ ;  /* 0x0000777216277816 */ /* 0x040fe400000000ff */
[----:B------:R-:W-:Y:S02]  /*2a1f0*/  PRMT R38, R22, 0x7771, RZ ;  /* 0x0000777116267816 */ /* 0x000fe400000000ff */
[----:B------:R-:W-:Y:S02]  /*2a200*/  LEA R52, R52, UR4, 0x1 ;  /* 0x0000000434347c11 */ /* 0x000fe4000f8e08ff */
[----:B------:R-:W-:Y:S02]  /*2a210*/  PRMT R22, R22, 0x7773, RZ ;  /* 0x0000777316167816 */ /* 0x000fe400000000ff */
[----:B------:R-:W-:Y:S02]  /*2a220*/  PRMT R42, R67, 0x7770, RZ ;  /* 0x00007770432a7816 */ /* 0x000fe400000000ff */
[----:B------:R-:W-:Y:S01]  /*2a230*/  LOP3.LUT R3, R3, 0xff, RZ, 0xc0, !PT ;  /* 0x000000ff03037812 */ /* 0x000fe200078ec0ff */
[----:B-1----:R-:W1:Y:S01]  /*2a240*/  LDC.U8 R50, c[0x3][R50] ;  /* 0x00c0000032327b82 */ /* 0x002e620000000000 */
[----:B------:R-:W-:-:S02]  /*2a250*/  LOP3.LUT R18, R32, R43, R18, 0x96, !PT ;  /* 0x0000002b20127212 */ /* 0x000fc400078e9612 */
[----:B------:R-:W-:Y:S02]  /*2a260*/  LOP3.LUT R19, R42, R22, R19, 0x96, !PT ;  /* 0x000000162a137212 */ /* 0x000fe400078e9613 */
[----:B------:R-:W-:Y:S02]  /*2a270*/  PRMT R43, R67, 0x7771, RZ ;  /* 0x00007771432b7816 */ /* 0x000fe400000000ff */
[----:B------:R-:W-:Y:S01]  /*2a280*/  LEA R42, R3, UR4, 0x1 ;  /* 0x00000004032a7c11 */ /* 0x000fe2000f8e08ff */
[----:B------:R3:W1:Y:S01]  /*2a290*/  LDC.U8 R47, c[0x3][R52+0x1] ;  /* 0x00c00040342f7b82 */ /* 0x0006620000000000 */
[----:B------:R-:W-:-:S07]  /*2a2a0*/  LOP3.LUT R0, R43, R45, R0, 0x96, !PT ;  /* 0x0000002d2b007212 */ /* 0x000fce00078e9600 */
[----:B---3--:R-:W3:Y:S08]  /*2a2b0*/  LDC.U8 R52, c[0x3][R52] ;  /* 0x00c0000034347b82 */ /* 0x008ef00000000000 */
[----:B------:R-:W3:Y:S08]  /*2a2c0*/  LDC.U8 R44, c[0x3][R42+0x1] ;  /* 0x00c000402a2c7b82 */ /* 0x000ef00000000000 */
[----:B------:R-:W4:Y:S01]  /*2a2d0*/  LDC.U8 R43, c[0x3][R42] ;  /* 0x00c000002a2b7b82 */ /* 0x000f220000000000 */
[----:B------:R-:W-:-:S02]  /*2a2e0*/  LOP3.LUT R20, R20, R41, R28, 0x96, !PT ;  /* 0x0000002914147212 */ /* 0x000fc400078e961c */
[----:B------:R-:W-:Y:S02]  /*2a2f0*/  LOP3.LUT R21, R21, R34, R31, 0x96, !PT ;  /* 0x0000002215157212 */ /* 0x000fe400078e961f */
[C---:B------:R-:W-:Y:S02]  /*2a300*/  PRMT R28, R65.reuse, 0x7770, RZ ;  /* 0x00007770411c7816 */ /* 0x040fe400000000ff */
[----:B------:R-:W-:Y:S02]  /*2a310*/  PRMT R34, R66, 0x7770, RZ ;  /* 0x0000777042227816 */ /* 0x000fe400000000ff */
[----:B------:R-:W-:Y:S02]  /*2a320*/  PRMT R32, R65, 0x7772, RZ ;  /* 0x0000777241207816 */ /* 0x000fe400000000ff */
[----:B------:R-:W-:Y:S02]  /*2a330*/  LOP3.LUT R37, R39, R40, R37, 0x96, !PT ;  /* 0x0000002827257212 */ /* 0x000fe400078e9625 */
[----:B------:R-:W-:-:S02]  /*2a340*/  LOP3.LUT R16, R28, R27, R16, 0x96, !PT ;  /* 0x0000001b1c107212 */ /* 0x000fc400078e9610 */
[----:B------:R-:W-:Y:S02]  /*2a350*/  LOP3.LUT R17, R34, R36, R17, 0x96, !PT ;  /* 0x0000002422117212 */ /* 0x000fe400078e9611 */
[C---:B------:R-:W-:Y:S02]  /*2a360*/  PRMT R25, R64.reuse, 0x7770, RZ ;  /* 0x0000777040197816 */ /* 0x040fe400000000ff */
[----:B------:R-:W-:Y:S02]  /*2a370*/  PRMT R31, R64, 0x7771, RZ ;  /* 0x00007771401f7816 */ /* 0x000fe400000000ff */
[----:B------:R-:W-:Y:S02]  /*2a380*/  PRMT R39, R65, 0x7771, RZ ;  /* 0x0000777141277816 */ /* 0x000fe400000000ff */
[C---:B------:R-:W-:Y:S02]  /*2a390*/  PRMT R41, R66.reuse, 0x7772, RZ ;  /* 0x0000777242297816 */ /* 0x040fe400000000ff */
[----:B------:R-:W-:-:S02]  /*2a3a0*/  PRMT R40, R66, 0x7771, RZ ;  /* 0x0000777142287816 */ /* 0x000fc400000000ff */
[----:B------:R-:W-:Y:S02]  /*2a3b0*/  LOP3.LUT R24, R32, R35, R24, 0x96, !PT ;  /* 0x0000002320187212 */ /* 0x000fe400078e9618 */
[----:B------:R-:W-:Y:S02]  /*2a3c0*/  PRMT R34, R10, 0x7772, RZ ;  /* 0x000077720a227816 */ /* 0x000fe400000000ff */
[C---:B------:R-:W-:Y:S02]  /*2a3d0*/  PRMT R22, R9.reuse, 0x7770, RZ ;  /* 0x0000777009167816 */ /* 0x040fe400000000ff */
[C---:B------:R-:W-:Y:S02]  /*2a3e0*/  PRMT R26, R9.reuse, 0x7772, RZ ;  /* 0x00007772091a7816 */ /* 0x040fe400000000ff */
[C---:B------:R-:W-:Y:S02]  /*2a3f0*/  PRMT R23, R9.reuse, 0x7771, RZ ;  /* 0x0000777109177816 */ /* 0x040fe400000000ff */
[----:B------:R-:W-:-:S02]  /*2a400*/  PRMT R27, R9, 0x7773, RZ ;  /* 0x00007773091b7816 */ /* 0x000fc400000000ff */
[----:B0-----:R-:W-:Y:S02]  /*2a410*/  LOP3.LUT R30, R51, R30, R49, 0x96, !PT ;  /* 0x0000001e331e7212 */ /* 0x001fe400078e9631 */
[----:B------:R-:W-:Y:S02]  /*2a420*/  PRMT R64, R64, 0x7773, RZ ;  /* 0x0000777340407816 */ /* 0x000fe400000000ff */
        /* <DEDUP_REMOVED lines=13> */
[----:B------:R-:W-:Y:S02]  /*2a500*/  LOP3.LUT R7, R22, R64, R7, 0x96, !PT ;  /* 0x0000004016077212 */ /* 0x000fe400078e9607 */
[----:B------:R-:W-:Y:S02]  /*2a510*/  LOP3.LUT R18, R28, R65, R18, 0x96, !PT ;  /* 0x000000411c127212 */ /* 0x000fe400078e9612 */
[----:B------:R-:W-:-:S02]  /*2a520*/  LOP3.LUT R35, R35, R66, R37, 0x96, !PT ;  /* 0x0000004223237212 */ /* 0x000fc400078e9625 */
[C---:B--2---:R-:W-:Y:S02]  /*2a530*/  PRMT R39, R15.reuse, 0x7770, RZ ;  /* 0x000077700f277816 */ /* 0x044fe400000000ff */
[C---:B------:R-:W-:Y:S02]  /*2a540*/  PRMT R45, R15.reuse, 0x7772, RZ ;  /* 0x000077720f2d7816 */ /* 0x040fe400000000ff */
[C---:B------:R-:W-:Y:S02]  /*2a550*/  PRMT R40, R15.reuse, 0x7771, RZ ;  /* 0x000077710f287816 */ /* 0x040fe400000000ff */
[----:B------:R-:W-:Y:S02]  /*2a560*/  PRMT R46, R15, 0x7773, RZ ;  /* 0x000077730f2e7816 */ /* 0x000fe400000000ff */
        /* <DEDUP_REMOVED lines=23> */
[----:B------:R-:W-:Y:S02]  /*2a6e0*/  LOP3.LUT R19, R45, R38, R19, 0x96, !PT ;  /* 0x000000262d137212 */ /* 0x000fe400078e9613 */
[----:B------:R-:W-:Y:S02]  /*2a6f0*/  LOP3.LUT R13, R12, 0xffff, R9, 0x48, !PT ;  /* 0x0000ffff0c0d7812 */ /* 0x000fe400078e4809 */
[----:B---3--:R-:W-:-:S02]  /*2a700*/  LOP3.LUT R3, R44, R3, R52, 0x96, !PT ;  /* 0x000000032c037212 */ /* 0x008fc400078e9634 */
[----:B------:R-:W-:Y:S02]  /*2a710*/  LOP3.LUT R9, R16, 0xffff, RZ, 0xc0, !PT ;  /* 0x0000ffff10097812 */ /* 0x000fe400078ec0ff */
[----:B----4-:R-:W-:Y:S02]  /*2a720*/  LOP3.LUT R16, R8, 0xffff, R43, 0x48, !PT ;  /* 0x0000ffff08107812 */ /* 0x010fe400078e482b */
[----:B------:R-:W-:Y:S02]  /*2a730*/  LOP3.LUT R22, R22, 0xffff, R7, 0x48, !PT ;  /* 0x0000ffff16167812 */ /* 0x000fe400078e4807 */
[----:B------:R-:W-:Y:S02]  /*2a740*/  LOP3.LUT R8, R0, 0xffff, RZ, 0xc0, !PT ;  /* 0x0000ffff00087812 */ /* 0x000fe400078ec0ff */
[----:B------:R-:W-:Y:S02]  /*2a750*/  LOP3.LUT R18, R37, 0xffff, R18, 0x48, !PT ;  /* 0x0000ffff25127812 */ /* 0x000fe400078e4812 */
[----:B------:R-:W-:-:S02]  /*2a760*/  LOP3.LUT R21, R34, 0xffff, R21, 0x48, !PT ;  /* 0x0000ffff22157812 */ /* 0x000fc400078e4815 */
[----:B------:R-:W-:Y:S02]  /*2a770*/  LOP3.LUT R20, R31, 0xffff, R20, 0x48, !PT ;  /* 0x0000ffff1f147812 */ /* 0x000fe400078e4814 */
[----:B------:R-:W-:Y:S02]  /*2a780*/  LOP3.LUT R35, R40, 0xffff, R35, 0x48, !PT ;  /* 0x0000ffff28237812 */ /* 0x000fe400078e4823 */
[----:B------:R-:W-:Y:S02]  /*2a790*/  LOP3.LUT R12, R17, 0xffff, RZ, 0xc0, !PT ;  /* 0x0000ffff110c7812 */ /* 0x000fe400078ec0ff */
[----:B------:R-:W-:Y:S02]  /*2a7a0*/  LOP3.LUT R7, R24, 0xffff, RZ, 0xc0, !PT ;  /* 0x0000ffff18077812 */ /* 0x000fe400078ec0ff */
[----:B------:R-:W-:Y:S02]  /*2a7b0*/  LOP3.LUT R11, R6, 0xffff, RZ, 0xc0, !PT ;  /* 0x0000ffff060b7812 */ /* 0x000fe400078ec0ff */
[----:B------:R-:W-:-:S02]  /*2a7c0*/  LOP3.LUT R0, R33, 0xffff, RZ, 0xc0, !PT ;  /* 0x0000ffff21007812 */ /* 0x000fc400078ec0ff */
[----:B------:R-:W-:Y:S02]  /*2a7d0*/  LOP3.LUT R19, R19, 0xffff, RZ, 0xc0, !PT ;  /* 0x0000ffff13137812 */ /* 0x000fe400078ec0ff */
[----:B------:R-:W-:Y:S02]  /*2a7e0*/  LOP3.LUT R10, R10, 0xffff, RZ, 0xc0, !PT ;  /* 0x0000ffff0a0a7812 */ /* 0x000fe400078ec0ff */
[----:B------:R-:W-:Y:S02]  /*2a7f0*/  LOP3.LUT R3, R14, 0xffff, R3, 0x48, !PT ;  /* 0x0000ffff0e037812 */ /* 0x000fe400078e4803 */
        /* <DEDUP_REMOVED lines=11> */
[----:B------:R-:W-:-:S05]  /*2a8b0*/  PRMT R20, R3, 0x5410, R10 ;  /* 0x0000541003147816 */ /* 0x000fca000000000a */
[----:B------:R1:W-:Y:S02]  /*2a8c0*/  STL.128 [R1], R20 ;  /* 0x0000001401007387 */ /* 0x0003e40000100c00 */
.L_x_80:
[----:B------:R-:W-:Y:S05]  /*2a8d0*/  BSYNC.RECONVERGENT B1 ;  /* 0x0000000000017941 */ /* 0x000fea0003800200 */
.L_x_79:
[----:B------:R2:W-:Y:S02]  /*2a8e0*/  STL.128 [R1+0x1030], R20 ;  /* 0x0010301401007387 */ /* 0x0005e40000100c00 */
.L_x_75:
[----:B------:R-:W-:Y:S05]  /*2a8f0*/  BSYNC.RECONVERGENT B0 ;  /* 0x0000000000007941 */ /* 0x000fea0003800200 */
.L_x_73:
[----:B------:R-:W3:Y:S04]  /*2a900*/  LDL R24, [R1+0x135c] ;  /* 0x00135c0001187983 */ /* 0x000ee80000100800 */
[----:B------:R-:W4:Y:S01]  /*2a910*/  LDL R0, [R1+0x1358] ;  /* 0x0013580001007983 */ /* 0x000f220000100800 */
[C---:B-----5:R-:W-:Y:S02]  /*2a920*/  PRMT R3, R23.reuse, 0x7773, RZ ;  /* 0x0000777317037816 */ /* 0x060fe400000000ff */
[C---:B------:R-:W-:Y:S02]  /*2a930*/  PRMT R12, R23.reuse, 0x7772, RZ ;  /* 0x00007772170c7816 */ /* 0x040fe400000000ff */
[C---:B------:R-:W-:Y:S02]  /*2a940*/  PRMT R10, R23.reuse, 0x7771, RZ ;  /* 0x00007771170a7816 */ /* 0x040fe400000000ff */
[----:B012---:R-:W-:-:S02]  /*2a950*/  PRMT R23, R23, 0x7770, RZ ;  /* 0x0000777017177816 */ /* 0x007fc400000000ff */
[----:B------:R-:W-:-:S05]  /*2a960*/  PRMT R25, R22, 0x7773, RZ ;  /* 0x0000777316197816 */ /* 0x000fca00000000ff */
[----:B------:R-:W-:Y:S01]  /*2a970*/  IMAD R25, R25, 0x10, R2 ;  /* 0x0000001019197824 */ /* 0x000fe200078e0202 */
[----:B------:R-:W-:-:S05]  /*2a980*/  PRMT R27, R22, 0x7772, RZ ;  /* 0x00007772161b7816 */ /* 0x000fca00000000ff */
[----:B------:R-:W-:Y:S02]  /*2a990*/  IMAD R64, R27, 0x10, R2 ;  /* 0x000000101b407824 */ /* 0x000fe400078e0202 */
[C---:B---3--:R-:W-:Y:S01]  /*2a9a0*/  IMAD.SHL.U32 R8, R24.reuse, 0x8, RZ ;  /* 0x0000000818087824 */ /* 0x048fe200078e00ff */
[----:B------:R-:W-:Y:S01]  /*2a9b0*/  LOP3.LUT R7, R24, 0xffff, RZ, 0xc0, !PT ;  /* 0x0000ffff18077812 */ /* 0x000fe200078ec0ff */
[----:B----4-:R-:W-:-:S03]  /*2a9c0*/  IMAD.SHL.U32 R6, R0, 0x8, RZ ;  /* 0x0000000800067824 */ /* 0x010fc600078e00ff */
[----:B------:R-:W-:Y:S01]  /*2a9d0*/  LOP3.LUT R3, R3, 0xff, R8, 0x48, !PT ;  /* 0x000000ff03037812 */ /* 0x000fe200078e4808 */
[----:B------:R0:W-:Y:S01]  /*2a9e0*/  STL [R1+0x135c], R8 ;  /* 0x00135c0801007387 */ /* 0x0001e20000100800 */
[----:B------:R-:W-:-:S03]  /*2a9f0*/  SHF.R.U32.HI R7, RZ, 0x5, R7 ;  /* 0x00000005ff077819 */ /* 0x000fc60000011607 */
[----:B------:R-:W-:Y:S01]  /*2aa00*/  IMAD R16, R3, 0x10, R2 ;  /* 0x0000001003107824 */ /* 0x000fe200078e0202 */
[----:B------:R-:W-:Y:S01]  /*2aa10*/  LOP3.LUT R7, R12, 0xffff, R7, 0x48, !PT ;  /* 0x0000ffff0c077812 */ /* 0x000fe200078e4807 */
[----:B------:R1:W-:Y:S01]  /*2aa20*/  STL [R1+0x1358], R6 ;  /* 0x0013580601007387 */ /* 0x0003e20000100800 */
[----:B------:R-:W-:Y:S02]  /*2aa30*/  SHF.R.U32.HI R3, RZ, 0xd, R24 ;  /* 0x0000000dff037819 */ /* 0x000fe40000011618 */
[----:B------:R-:W-:Y:S01]  /*2aa40*/  LOP3.LUT R7, R7, 0xff, RZ, 0xc0, !PT ;  /* 0x000000ff07077812 */ /* 0x000fe200078ec0ff */
[----:B------:R-:W2:Y:S01]  /*2aa50*/  LDL.128 R16, [R16] ;  /* 0x0000000010107983 */ /* 0x000ea20000100c00 */
[----:B------:R-:W-:-:S03]  /*2aa60*/  LOP3.LUT R3, R10, 0xff, R3, 0x48, !PT ;  /* 0x000000ff0a037812 */ /* 0x000fc600078e4803 */
[--C-:B------:R-:W-:Y:S01]  /*2aa70*/  IMAD R7, R7, 0x10, R2.reuse ;  /* 0x0000001007077824 */ /* 0x100fe200078e0202 */
[----:B------:R-:W3:Y:S01]  /*2aa80*/  LDL.128 R68, [R25] ;  /* 0x0000000019447983 */ /* 0x000ee20000100c00 */
[----:B------:R-:W-:-:S03]  /*2aa90*/  IMAD R3, R3, 0x10, R2 ;  /* 0x0000001003037824 */ /* 0x000fc600078e0202 */
[----:B------:R-:W4:Y:S04]  /*2aaa0*/  LDL.128 R12, [R7] ;  /* 0x00000000070c7983 */ /* 0x000f280000100c00 */
[----:B0-----:R0:W3:Y:S01]  /*2aab0*/  LDL.128 R8, [R3] ;  /* 0x0000000003087983 */ /* 0x0010e20000100c00 */
[----:B------:R-:W-:-:S03]  /*2aac0*/  SHF.R.U32.HI R24, RZ, 0x15, R24 ;  /* 0x00000015ff187819 */ /* 0x000fc60000011618 */
[----:B------:R-:W3:Y:S01]  /*2aad0*/  LDL.128 R64, [R64] ;  /* 0x0000000040407983 */ /* 0x000ee20000100c00 */
[----:B------:R-:W-:-:S05]  /*2aae0*/  LOP3.LUT R23, R23, 0xff, R24, 0x48, !PT ;  /* 0x000000ff17177812 */ /* 0x000fca00078e4818 */
[----:B------:R-:W-:-:S05]  /*2aaf0*/  IMAD R23, R23, 0x10, R2 ;  /* 0x0000001017177824 */ /* 0x000fca00078e0202 */
[----:B------:R1:W3:Y:S01]  /*2ab00*/  LDL.128 R72, [R23] ;  /* 0x0000000017487983 */ /* 0x0002e20000100c00 */
[----:B0-----:R-:W-:-:S05]  /*2ab10*/  PRMT R3, R22, 0x7771, RZ ;  /* 0x0000777116037816 */ /* 0x001fca00000000ff */
[----:B------:R-:W-:-:S06]  /*2ab20*/  IMAD R48, R3, 0x10, R2 ;  /* 0x0000001003307824 */ /* 0x000fcc00078e0202 */
[----:B------:R-:W3:Y:S01]  /*2ab30*/  LDL.128 R48, [R48] ;  /* 0x0000000030307983 */ /* 0x000ee20000100c00 */
[----:B------:R-:W-:Y:S02]  /*2ab40*/  PRMT R3, R21, 0x7773, RZ ;  /* 0x0000777315037816 */ /* 0x000fe400000000ff */
[----:B------:R-:W-:Y:S02]  /*2ab50*/  PRMT R7, R22, 0x7770, RZ ;  /* 0x0000777016077816 */ /* 0x000fe400000000ff */
[----:B------:R-:W-:-:S03]  /*2ab60*/  LOP3.LUT R3, R3, 0xff, R6, 0x48, !PT ;  /* 0x000000ff03037812 */ /* 0x000fc600078e4806 */
[--C-:B------:R-:W-:Y:S02]  /*2ab70*/  IMAD R32, R7, 0x10, R2.reuse ;  /* 0x0000001007207824 */ /* 0x100fe400078e0202 */
[----:B------:R-:W-:Y:S01]  /*2ab80*/  IMAD R24, R3, 0x10, R2 ;  /* 0x0000001003187824 */ /* 0x000fe200078e0202 */
[----:B-1----:R-:W-:-:S03]  /*2ab90*/  LOP3.LUT R6, R0, 0xffff, RZ, 0xc0, !PT ;  /* 0x0000ffff00067812 */ /* 0x002fc600078ec0ff */
[----:B------:R-:W3:Y:S04]  /*2aba0*/  LDL.128 R32, [R32] ;  /* 0x0000000020207983 */ /* 0x000ee80000100c00 */
[----:B------:R-:W3:Y:S01]  /*2abb0*/  LDL.128 R24, [R24] ;  /* 0x0000000018187983 */ /* 0x000ee20000100c00 */
[C---:B------:R-:W-:Y:S02]  /*2abc0*/  PRMT R7, R21.reuse, 0x7772, RZ ;  /* 0x0000777215077816 */ /* 0x040fe400000000ff */
[----:B------:R-:W-:Y:S02]  /*2abd0*/  SHF.R.U32.HI R6, RZ, 0x5, R6 ;  /* 0x00000005ff067819 */ /* 0x000fe40000011606 */
[----:B------:R-:W-:Y:S02]  /*2abe0*/  PRMT R22, R21, 0x7771, RZ ;  /* 0x0000777115167816 */ /* 0x000fe400000000ff */
[----:B------:R-:W-:-:S02]  /*2abf0*/  SHF.R.U32.HI R3, RZ, 0xd, R0 ;  /* 0x0000000dff037819 */ /* 0x000fc40000011600 */
[----:B------:R-:W-:Y:S02]  /*2ac00*/  LOP3.LUT R6, R7, 0xffff, R6, 0x48, !PT ;  /* 0x0000ffff07067812 */ /* 0x000fe400078e4806 */
[----:B------:R-:W-:Y:S02]  /*2ac10*/  LOP3.LUT R7, R22, 0xff, R3, 0x48, !PT ;  /* 0x000000ff16077812 */ /* 0x000fe400078e4803 */
[----:B------:R-:W-:-:S05]  /*2ac20*/  LOP3.LUT R3, R6, 0xff, RZ, 0xc0, !PT ;  /* 0x000000ff06037812 */ /* 0x000fca00078ec0ff */
[----:B------:R-:W-:-:S05]  /*2ac30*/  IMAD R3, R3, 0x10, R2 ;  /* 0x0000001003037824 */ /* 0x000fca00078e0202 */
[----:B------:R0:W3:Y:S01]  /*2ac40*/  LDL.128 R40, [R3] ;  /* 0x0000000003287983 */ /* 0x0000e20000100c00 */
[----:B------:R-:W-:Y:S01]  /*2ac50*/  IMAD R7, R7, 0x10, R2 ;  /* 0x0000001007077824 */ /* 0x000fe200078e0202 */
[----:B------:R-:W-:Y:S02]  /*2ac60*/  PRMT R21, R21, 0x7770, RZ ;  /* 0x0000777015157816 */ /* 0x000fe400000000ff */
[----:B------:R-:W-:Y:S02]  /*2ac70*/  SHF.R.U32.HI R0, RZ, 0x15, R0 ;  /* 0x00000015ff007819 */ /* 0x000fe40000011600 */
[----:B------:R1:W3:Y:S02]  /*2ac80*/  LDL.128 R36, [R7] ;  /* 0x0000000007247983 */ /* 0x0002e40000100c00 */
[----:B------:R-:W-:-:S05]  /*2ac90*/  LOP3.LUT R21, R21, 0xff, R0, 0x48, !PT ;  /* 0x000000ff15157812 */ /* 0x000fca00078e4800 */
[----:B------:R-:W-:Y:S01]  /*2aca0*/  IMAD R21, R21, 0x10, R2 ;  /* 0x0000001015157824 */ /* 0x000fe200078e0202 */
[----:B------:R-:W-:-:S04]  /*2acb0*/  PRMT R23, R20, 0x7773, RZ ;  /* 0x0000777314177816 */ /* 0x000fc800000000ff */
[----:B------:R1:W3:Y:S01]  /*2acc0*/  LDL.128 R44, [R21] ;  /* 0x00000000152c7983 */ /* 0x0002e20000100c00 */
[C---:B------:R-:W-:Y:S01]  /*2acd0*/  PRMT R31, R20.reuse, 0x7772, RZ ;  /* 0x00007772141f7816 */ /* 0x040fe200000000ff */
[--C-:B------:R-:W-:Y:S01]  /*2ace0*/  IMAD R23, R23, 0x10, R2.reuse ;  /* 0x0000001017177824 */ /* 0x100fe200078e0202 */
[C---:B------:R-:W-:Y:S02]  /*2acf0*/  PRMT R53, R20.reuse, 0x7771, RZ ;  /* 0x0000777114357816 */ /* 0x040fe400000000ff */
[----:B------:R-:W-:Y:S01]  /*2ad00*/  PRMT R55, R20, 0x7770, RZ ;  /* 0x0000777014377816 */ /* 0x000fe200000000ff */
[--C-:B------:R-:W-:Y:S02]  /*2ad10*/  IMAD R59, R31, 0x10, R2.reuse ;  /* 0x000000101f3b7824 */ /* 0x100fe400078e0202 */
[--C-:B------:R-:W-:Y:S02]  /*2ad20*/  IMAD R61, R53, 0x10, R2.reuse ;  /* 0x00000010353d7824 */ /* 0x100fe400078e0202 */
[----:B------:R-:W-:-:S02]  /*2ad30*/  IMAD R100, R55, 0x10, R2 ;  /* 0x0000001037647824 */ /* 0x000fc400078e0202 */
[----:B------:R1:W3:Y:S01]  /*2ad40*/  LDL.128 R52, [R23] ;  /* 0x0000000017347983 */ /* 0x0002e20000100c00 */
[----:B------:R-:W-:Y:S01]  /*2ad50*/  UMOV UR4, 0x4a0 ;  /* 0x000004a000047882 */ /* 0x000fe20000000000 */
[C---:B--2---:R-:W-:Y:S02]  /*2ad60*/  PRMT R31, R19.reuse, 0x7772, RZ ;  /* 0x00007772131f7816 */ /* 0x044fe400000000ff */
[C---:B------:R-:W-:Y:S02]  /*2ad70*/  PRMT R30, R19.reuse, 0x7771, RZ ;  /* 0x00007771131e7816 */ /* 0x040fe400000000ff */
[C---:B------:R-:W-:Y:S02]  /*2ad80*/  PRMT R28, R19.reuse, 0x7770, RZ ;  /* 0x00007770131c7816 */ /* 0x040fe400000000ff */
[----:B------:R-:W-:Y:S02]  /*2ad90*/  PRMT R19, R19, 0x7773, RZ ;  /* 0x0000777313137816 */ /* 0x000fe400000000ff */
[----:B----4-:R-:W-:-:S02]  /*2ada0*/  PRMT R56, R15, 0x7773, RZ ;  /* 0x000077730f387816 */ /* 0x010fc400000000ff */
[----:B------:R-:W-:Y:S02]  /*2adb0*/  PRMT R57, R15, 0x7772, RZ ;  /* 0x000077720f397816 */ /* 0x000fe400000000ff */
[----:B---3--:R-:W-:Y:S02]  /*2adc0*/  PRMT R58, R11, 0x7773, RZ ;  /* 0x000077730b3a7816 */ /* 0x008fe400000000ff */
[----:B------:R-:W-:Y:S02]  /*2add0*/  LOP3.LUT R31, R56, 0xff, R31, 0x48, !PT ;  /* 0x000000ff381f7812 */ /* 0x000fe400078e481f */
[----:B------:R-:W-:Y:S02]  /*2ade0*/  LOP3.LUT R60, R58, R57, R30, 0x96, !PT ;  /* 0x000000393a3c7212 */ /* 0x000fe400078e961e */
[----:B------:R-:W-:Y:S01]  /*2adf0*/  LEA R19, R19, UR4, 0x1 ;  /* 0x0000000413137c11 */ /* 0x000fe2000f8e08ff */
[----:B------:R-:W2:Y:S01]  /*2ae00*/  LDL.128 R56, [R59] ;  /* 0x000000003b387983 */ /* 0x000ea20000100c00 */
[----:B------:R-:W-:-:S02]  /*2ae10*/  LOP3.LUT R60, R60, 0xff, RZ, 0xc0, !PT ;  /* 0x000000ff3c3c7812 */ /* 0x000fc400078ec0ff */
[----:B------:R-:W-:Y:S02]  /*2ae20*/  LEA R82, R31, UR4, 0x1 ;  /* 0x000000041f527c11 */ /* 0x000fe4000f8e08ff */
[----:B------:R3:W4:Y:S01]  /*2ae30*/  LDC.U8 R31, c[0x3][R19+0x1] ;  /* 0x00c00040131f7b82 */ /* 0x0007220000000000 */
[----:B------:R-:W-:Y:S02]  /*2ae40*/  LEA R98, R60, UR4, 0x1 ;  /* 0x000000043c627c11 */ /* 0x000fe4000f8e08ff */
[C---:B------:R-:W-:Y:S01]  /*2ae50*/  PRMT R79, R13.reuse, 0x7770, RZ ;  /* 0x000077700d4f7816 */ /* 0x040fe200000000ff */
[----:B------:R-:W2:Y:S01]  /*2ae60*/  LDL.128 R60, [R61] ;  /* 0x000000003d3c7983 */ /* 0x000ea20000100c00 */
[C---:B------:R-:W-:Y:S02]  /*2ae70*/  PRMT R81, R13.reuse, 0x7771, RZ ;  /* 0x000077710d517816 */ /* 0x040fe400000000ff */
[C---:B------:R-:W-:Y:S01]  /*2ae80*/  PRMT R30, R13.reuse, 0x7772, RZ ;  /* 0x000077720d1e7816 */ /* 0x040fe200000000ff */
[----:B------:R3:W4:Y:S01]  /*2ae90*/  LDC.U8 R86, c[0x3][R82+0x1] ;  /* 0x00c0004052567b82 */ /* 0x0007220000000000 */
[----:B------:R-:W-:-:S07]  /*2aea0*/  PRMT R83, R13, 0x7773, RZ ;  /* 0x000077730d537816 */ /* 0x000fce00000000ff */
[----:B------:R3:W4:Y:S08]  /*2aeb0*/  LDC.U8 R13, c[0x3][R19] ;  /* 0x00c00000130d7b82 */ /* 0x0007300000000000 */
[----:B------:R3:W4:Y:S08]  /*2aec0*/  LDC.U8 R84, c[0x3][R82] ;  /* 0x00c0000052547b82 */ /* 0x0007300000000000 */
[----:B------:R1:W4:Y:S01]  /*2aed0*/  LDC.U8 R99, c[0x3][R98+0x1] ;  /* 0x00c0004062637b82 */ /* 0x0003220000000000 */
[----:B------:R-:W-:-:S02]  /*2aee0*/  PRMT R0, R16, 0x7770, RZ ;  /* 0x0000777010007816 */ /* 0x000fc400000000ff */
[C---:B------:R-:W-:Y:S02]  /*2aef0*/  PRMT R2, R16.reuse, 0x7771, RZ ;  /* 0x0000777110027816 */ /* 0x040fe400000000ff */
[C---:B0-----:R-:W-:Y:S02]  /*2af00*/  PRMT R3, R16.reuse, 0x7772, RZ ;  /* 0x0000777210037816 */ /* 0x041fe400000000ff */
[----:B------:R-:W-:Y:S02]  /*2af10*/  PRMT R16, R16, 0x7773, RZ ;  /* 0x0000777310107816 */ /* 0x000fe400000000ff */
[----:B------:R-:W-:Y:S02]  /*2af20*/  PRMT R90, R9, 0x7771, RZ ;  /* 0x00007771095a7816 */ /* 0x000fe400000000ff */
[----:B------:R-:W-:Y:S02]  /*2af30*/  PRMT R89, R15, 0x7771, RZ ;  /* 0x000077710f597816 */ /* 0x000fe400000000ff */
[----:B------:R-:W-:-:S02]  /*2af40*/  PRMT R97, R11, 0x7772, RZ ;  /* 0x000077720b617816 */ /* 0x000fc400000000ff */
[----:B------:R-:W-:Y:S02]  /*2af50*/  LOP3.LUT R16, R90, R79, R16, 0x96, !PT ;  /* 0x0000004f5a107212 */ /* 0x000fe400078e9610 */
[----:B------:R-:W-:Y:S02]  /*2af60*/  LOP3.LUT R28, R97, R89, R28, 0x96, !PT ;  /* 0x00000059611c7212 */ /* 0x000fe400078e961c */
[----:B------:R-:W-:Y:S02]  /*2af70*/  PRMT R79, R75, 0x7773, RZ ;  /* 0x000077734b4f7816 */ /* 0x000fe400000000ff */
[C---:B------:R-:W-:Y:S02]  /*2af80*/  PRMT R6, R17.reuse, 0x7770, RZ ;  /* 0x0000777011067816 */ /* 0x040fe400000000ff */
[C---:B-1----:R-:W-:Y:S02]  /*2af90*/  PRMT R7, R17.reuse, 0x7771, RZ ;  /* 0x0000777111077816 */ /* 0x042fe400000000ff */
[----:B------:R-:W-:-:S02]  /*2afa0*/  PRMT R20, R17, 0x7772, RZ ;  /* 0x0000777211147816 */ /* 0x000fc400000000ff */
[----:B------:R-:W-:Y:S02]  /*2afb0*/  PRMT R17, R17, 0x7773, RZ ;  /* 0x0000777311117816 */ /* 0x000fe400000000ff */
[----:B------:R-:W-:Y:S02]  /*2afc0*/  PRMT R76, R14, 0x7770, RZ ;  /* 0x000077700e4c7816 */ /* 0x000fe400000000ff */
[----:B------:R-:W-:Y:S02]  /*2afd0*/  PRMT R94, R10, 0x7771, RZ ;  /* 0x000077710a5e7816 */ /* 0x000fe400000000ff */
[----:B------:R-:W-:Y:S02]  /*2afe0*/  LOP3.LUT R28, R79, 0xff, R28, 0x48, !PT ;  /* 0x000000ff4f1c7812 */ /* 0x000fe400078e481c */
[----:B------:R-:W-:Y:S02]  /*2aff0*/  LOP3.LUT R17, R94, R76, R17, 0x96, !PT ;  /* 0x0000004c5e117212 */ /* 0x000fe400078e9611 */
[----:B------:R-:W-:Y:S01]  /*2b000*/  LEA R76, R28, UR4, 0x1 ;  /* 0x000000041c4c7c11 */ /* 0x000fe2000f8e08ff */
[----:B------:R-:W0:Y:S01]  /*2b010*/  LDC.U8 R98, c[0x3][R98] ;  /* 0x00c0000062627b82 */ /* 0x000e220000000000 */
[----:B------:R-:W-:-:S02]  /*2b020*/  PRMT R78, R14, 0x7771, RZ ;  /* 0x000077710e4e7816 */ /* 0x000fc400000000ff */
[----:B------:R-:W-:-:S05]  /*2b030*/  PRMT R85, R14, 0x7772, RZ ;  /* 0x000077720e557816 */ /* 0x000fca00000000ff */
[----:B------:R1:W0:Y:S01]  /*2b040*/  LDC.U8 R79, c[0x3][R76+0x1] ;  /* 0x00c000404c4f7b82 */ /* 0x0002220000000000 */
[----:B------:R-:W-:Y:S02]  /*2b050*/  PRMT R80, R14, 0x7773, RZ ;  /* 0x000077730e507816 */ /* 0x000fe400000000ff */
[----:B------:R-:W-:Y:S02]  /*2b060*/  PRMT R87, R15, 0x7770, RZ ;  /* 0x000077700f577816 */ /* 0x000fe400000000ff */
[C---:B------:R-:W-:Y:S02]  /*2b070*/  PRMT R91, R9.reuse, 0x7772, RZ ;  /* 0x00007772095b7816 */ /* 0x040fe400000000ff */
[C---:B------:R-:W-:Y:S02]  /*2b080*/  PRMT R88, R9.reuse, 0x7770, RZ ;  /* 0x0000777009587816 */ /* 0x040fe400000000ff */
[----:B------:R-:W-:Y:S02]  /*2b090*/  PRMT R92, R9, 0x7773, RZ ;  /* 0x00007773095c7816 */ /* 0x000fe400000000ff */
[----:B------:R-:W-:-:S02]  /*2b0a0*/  PRMT R93, R10, 0x7770, RZ ;  /* 0x000077700a5d7816 */ /* 0x000fc400000000ff */
[C---:B---3--:R-:W-:Y:S02]  /*2b0b0*/  PRMT R19, R10.reuse, 0x7772, RZ ;  /* 0x000077720a137816 */ /* 0x048fe400000000ff */
[----:B------:R-:W-:Y:S02]  /*2b0c0*/  PRMT R95, R10, 0x7773, RZ ;  /* 0x000077730a5f7816 */ /* 0x000fe400000000ff */
[C---:B------:R-:W-:Y:S02]  /*2b0d0*/  PRMT R82, R11.reuse, 0x7770, RZ ;  /* 0x000077700b527816 */ /* 0x040fe400000000ff */
[----:B------:R-:W-:Y:S02]  /*2b0e0*/  PRMT R96, R11, 0x7771, RZ ;  /* 0x000077710b607816 */ /* 0x000fe400000000ff */
        /* <DEDUP_REMOVED lines=8> */
[C---:B------:R-:W-:Y:S02]  /*2b170*/  PRMT R21, R18.reuse, 0x7770, RZ ;  /* 0x0000777012157816 */ /* 0x040fe400000000ff */
[C---:B------:R-:W-:Y:S02]  /*2b180*/  PRMT R22, R18.reuse, 0x7771, RZ ;  /* 0x0000777112167816 */ /* 0x040fe400000000ff */
[C---:B------:R-:W-:Y:S02]  /*2b190*/  PRMT R23, R18.reuse, 0x7772, RZ ;  /* 0x0000777212177816 */ /* 0x040fe400000000ff */
[----:B------:R-:W-:Y:S02]  /*2b1a0*/  PRMT R18, R18, 0x7773, RZ ;  /* 0x0000777312127816 */ /* 0x000fe400000000ff */
[----:B------:R-:W-:Y:S02]  /*2b1b0*/  LOP3.LUT R2, R8, R77, R2, 0x96, !PT ;  /* 0x0000004d08027212 */ /* 0x000fe400078e9602 */
[----:B------:R-:W-:-:S02]  /*2b1c0*/  LOP3.LUT R3, R88, R12, R3, 0x96, !PT ;  /* 0x0000000c58037212 */ /* 0x000fc400078e9603 */
[----:B----4-:R-:W-:Y:S02]  /*2b1d0*/  LOP3.LUT R0, R15, R0, R31, 0x96, !PT ;  /* 0x000000000f007212 */ /* 0x010fe400078e961f */
[----:B------:R-:W-:Y:S02]  /*2b1e0*/  LOP3.LUT R7, R92, R30, R7, 0x96, !PT ;  /* 0x0000001e5c077212 */ /* 0x000fe400078e9607 */
        /* <DEDUP_REMOVED lines=8> */
[----:B------:R-:W-:Y:S02]  /*2b270*/  LOP3.LUT R23, R82, R80, R23, 0x96, !PT ;  /* 0x0000005052177212 */ /* 0x000fe400078e9617 */
[----:B------:R-:W-:-:S02]  /*2b280*/  LOP3.LUT R18, R30, R21, R18, 0x96, !PT ;  /* 0x000000151e127212 */ /* 0x000fc400078e9612 */
[----:B------:R-:W-:Y:S02]  /*2b290*/  LOP3.LUT R13, R86, R14, R13, 0x96, !PT ;  /* 0x0000000e560d7212 */ /* 0x000fe400078e960d */
[----:B------:R-:W-:Y:S02]  /*2b2a0*/  PRMT R31, R73, 0x7772, RZ ;  /* 0x00007772491f7816 */ /* 0x000fe400000000ff */
[----:B------:R-:W-:Y:S02]  /*2b2b0*/  LOP3.LUT R72, R72, R11, R0, 0x96, !PT ;  /* 0x0000000b48487212 */ /* 0x000fe400078e9600 */
[----:B------:R-:W-:Y:S02]  /*2b2c0*/  PRMT R82, R69, 0x7773, RZ ;  /* 0x0000777345527816 */ /* 0x000fe400000000ff */
[----:B------:R-:W-:Y:S02]  /*2b2d0*/  LOP3.LUT R9, R99, R9, R84, 0x96, !PT ;  /* 0x0000000963097212 */ /* 0x000fe400078e9654 */
[----:B------:R-:W-:-:S02]  /*2b2e0*/  PRMT R30, R75, 0x7771, RZ ;  /* 0x000077714b1e7816 */ /* 0x000fc400000000ff */
[----:B------:R-:W-:Y:S02]  /*2b2f0*/  PRMT R89, R71, 0x7772, RZ ;  /* 0x0000777247597816 */ /* 0x000fe400000000ff */
[----:B------:R-:W-:Y:S01]  /*2b300*/  PRMT R0, R68, 0x7772, RZ ;  /* 0x0000777244007816 */ /* 0x000fe200000000ff */
[----:B------:R1:W3:Y:S01]  /*2b310*/  LDC.U8 R78, c[0x3][R76] ;  /* 0x00c000004c4e7b82 */ /* 0x0002e20000000000 */
[----:B------:R-:W-:Y:S02]  /*2b320*/  LOP3.LUT R6, R91, R81, R6, 0x96, !PT ;  /* 0x000000515b067212 */ /* 0x000fe400078e9606 */
[----:B------:R-:W-:Y:S02]  /*2b330*/  LOP3.LUT R20, R93, R83, R20, 0x96, !PT ;  /* 0x000000535d147212 */ /* 0x000fe400078e9614 */
[----:B------:R-:W-:Y:S02]  /*2b340*/  LOP3.LUT R22, R95, R85, R22, 0x96, !PT ;  /* 0x000000555f167212 */ /* 0x000fe400078e9616 */
[----:B------:R-:W-:-:S02]  /*2b350*/  LOP3.LUT R13, R12, R10, R13, 0x96, !PT ;  /* 0x0000000a0c0d7212 */ /* 0x000fc400078e960d */
[----:B------:R-:W-:Y:S02]  /*2b360*/  LOP3.LUT R82, R82, R31, R16, 0x96, !PT ;  /* 0x0000001f52527212 */ /* 0x000fe400078e9610 */
[----:B------:R-:W-:Y:S02]  /*2b370*/  LOP3.LUT R18, R18, 0xff, RZ, 0xc0, !PT ;  /* 0x000000ff12127812 */ /* 0x000fe400078ec0ff */
[----:B------:R-:W-:Y:S02]  /*2b380*/  PRMT R21, R73, 0x7770, RZ ;  /* 0x0000777049157816 */ /* 0x000fe400000000ff */
        /* <DEDUP_REMOVED lines=9> */
[C---:B------:R-:W-:Y:S02]  /*2b420*/  PRMT R11, R68.reuse, 0x7770, RZ ;  /* 0x00007770440b7816 */ /* 0x040fe400000000ff */
[C---:B-1----:R-:W-:Y:S02]  /*2b430*/  PRMT R76, R68.reuse, 0x7771, RZ ;  /* 0x00007771444c7816 */ /* 0x042fe400000000ff */
[----:B------:R-:W-:Y:S02]  /*2b440*/  PRMT R80, R68, 0x7773, RZ ;  /* 0x0000777344507816 */ /* 0x000fe400000000ff */
[----:B------:R-:W-:Y:S01]  /*2b450*/  LOP3.LUT R23, R89, R30, R23, 0x96, !PT ;  /* 0x0000001e59177212 */ /* 0x000fe200078e9617 */
[----:B------:R-:W4:Y:S01]  /*2b460*/  LDL.128 R68, [R100] ;  /* 0x0000000064447983 */ /* 0x000f220000100c00 */
[----:B------:R-:W-:Y:S02]  /*2b470*/  LOP3.LUT R31, R0, R8, R9, 0x96, !PT ;  /* 0x00000008001f7212 */ /* 0x000fe400078e9609 */
[----:B------:R-:W-:-:S02]  /*2b480*/  PRMT R0, R67, 0x7773, RZ ;  /* 0x0000777343007816 */ /* 0x000fc400000000ff */
[----:B------:R-:W-:Y:S02]  /*2b490*/  LEA R90, R18, UR4, 0x1 ;  /* 0x00000004125a7c11 */ /* 0x000fe4000f8e08ff */
[----:B------:R-:W-:Y:S02]  /*2b4a0*/  PRMT R77, R75, 0x7770, RZ ;  /* 0x000077704b4d7816 */ /* 0x000fe400000000ff */
[----:B------:R-:W-:Y:S02]  /*2b4b0*/  LOP3.LUT R30, R10, R21, R2, 0x96, !PT ;  /* 0x000000150a1e7212 */ /* 0x000fe400078e9602 */
[C---:B------:R-:W-:Y:S02]  /*2b4c0*/  PRMT R18, R74.reuse, 0x7770, RZ ;  /* 0x000077704a127816 */ /* 0x040fe400000000ff */
[C---:B------:R-:W-:Y:S02]  /*2b4d0*/  PRMT R75, R74.reuse, 0x7771, RZ ;  /* 0x000077714a4b7816 */ /* 0x040fe400000000ff */
[----:B------:R-:W-:-:S02]  /*2b4e0*/  PRMT R28, R74, 0x7772, RZ ;  /* 0x000077724a1c7816 */ /* 0x000fc400000000ff */
[----:B------:R-:W-:Y:S02]  /*2b4f0*/  LOP3.LUT R10, R0, 0xff, R23, 0x48, !PT ;  /* 0x000000ff000a7812 */ /* 0x000fe400078e4817 */
[----:B------:R-:W-:Y:S01]  /*2b500*/  PRMT R74, R74, 0x7773, RZ ;  /* 0x000077734a4a7816 */ /* 0x000fe200000000ff */
[----:B------:R-:W4:Y:S01]  /*2b510*/  LDL R23, [R1+0x1020] ;  /* 0x0010200001177983 */ /* 0x000f220000100800 */
[----:B------:R-:W-:Y:S02]  /*2b520*/  PRMT R14, R73, 0x7771, RZ ;  /* 0x00007771490e7816 */ /* 0x000fe400000000ff */
[----:B------:R-:W-:Y:S01]  /*2b530*/  LOP3.LUT R87, R87, R74, R19, 0x96, !PT ;  /* 0x0000004a57577212 */ /* 0x000fe200078e9613 */
[----:B------:R-:W4:Y:S01]  /*2b540*/  LDL R0, [R1+0x1024] ;  /* 0x0010240001007983 */ /* 0x000f220000100800 */
[----:B------:R-:W-:Y:S02]  /*2b550*/  LOP3.LUT R74, R12, R14, R3, 0x96, !PT ;  /* 0x0000000e0c4a7212 */ /* 0x000fe400078e9603 */
[----:B------:R-:W-:-:S02]  /*2b560*/  LOP3.LUT R22, R88, R77, R22, 0x96, !PT ;  /* 0x0000004d58167212 */ /* 0x000fc400078e9616 */
[----:B------:R-:W-:Y:S02]  /*2b570*/  PRMT R3, R67, 0x7772, RZ ;  /* 0x0000777243037816 */ /* 0x000fe400000000ff */
[----:B------:R-:W-:-:S04]  /*2b580*/  PRMT R2, R51, 0x7773, RZ ;  /* 0x0000777333027816 */ /* 0x000fc800000000ff */
[----:B------:R-:W-:-:S04]  /*2b590*/  LOP3.LUT R2, R2, R3, R22, 0x96, !PT ;  /* 0x0000000302027212 */ /* 0x000fc800078e9616 */
[----:B------:R-:W-:Y:S02]  /*2b5a0*/  LOP3.LUT R2, R2, 0xff, RZ, 0xc0, !PT ;  /* 0x000000ff02027812 */ /* 0x000fe400078ec0ff */
[----:B------:R-:W-:Y:S02]  /*2b5b0*/  LOP3.LUT R86, R86, R28, R17, 0x96, !PT ;  /* 0x0000001c56567212 */ /* 0x000fe400078e9611 */
[----:B------:R-:W-:Y:S01]  /*2b5c0*/  LEA R22, R2, UR4, 0x1 ;  /* 0x0000000402167c11 */ /* 0x000fe2000f8e08ff */
[----:B------:R-:W4:Y:S01]  /*2b5d0*/  LDL R28, [R1+0x1028] ;  /* 0x00102800011c7983 */ /* 0x000f220000100800 */
[----:B------:R-:W-:Y:S02]  /*2b5e0*/  PRMT R2, R64, 0x7772, RZ ;  /* 0x0000777240027816 */ /* 0x000fe400000000ff */
[----:B0-----:R-:W-:-:S04]  /*2b5f0*/  LOP3.LUT R15, R79, R15, R98, 0x96, !PT ;  /* 0x0000000f4f0f7212 */ /* 0x001fc800078e9662 */
[----:B------:R-:W-:Y:S02]  /*2b600*/  LOP3.LUT R76, R2, R76, R15, 0x96, !PT ;  /* 0x0000004c024c7212 */ /* 0x000fe400078e960f */
[----:B------:R-:W4:Y:S01]  /*2b610*/  LDL R2, [R1+0x102c] ;  /* 0x00102c0001027983 */ /* 0x000f220000100800 */
[----:B------:R-:W-:Y:S02]  /*2b620*/  LOP3.LUT R77, R84, R18, R7, 0x96, !PT ;  /* 0x00000012544d7212 */ /* 0x000fe400078e9607 */
[----:B------:R-:W-:Y:S02]  /*2b630*/  PRMT R79, R66, 0x7772, RZ ;  /* 0x00007772424f7816 */ /* 0x000fe400000000ff */
[----:B------:R-:W-:-:S04]  /*2b640*/  PRMT R18, R50, 0x7773, RZ ;  /* 0x0000777332127816 */ /* 0x000fc800000000ff */
[----:B------:R-:W-:Y:S02]  /*2b650*/  LOP3.LUT R18, R18, R79, R77, 0x96, !PT ;  /* 0x0000004f12127212 */ /* 0x000fe400078e964d */
[----:B------:R-:W4:Y:S01]  /*2b660*/  LDL R79, [R1+0x1364] ;  /* 0x00136400014f7983 */ /* 0x000f220000100800 */
[----:B------:R-:W3:Y:S01]  /*2b670*/  LDC.U8 R91, c[0x3][R90+0x1] ;  /* 0x00c000405a5b7b82 */ /* 0x000ee20000000000 */
[----:B------:R-:W-:Y:S02]  /*2b680*/  LEA R10, R10, UR4, 0x1 ;  /* 0x000000040a0a7c11 */ /* 0x000fe4000f8e08ff */
[----:B------:R-:W-:-:S05]  /*2b690*/  LOP3.LUT R84, R85, R75, R20, 0x96, !PT ;  /* 0x0000004b55547212 */ /* 0x000fca00078e9614 */
[----:B------:R-:W0:Y:S08]  /*2b6a0*/  LDC.U8 R3, c[0x3][R90] ;  /* 0x00c000005a037b82 */ /* 0x000e300000000000 */
[----:B------:R1:W0:Y:S08]  /*2b6b0*/  LDC.U8 R12, c[0x3][R10+0x1] ;  /* 0x00c000400a0c7b82 */ /* 0x0002300000000000 */
[----:B------:R-:W2:Y:S01]  /*2b6c0*/  LDC.U8 R85, c[0x3][R22+0x1] ;  /* 0x00c0004016557b82 */ /* 0x000ea20000000000 */
[----:B------:R-:W-:-:S02]  /*2b6d0*/  PRMT R73, R73, 0x7773, RZ ;  /* 0x0000777349497816 */ /* 0x000fc400000000ff */
[----:B---3--:R-:W-:-:S05]  /*2b6e0*/  LOP3.LUT R78, R91, R11, R78, 0x96, !PT ;  /* 0x0000000b5b4e7212 */ /* 0x008fca00078e964e */
[----:B------:R1:W2:Y:S01]  /*2b6f0*/  LDC.U8 R11, c[0x3][R10] ;  /* 0x00c000000a0b7b82 */ /* 0x0002a20000000000 */
[----:B------:R-:W-:Y:S02]  /*2b700*/  PRMT R16, R65, 0x7771, RZ ;  /* 0x0000777141107816 */ /* 0x000fe400000000ff */
[----:B------:R-:W-:Y:S02]  /*2b710*/  LOP3.LUT R73, R83, R73, R6, 0x96, !PT ;  /* 0x0000004953497212 */ /* 0x000fe400078e9606 */
[C---:B------:R-:W-:Y:S02]  /*2b720*/  PRMT R6, R66.reuse, 0x7770, RZ ;  /* 0x0000777042067816 */ /* 0x040fe400000000ff */
[C---:B------:R-:W-:Y:S02]  /*2b730*/  PRMT R7, R66.reuse, 0x7771, RZ ;  /* 0x0000777142077816 */ /* 0x040fe400000000ff */
[----:B------:R-:W-:Y:S02]  /*2b740*/  PRMT R83, R66, 0x7773, RZ ;  /* 0x0000777342537816 */ /* 0x000fe400000000ff */
[----:B------:R-:W-:-:S02]  /*2b750*/  LOP3.LUT R72, R16, R81, R72, 0x96, !PT ;  /* 0x0000005110487212 */ /* 0x000fc400078e9648 */
        /* <DEDUP_REMOVED lines=9> */
[----:B------:R-:W-:Y:S02]  /*2b7f0*/  PRMT R20, R51, 0x7772, RZ ;  /* 0x0000777233147816 */ /* 0x000fe400000000ff */
[----:B------:R-:W-:Y:S02]  /*2b800*/  LOP3.LUT R8, R21, R8, R86, 0x96, !PT ;  /* 0x0000000815087212 */ /* 0x000fe400078e9656 */
[----:B------:R-:W-:-:S02]  /*2b810*/  PRMT R7, R35, 0x7772, RZ ;  /* 0x0000777223077816 */ /* 0x000fc400000000ff */
[----:B------:R-:W-:Y:S02]  /*2b820*/  PRMT R15, R27, 0x7773, RZ ;  /* 0x000077731b0f7816 */ /* 0x000fe400000000ff */
[----:B------:R-:W-:Y:S02]  /*2b830*/  LOP3.LUT R17, R17, R6, R82, 0x96, !PT ;  /* 0x0000000611117212 */ /* 0x000fe400078e9652 */
[----:B------:R-:W-:Y:S02]  /*2b840*/  LOP3.LUT R9, R20, R9, R87, 0x96, !PT ;  /* 0x0000000914097212 */ /* 0x000fe400078e9657 */
[----:B------:R-:W-:Y:S02]  /*2b850*/  PRMT R6, R35, 0x7773, RZ ;  /* 0x0000777323067816 */ /* 0x000fe400000000ff */
[----:B------:R-:W-:Y:S02]  /*2b860*/  LOP3.LUT R7, R15, R7, R8, 0x96, !PT ;  /* 0x000000070f077212 */ /* 0x000fe400078e9608 */
[----:B------:R-:W-:-:S02]  /*2b870*/  PRMT R14, R65, 0x7770, RZ ;  /* 0x00007770410e7816 */ /* 0x000fc400000000ff */
[----:B------:R-:W-:Y:S02]  /*2b880*/  PRMT R75, R65, 0x7772, RZ ;  /* 0x00007772414b7816 */ /* 0x000fe400000000ff */
[----:B------:R-:W-:Y:S02]  /*2b890*/  PRMT R65, R64, 0x7770, RZ ;  /* 0x0000777040417816 */ /* 0x000fe400000000ff */
[----:B------:R-:W-:Y:S02]  /*2b8a0*/  LOP3.LUT R6, R6, 0xff, R9, 0x48, !PT ;  /* 0x000000ff06067812 */ /* 0x000fe400078e4809 */
[----:B------:R-:W-:Y:S02]  /*2b8b0*/  LOP3.LUT R7, R7, 0xff, RZ, 0xc0, !PT ;  /* 0x000000ff07077812 */ /* 0x000fe400078ec0ff */
[----:B------:R-:W-:Y:S02]  /*2b8c0*/  PRMT R67, R64, 0x7771, RZ ;  /* 0x0000777140437816 */ /* 0x000fe400000000ff */
[----:B-1----:R-:W-:-:S02]  /*2b8d0*/  PRMT R10, R49, 0x7770, RZ ;  /* 0x00007770310a7816 */ /* 0x002fc400000000ff */
[----:B------:R-:W-:Y:S02]  /*2b8e0*/  PRMT R64, R64, 0x7773, RZ ;  /* 0x0000777340407816 */ /* 0x000fe400000000ff */
[----:B0-----:R-:W-:Y:S02]  /*2b8f0*/  LOP3.LUT R65, R12, R65, R3, 0x96, !PT ;  /* 0x000000410c417212 */ /* 0x001fe400078e9603 */
[----:B------:R-:W-:Y:S02]  /*2b900*/  PRMT R50, R48, 0x7770, RZ ;  /* 0x0000777030327816 */ /* 0x000fe400000000ff */
[----:B------:R-:W-:Y:S02]  /*2b910*/  LEA R73, R6, UR4, 0x1 ;  /* 0x0000000406497c11 */ /* 0x000fe4000f8e08ff */
[----:B------:R-:W-:Y:S02]  /*2b920*/  LEA R12, R7, UR4, 0x1 ;  /* 0x00000004070c7c11 */ /* 0x000fe4000f8e08ff */
[----:B------:R-:W-:-:S02]  /*2b930*/  LOP3.LUT R80, R14, R80, R13, 0x96, !PT ;  /* 0x000000500e507212 */ /* 0x000fc400078e960d */
[----:B------:R-:W-:Y:S02]  /*2b940*/  PRMT R19, R51, 0x7770, RZ ;  /* 0x0000777033137816 */ /* 0x000fe400000000ff */
[C---:B------:R-:W-:Y:S02]  /*2b950*/  PRMT R3, R33.reuse, 0x7770, RZ ;  /* 0x0000777021037816 */ /* 0x040fe400000000ff */
[C---:B------:R-:W-:Y:S02]  /*2b960*/  PRMT R8, R33.reuse, 0x7772, RZ ;  /* 0x0000777221087816 */ /* 0x040fe400000000ff */
[C---:B------:R-:W-:Y:S02]  /*2b970*/  PRMT R6, R33.reuse, 0x7771, RZ ;  /* 0x0000777121067816 */ /* 0x040fe400000000ff */
[----:B------:R-:W-:Y:S02]  /*2b980*/  PRMT R7, R33, 0x7773, RZ ;  /* 0x0000777321077816 */ /* 0x000fe400000000ff */
[----:B------:R-:W-:-:S02]  /*2b990*/  PRMT R14, R49, 0x7772, RZ ;  /* 0x00007772310e7816 */ /* 0x000fc400000000ff */
[C---:B------:R-:W-:Y:S02]  /*2b9a0*/  PRMT R51, R49.reuse, 0x7773, RZ ;  /* 0x0000777331337816 */ /* 0x040fe400000000ff */
[----:B------:R-:W-:Y:S02]  /*2b9b0*/  PRMT R88, R48, 0x7771, RZ ;  /* 0x0000777130587816 */ /* 0x000fe400000000ff */
[----:B------:R-:W-:Y:S01]  /*2b9c0*/  PRMT R33, R32, 0x7772, RZ ;  /* 0x0000777220217816 */ /* 0x000fe200000000ff */
[----:B------:R0:W1:Y:S01]  /*2b9d0*/  LDC.U8 R15, c[0x3][R12+0x1] ;  /* 0x00c000400c0f7b82 */ /* 0x0000620000000000 */
[----:B------:R-:W-:Y:S02]  /*2b9e0*/  PRMT R13, R49, 0x7771, RZ ;  /* 0x00007771310d7816 */ /* 0x000fe400000000ff */
[----:B------:R-:W-:Y:S02]  /*2b9f0*/  LOP3.LUT R31, R10, R64, R31, 0x96, !PT ;  /* 0x000000400a1f7212 */ /* 0x000fe400078e961f */
[----:B------:R-:W-:-:S02]  /*2ba00*/  PRMT R49, R48, 0x7772, RZ ;  /* 0x0000777230317816 */ /* 0x000fc400000000ff */
[----:B--2---:R-:W-:Y:S01]  /*2ba10*/  LOP3.LUT R50, R85, R50, R11, 0x96, !PT ;  /* 0x0000003255327212 */ /* 0x004fe200078e960b */
[----:B------:R2:W1:Y:S01]  /*2ba20*/  LDC.U8 R10, c[0x3][R73] ;  /* 0x00c00000490a7b82 */ /* 0x0004620000000000 */
[----:B------:R-:W-:Y:S02]  /*2ba30*/  LOP3.LUT R30, R51, R75, R30, 0x96, !PT ;  /* 0x0000004b331e7212 */ /* 0x000fe400078e961e */
[----:B------:R-:W-:Y:S02]  /*2ba40*/  LOP3.LUT R7, R7, R14, R72, 0x96, !PT ;  /* 0x0000000e07077212 */ /* 0x000fe400078e9648 */
[----:B------:R-:W-:-:S03]  /*2ba50*/  LOP3.LUT R33, R33, R88, R65, 0x96, !PT ;  /* 0x0000005821217212 */ /* 0x000fc600078e9641 */
[----:B------:R-:W3:Y:S01]  /*2ba60*/  LDC.U8 R22, c[0x3][R22] ;  /* 0x00c0000016167b82 */ /* 0x000ee20000000000 */
[C---:B------:R-:W-:Y:S02]  /*2ba70*/  PRMT R65, R26.reuse, 0x7771, RZ ;  /* 0x000077711a417816 */ /* 0x040fe400000000ff */
[C---:B------:R-:W-:Y:S02]  /*2ba80*/  PRMT R72, R26.reuse, 0x7770, RZ ;  /* 0x000077701a487816 */ /* 0x040fe400000000ff */
[----:B------:R-:W-:-:S03]  /*2ba90*/  PRMT R75, R26, 0x7773, RZ ;  /* 0x000077731a4b7816 */ /* 0x000fc600000000ff */
[----:B------:R2:W3:Y:S01]  /*2baa0*/  LDC.U8 R11, c[0x3][R73+0x1] ;  /* 0x00c00040490b7b82 */ /* 0x0004e20000000000 */
[----:B------:R-:W-:Y:S02]  /*2bab0*/  LOP3.LUT R49, R49, R67, R78, 0x96, !PT ;  /* 0x0000004331317212 */ /* 0x000fe400078e964e */
[----:B------:R-:W-:Y:S02]  /*2bac0*/  PRMT R21, R32, 0x7771, RZ ;  /* 0x0000777120157816 */ /* 0x000fe400000000ff */
[----:B------:R-:W-:Y:S02]  /*2bad0*/  LOP3.LUT R19, R19, R83, R84, 0x96, !PT ;  /* 0x0000005313137212 */ /* 0x000fe400078e9654 */
[----:B--2---:R-:W-:Y:S02]  /*2bae0*/  PRMT R73, R26, 0x7772, RZ ;  /* 0x000077721a497816 */ /* 0x004fe400000000ff */
        /* <DEDUP_REMOVED lines=9> */
[----:B------:R-:W-:Y:S02]  /*2bb80*/  LOP3.LUT R19, R26, 0xff, R19, 0x48, !PT ;  /* 0x000000ff1a137812 */ /* 0x000fe400078e4813 */
[----:B------:R-:W-:Y:S02]  /*2bb90*/  LOP3.LUT R3, R3, R48, R76, 0x96, !PT ;  /* 0x0000003003037212 */ /* 0x000fe400078e964c */
[----:B------:R-:W-:Y:S02]  /*2bba0*/  PRMT R20, R32, 0x7770, RZ ;  /* 0x0000777020147816 */ /* 0x000fe400000000ff */
[C---:B------:R-:W-:Y:S02]  /*2bbb0*/  PRMT R77, R27.reuse, 0x7771, RZ ;  /* 0x000077711b4d7816 */ /* 0x040fe400000000ff */
[----:B------:R-:W-:-:S02]  /*2bbc0*/  PRMT R76, R27, 0x7770, RZ ;  /* 0x000077701b4c7816 */ /* 0x000fc400000000ff */
[----:B------:R-:W-:Y:S02]  /*2bbd0*/  PRMT R32, R32, 0x7773, RZ ;  /* 0x0000777320207816 */ /* 0x000fe400000000ff */
[----:B------:R-:W-:Y:S02]  /*2bbe0*/  PRMT R27, R25, 0x7770, RZ ;  /* 0x00007770191b7816 */ /* 0x000fe400000000ff */
[----:B------:R-:W-:Y:S02]  /*2bbf0*/  LOP3.LUT R30, R65, R35, R30, 0x96, !PT ;  /* 0x00000023411e7212 */ /* 0x000fe400078e961e */
[----:B------:R-:W-:Y:S01]  /*2bc00*/  LEA R35, R19, UR4, 0x1 ;  /* 0x0000000413237c11 */ /* 0x000fe2000f8e08ff */
[----:B0-----:R-:W0:Y:S01]  /*2bc10*/  LDC.U8 R12, c[0x3][R12] ;  /* 0x00c000000c0c7b82 */ /* 0x001e220000000000 */
[----:B------:R-:W-:-:S07]  /*2bc20*/  LOP3.LUT R27, R27, R32, R49, 0x96, !PT ;  /* 0x000000201b1b7212 */ /* 0x000fce00078e9631 */
[----:B------:R2:W0:Y:S01]  /*2bc30*/  LDC.U8 R49, c[0x3][R35+0x1] ;  /* 0x00c0004023317b82 */ /* 0x0004220000000000 */
[----:B------:R-:W-:Y:S02]  /*2bc40*/  LOP3.LUT R8, R8, R13, R80, 0x96, !PT ;  /* 0x0000000d08087212 */ /* 0x000fe400078e9650 */
[----:B------:R-:W-:Y:S02]  /*2bc50*/  LOP3.LUT R9, R77, R9, R18, 0x96, !PT ;  /* 0x000000094d097212 */ /* 0x000fe400078e9612 */
[----:B------:R-:W-:Y:S02]  /*2bc60*/  PRMT R13, R24, 0x7770, RZ ;  /* 0x00007770180d7816 */ /* 0x000fe400000000ff */
[----:B------:R-:W-:Y:S02]  /*2bc70*/  PRMT R32, R39, 0x7773, RZ ;  /* 0x0000777327207816 */ /* 0x000fe400000000ff */
[----:B------:R-:W-:Y:S02]  /*2bc80*/  PRMT R18, R43, 0x7772, RZ ;  /* 0x000077722b127816 */ /* 0x000fe400000000ff */
[----:B------:R-:W-:-:S02]  /*2bc90*/  PRMT R67, R34, 0x7773, RZ ;  /* 0x0000777322437816 */ /* 0x000fc400000000ff */
[----:B------:R-:W-:Y:S02]  /*2bca0*/  LOP3.LUT R9, R32, R18, R9, 0x96, !PT ;  /* 0x0000001220097212 */ /* 0x000fe400078e9609 */
[----:B-1----:R-:W-:Y:S02]  /*2bcb0*/  LOP3.LUT R10, R15, R13, R10, 0x96, !PT ;  /* 0x0000000d0f0a7212 */ /* 0x002fe400078e960a */
[----:B------:R-:W-:Y:S02]  /*2bcc0*/  PRMT R14, R24, 0x7771, RZ ;  /* 0x00007771180e7816 */ /* 0x000fe400000000ff */
[----:B---3--:R-:W-:Y:S02]  /*2bcd0*/  LOP3.LUT R11, R11, R20, R22, 0x96, !PT ;  /* 0x000000140b0b7212 */ /* 0x008fe400078e9616 */
[----:B------:R-:W-:Y:S02]  /*2bce0*/  PRMT R32, R43, 0x7770, RZ ;  /* 0x000077702b207816 */ /* 0x000fe400000000ff */
[----:B------:R-:W-:-:S02]  /*2bcf0*/  PRMT R15, R40, 0x7772, RZ ;  /* 0x00007772280f7816 */ /* 0x000fc400000000ff */
[----:B------:R-:W-:Y:S02]  /*2bd00*/  LOP3.LUT R16, R76, R67, R16, 0x96, !PT ;  /* 0x000000434c107212 */ /* 0x000fe400078e9610 */
[----:B------:R-:W-:Y:S02]  /*2bd10*/  PRMT R50, R39, 0x7772, RZ ;  /* 0x0000777227327816 */ /* 0x000fe400000000ff */
        /* <DEDUP_REMOVED lines=8> */
[----:B------:R-:W-:Y:S02]  /*2bda0*/  PRMT R64, R34, 0x7772, RZ ;  /* 0x0000777222407816 */ /* 0x000fe400000000ff */
[----:B------:R-:W-:-:S02]  /*2bdb0*/  PRMT R34, R25, 0x7771, RZ ;  /* 0x0000777119227816 */ /* 0x000fc400000000ff */
[----:B------:R-:W-:Y:S02]  /*2bdc0*/  LOP3.LUT R9, R9, 0xff, RZ, 0xc0, !PT ;  /* 0x000000ff09097812 */ /* 0x000fe400078ec0ff */
[----:B------:R-:W-:Y:S02]  /*2bdd0*/  PRMT R26, R42, 0x7771, RZ ;  /* 0x000077712a1a7816 */ /* 0x000fe400000000ff */
[----:B------:R-:W-:Y:S02]  /*2bde0*/  PRMT R19, R41, 0x7772, RZ ;  /* 0x0000777229137816 */ /* 0x000fe400000000ff */
[----:B------:R-:W-:Y:S02]  /*2bdf0*/  LOP3.LUT R18, R18, R24, R33, 0x96, !PT ;  /* 0x0000001812127212 */ /* 0x000fe400078e9621 */
[----:B------:R-:W-:Y:S02]  /*2be00*/  LOP3.LUT R6, R48, R6, R31, 0x96, !PT ;  /* 0x0000000630067212 */ /* 0x000fe400078e961f */
[----:B------:R-:W-:Y:S01]  /*2be10*/  LOP3.LUT R24, R15, 0xff, R16, 0x48, !PT ;  /* 0x000000ff0f187812 */ /* 0x000fe200078e4810 */
[----:B------:R2:W1:Y:S01]  /*2be20*/  LDC.U8 R48, c[0x3][R35] ;  /* 0x00c0000023307b82 */ /* 0x0004620000000000 */
[----:B------:R-:W-:-:S02]  /*2be30*/  PRMT R13, R40, 0x7771, RZ ;  /* 0x00007771280d7816 */ /* 0x000fc400000000ff */
[----:B------:R-:W-:Y:S02]  /*2be40*/  PRMT R16, R36, 0x7772, RZ ;  /* 0x0000777224107816 */ /* 0x000fe400000000ff */
[----:B------:R-:W-:Y:S02]  /*2be50*/  LOP3.LUT R17, R75, R64, R17, 0x96, !PT ;  /* 0x000000404b117212 */ /* 0x000fe400078e9611 */
[----:B------:R-:W-:Y:S02]  /*2be60*/  LEA R64, R9, UR4, 0x1 ;  /* 0x0000000409407c11 */ /* 0x000fe4000f8e08ff */
[----:B--2---:R-:W-:Y:S02]  /*2be70*/  PRMT R35, R39, 0x7771, RZ ;  /* 0x0000777127237816 */ /* 0x004fe400000000ff */
[----:B------:R-:W-:Y:S02]  /*2be80*/  LOP3.LUT R7, R26, R72, R7, 0x96, !PT ;  /* 0x000000481a077212 */ /* 0x000fe400078e9607 */
[----:B------:R-:W-:-:S02]  /*2be90*/  LOP3.LUT R3, R19, R34, R3, 0x96, !PT ;  /* 0x0000002213037212 */ /* 0x000fc400078e9603 */
[----:B------:R-:W-:Y:S02]  /*2bea0*/  PRMT R9, R40, 0x7770, RZ ;  /* 0x0000777028097816 */ /* 0x000fe400000000ff */
[C---:B------:R-:W-:Y:S02]  /*2beb0*/  PRMT R26, R38.reuse, 0x7770, RZ ;  /* 0x00007770261a7816 */ /* 0x040fe400000000ff */
[C---:B------:R-:W-:Y:S02]  /*2bec0*/  PRMT R33, R38.reuse, 0x7771, RZ ;  /* 0x0000777126217816 */ /* 0x040fe400000000ff */
        /* <DEDUP_REMOVED lines=9> */
[----:B------:R-:W-:Y:S02]  /*2bf60*/  PRMT R39, R39, 0x7770, RZ ;  /* 0x0000777027277816 */ /* 0x000fe400000000ff */
[----:B------:R-:W-:Y:S02]  /*2bf70*/  LOP3.LUT R17, R35, R32, R17, 0x96, !PT ;  /* 0x0000002023117212 */ /* 0x000fe400078e9611 */
[----:B------:R-:W-:Y:S02]  /*2bf80*/  PRMT R13, R55, 0x7773, RZ ;  /* 0x00007773370d7816 */ /* 0x000fe400000000ff */
[----:B------:R-:W-:Y:S02]  /*2bf90*/  PRMT R16, R47, 0x7772, RZ ;  /* 0x000077722f107816 */ /* 0x000fe400000000ff */
[----:B------:R-:W-:Y:S02]  /*2bfa0*/  LOP3.LUT R30, R38, R31, R30, 0x96, !PT ;  /* 0x0000001f261e7212 */ /* 0x000fe400078e961e */
[----:B------:R-:W-:-:S02]  /*2bfb0*/  LOP3.LUT R19, R19, R40, R21, 0x96, !PT ;  /* 0x0000002813137212 */ /* 0x000fc400078e9615 */
[----:B------:R-:W-:Y:S02]  /*2bfc0*/  LOP3.LUT R39, R39, R42, R51, 0x96, !PT ;  /* 0x0000002a27277212 */ /* 0x000fe400078e9633 */
[----:B------:R-:W-:Y:S02]  /*2bfd0*/  LOP3.LUT R13, R13, R16, R17, 0x96, !PT ;  /* 0x000000100d0d7212 */ /* 0x000fe400078e9611 */
[----:B------:R-:W-:Y:S02]  /*2bfe0*/  PRMT R40, R55, 0x7772, RZ ;  /* 0x0000777237287816 */ /* 0x000fe400000000ff */
[----:B------:R-:W-:Y:S02]  /*2bff0*/  PRMT R38, R47, 0x7771, RZ ;  /* 0x000077712f267816 */ /* 0x000fe400000000ff */
[----:B------:R-:W-:Y:S02]  /*2c000*/  PRMT R14, R36, 0x7771, RZ ;  /* 0x00007771240e7816 */ /* 0x000fe400000000ff */
[----:B0-----:R-:W-:-:S02]  /*2c010*/  LOP3.LUT R9, R49, R9, R12, 0x96, !PT ;  /* 0x0000000931097212 */ /* 0x001fc400078e960c */
[----:B------:R-:W-:Y:S02]  /*2c020*/  PRMT R16, R44, 0x7772, RZ ;  /* 0x000077722c107816 */ /* 0x000fe400000000ff */
[C---:B------:R-:W-:Y:S02]  /*2c030*/  PRMT R20, R41.reuse, 0x7771, RZ ;  /* 0x0000777129147816 */ /* 0x040fe400000000ff */
[----:B------:R-:W-:Y:S02]  /*2c040*/  PRMT R41, R41, 0x7773, RZ ;  /* 0x0000777329297816 */ /* 0x000fe400000000ff */
[----:B------:R-:W-:Y:S02]  /*2c050*/  PRMT R15, R36, 0x7770, RZ ;  /* 0x00007770240f7816 */ /* 0x000fe400000000ff */
[----:B------:R-:W-:Y:S02]  /*2c060*/  LOP3.LUT R13, R13, 0xff, RZ, 0xc0, !PT ;  /* 0x000000ff0d0d7812 */ /* 0x000fe400078ec0ff */
[----:B------:R-:W-:-:S02]  /*2c070*/  LOP3.LUT R38, R40, R38, R39, 0x96, !PT ;  /* 0x0000002628267212 */ /* 0x000fc400078e9627 */
[----:B------:R-:W-:Y:S02]  /*2c080*/  PRMT R25, R25, 0x7773, RZ ;  /* 0x0000777319197816 */ /* 0x000fe400000000ff */
[----:B------:R-:W-:Y:S02]  /*2c090*/  PRMT R36, R36, 0x7773, RZ ;  /* 0x0000777324247816 */ /* 0x000fe400000000ff */
[----:B------:R-:W-:Y:S02]  /*2c0a0*/  PRMT R21, R45, 0x7770, RZ ;  /* 0x000077702d157816 */ /* 0x000fe400000000ff */
[----:B------:R-:W-:Y:S02]  /*2c0b0*/  PRMT R39, R59, 0x7773, RZ ;  /* 0x000077733b277816 */ /* 0x000fe400000000ff */
[----:B------:R-:W-:Y:S01]  /*2c0c0*/  LOP3.LUT R9, R16, R14, R9, 0x96, !PT ;  /* 0x0000000e10097212 */ /* 0x000fe200078e9609 */
[----:B------:R0:W1:Y:S01]  /*2c0d0*/  LDC.U8 R65, c[0x3][R64+0x1] ;  /* 0x00c0004040417b82 */ /* 0x0000620000000000 */
[----:B------:R-:W-:-:S02]  /*2c0e0*/  LEA R43, R24, UR4, 0x1 ;  /* 0x00000004182b7c11 */ /* 0x000fc4000f8e08ff */
[----:B------:R-:W-:Y:S02]  /*2c0f0*/  PRMT R35, R47, 0x7770, RZ ;  /* 0x000077702f237816 */ /* 0x000fe400000000ff */
[----:B------:R-:W-:Y:S02]  /*2c100*/  PRMT R14, R55, 0x7771, RZ ;  /* 0x00007771370e7816 */ /* 0x000fe400000000ff */
[----:B------:R-:W-:Y:S02]  /*2c110*/  LOP3.LUT R6, R26, R41, R6, 0x96, !PT ;  /* 0x000000291a067212 */ /* 0x000fe400078e9606 */
[----:B------:R-:W-:Y:S02]  /*2c120*/  LEA R41, R13, UR4, 0x1 ;  /* 0x000000040d297c11 */ /* 0x000fe4000f8e08ff */
[----:B------:R-:W-:Y:S02]  /*2c130*/  LOP3.LUT R8, R22, R25, R8, 0x96, !PT ;  /* 0x0000001916087212 */ /* 0x000fe400078e9608 */
[----:B------:R-:W-:-:S02]  /*2c140*/  LOP3.LUT R11, R21, R36, R11, 0x96, !PT ;  /* 0x00000024150b7212 */ /* 0x000fc400078e960b */
[----:B------:R-:W-:Y:S02]  /*2c150*/  LOP3.LUT R38, R39, 0xff, R38, 0x48, !PT ;  /* 0x000000ff27267812 */ /* 0x000fe400078e4826 */
[C---:B------:R-:W-:Y:S02]  /*2c160*/  PRMT R22, R37.reuse, 0x7772, RZ ;  /* 0x0000777225167816 */ /* 0x040fe400000000ff */
[C---:B------:R-:W-:Y:S02]  /*2c170*/  PRMT R25, R37.reuse, 0x7771, RZ ;  /* 0x0000777125197816 */ /* 0x040fe400000000ff */
[----:B------:R-:W-:Y:S02]  /*2c180*/  PRMT R24, R37, 0x7773, RZ ;  /* 0x0000777325187816 */ /* 0x000fe400000000ff */
[----:B------:R-:W-:Y:S01]  /*2c190*/  LOP3.LUT R14, R14, R35, R30, 0x96, !PT ;  /* 0x000000230e0e7212 */ /* 0x000fe200078e961e */
[----:B------:R2:W3:Y:S01]  /*2c1a0*/  LDC.U8 R37, c[0x3][R43+0x1] ;  /* 0x00c000402b257b82 */ /* 0x0004e20000000000 */
[----:B------:R-:W-:-:S02]  /*2c1b0*/  PRMT R21, R59, 0x7772, RZ ;  /* 0x000077723b157816 */ /* 0x000fc400000000ff */
[----:B------:R-:W-:Y:S02]  /*2c1c0*/  PRMT R16, R63, 0x7773, RZ ;  /* 0x000077733f107816 */ /* 0x000fe400000000ff */
[----:B------:R-:W-:-:S03]  /*2c1d0*/  LEA R39, R38, UR4, 0x1 ;  /* 0x0000000426277c11 */ /* 0x000fc6000f8e08ff */
[----:B0-----:R-:W3:Y:S01]  /*2c1e0*/  LDC.U8 R64, c[0x3][R64] ;  /* 0x00c0000040407b82 */ /* 0x001ee20000000000 */
[----:B------:R-:W-:-:S07]  /*2c1f0*/  LOP3.LUT R30, R16, R21, R14, 0x96, !PT ;  /* 0x00000015101e7212 */ /* 0x000fce00078e960e */
[----:B--2---:R-:W0:Y:S01]  /*2c200*/  LDC.U8 R43, c[0x3][R43] ;  /* 0x00c000002b2b7b82 */ /* 0x004e220000000000 */
[----:B------:R-:W-:-:S07]  /*2c210*/  LOP3.LUT R35, R30, 0xff, RZ, 0xc0, !PT ;  /* 0x000000ff1e237812 */ /* 0x000fce00078ec0ff */
[----:B------:R2:W0:Y:S01]  /*2c220*/  LDC.U8 R42, c[0x3][R41+0x1] ;  /* 0x00c00040292a7b82 */ /* 0x0004220000000000 */
[----:B------:R-:W-:Y:S02]  /*2c230*/  LOP3.LUT R20, R22, R20, R27, 0x96, !PT ;  /* 0x0000001416147212 */ /* 0x000fe400078e961b */
[C---:B------:R-:W-:Y:S02]  /*2c240*/  PRMT R27, R46.reuse, 0x7770, RZ ;  /* 0x000077702e1b7816 */ /* 0x040fe400000000ff */
[----:B------:R-:W-:-:S03]  /*2c250*/  PRMT R32, R46, 0x7772, RZ ;  /* 0x000077722e207816 */ /* 0x000fc600000000ff */
[----:B--2---:R-:W2:Y:S01]  /*2c260*/  LDC.U8 R41, c[0x3][R41] ;  /* 0x00c0000029297b82 */ /* 0x004ea20000000000 */
[C---:B------:R-:W-:Y:S02]  /*2c270*/  PRMT R31, R46.reuse, 0x7771, RZ ;  /* 0x000077712e1f7816 */ /* 0x040fe400000000ff */
[----:B------:R-:W-:-:S05]  /*2c280*/  PRMT R46, R46, 0x7773, RZ ;  /* 0x000077732e2e7816 */ /* 0x000fca00000000ff */
[----:B------:R4:W2:Y:S01]  /*2c290*/  LDC.U8 R40, c[0x3][R39+0x1] ;  /* 0x00c0004027287b82 */ /* 0x0008a20000000000 */
[C---:B------:R-:W-:Y:S02]  /*2c2a0*/  PRMT R13, R44.reuse, 0x7770, RZ ;  /* 0x000077702c0d7816 */ /* 0x040fe400000000ff */
[C---:B------:R-:W-:Y:S02]  /*2c2b0*/  PRMT R12, R44.reuse, 0x7771, RZ ;  /* 0x000077712c0c7816 */ /* 0x040fe400000000ff */
[----:B------:R-:W-:Y:S02]  /*2c2c0*/  PRMT R17, R44, 0x7773, RZ ;  /* 0x000077732c117816 */ /* 0x000fe400000000ff */
[----:B------:R-:W-:Y:S02]  /*2c2d0*/  LEA R44, R35, UR4, 0x1 ;  /* 0x00000004232c7c11 */ /* 0x000fe4000f8e08ff */
[----:B------:R-:W-:Y:S02]  /*2c2e0*/  LOP3.LUT R7, R46, R34, R7, 0x96, !PT ;  /* 0x000000222e077212 */ /* 0x000fe400078e9607 */
[----:B------:R1:W2:Y:S08]  /*2c2f0*/  LDC.U8 R46, c[0x3][R44+0x1] ;  /* 0x00c000402c2e7b82 */ /* 0x0002b00000000000 */
[----:B-1----:R-:W1:Y:S08]  /*2c300*/  LDC.U8 R44, c[0x3][R44] ;  /* 0x00c000002c2c7b82 */ /* 0x002e700000000000 */
[----:B----4-:R-:W4:Y:S01]  /*2c310*/  LDC.U8 R39, c[0x3][R39] ;  /* 0x00c0000027277b82 */ /* 0x010f220000000000 */
[----:B------:R-:W-:-:S02]  /*2c320*/  LOP3.LUT R3, R27, R24, R3, 0x96, !PT ;  /* 0x000000181b037212 */ /* 0x000fc400078e9603 */
[----:B------:R-:W-:Y:S02]  /*2c330*/  PRMT R24, R53, 0x7770, RZ ;  /* 0x0000777035187816 */ /* 0x000fe400000000ff */
[----:B------:R-:W-:Y:S02]  /*2c340*/  PRMT R26, R45, 0x7772, RZ ;  /* 0x000077722d1a7816 */ /* 0x000fe400000000ff */
[C---:B------:R-:W-:Y:S02]  /*2c350*/  PRMT R21, R52.reuse, 0x7772, RZ ;  /* 0x0000777234157816 */ /* 0x040fe400000000ff */
[C---:B------:R-:W-:Y:S02]  /*2c360*/  PRMT R14, R52.reuse, 0x7770, RZ ;  /* 0x00007770340e7816 */ /* 0x040fe400000000ff */
[----:B------:R-:W-:Y:S02]  /*2c370*/  PRMT R16, R52, 0x7771, RZ ;  /* 0x0000777134107816 */ /* 0x000fe400000000ff */
[----:B------:R-:W-:-:S02]  /*2c380*/  LOP3.LUT R10, R24, R17, R10, 0x96, !PT ;  /* 0x00000011180a7212 */ /* 0x000fc400078e960a */
[----:B------:R-:W-:Y:S02]  /*2c390*/  LOP3.LUT R15, R65, R15, R48, 0x96, !PT ;  /* 0x0000000f410f7212 */ /* 0x000fe400078e9630 */
[----:B------:R-:W-:Y:S02]  /*2c3a0*/  LOP3.LUT R18, R26, R25, R18, 0x96, !PT ;  /* 0x000000191a127212 */ /* 0x000fe400078e9612 */
[----:B------:R-:W-:Y:S02]  /*2c3b0*/  PRMT R52, R52, 0x7773, RZ ;  /* 0x0000777334347816 */ /* 0x000fe400000000ff */
[----:B------:R-:W-:Y:S02]  /*2c3c0*/  PRMT R24, R57, 0x7770, RZ ;  /* 0x0000777039187816 */ /* 0x000fe400000000ff */
[----:B------:R-:W-:Y:S02]  /*2c3d0*/  PRMT R22, R45, 0x7771, RZ ;  /* 0x000077712d167816 */ /* 0x000fe400000000ff */
[----:B------:R-:W-:-:S02]  /*2c3e0*/  PRMT R25, R53, 0x7772, RZ ;  /* 0x0000777235197816 */ /* 0x000fc400000000ff */
[----:B------:R-:W-:Y:S02]  /*2c3f0*/  LOP3.LUT R8, R32, R33, R8, 0x96, !PT ;  /* 0x0000002120087212 */ /* 0x000fe400078e9608 */
[----:B------:R-:W-:Y:S02]  /*2c400*/  PRMT R45, R45, 0x7773, RZ ;  /* 0x000077732d2d7816 */ /* 0x000fe400000000ff */
[C---:B------:R-:W-:Y:S02]  /*2c410*/  PRMT R27, R54.reuse, 0x7770, RZ ;  /* 0x00007770361b7816 */ /* 0x040fe400000000ff */
[----:B------:R-:W-:Y:S02]  /*2c420*/  PRMT R32, R54, 0x7772, RZ ;  /* 0x0000777236207816 */ /* 0x000fe400000000ff */
[----:B------:R-:W-:Y:S02]  /*2c430*/  LOP3.LUT R12, R21, R12, R15, 0x96, !PT ;  /* 0x0000000c150c7212 */ /* 0x000fe400078e960f */
[----:B------:R-:W-:-:S02]  /*2c440*/  LOP3.LUT R9, R24, R52, R9, 0x96, !PT ;  /* 0x0000003418097212 */ /* 0x000fc400078e9609 */
[----:B---3--:R-:W-:Y:S02]  /*2c450*/  LOP3.LUT R13, R37, R13, R64, 0x96, !PT ;  /* 0x0000000d250d7212 */ /* 0x008fe400078e9640 */
[----:B------:R-:W-:Y:S02]  /*2c460*/  LOP3.LUT R19, R25, R22, R19, 0x96, !PT ;  /* 0x0000001619137212 */ /* 0x000fe400078e9613 */
[----:B0-----:R-:W-:Y:S02]  /*2c470*/  LOP3.LUT R14, R42, R14, R43, 0x96, !PT ;  /* 0x0000000e2a0e7212 */ /* 0x001fe400078e962b */
[C---:B------:R-:W-:Y:S02]  /*2c480*/  PRMT R17, R56.reuse, 0x7772, RZ ;  /* 0x0000777238117816 */ /* 0x040fe400000000ff */
        /* <DEDUP_REMOVED lines=9> */
[----:B------:R-:W-:Y:S02]  /*2c520*/  LOP3.LUT R13, R17, R16, R13, 0x96, !PT ;  /* 0x00000010110d7212 */ /* 0x000fe400078e960d */
[----:B------:R-:W-:Y:S02]  /*2c530*/  LOP3.LUT R14, R24, R15, R14, 0x96, !PT ;  /* 0x0000000f180e7212 */ /* 0x000fe400078e960e */
[----:B--2---:R-:W-:Y:S02]  /*2c540*/  LOP3.LUT R22, R40, R22, R41, 0x96, !PT ;  /* 0x0000001628167212 */ /* 0x004fe400078e9629 */
        /* <DEDUP_REMOVED lines=8> */
[----:B------:R-:W-:Y:S02]  /*2c5d0*/  PRMT R27, R61, 0x7772, RZ ;  /* 0x000077723d1b7816 */ /* 0x000fe400000000ff */
[----:B------:R-:W-:Y:S02]  /*2c5e0*/  PRMT R31, R62, 0x7770, RZ ;  /* 0x000077703e1f7816 */ /* 0x000fe400000000ff */
[----:B------:R-:W-:Y:S02]  /*2c5f0*/  LOP3.LUT R17, R24, R17, R22, 0x96, !PT ;  /* 0x0000001118117212 */ /* 0x000fe400078e9616 */
[C---:B------:R-:W-:Y:S02]  /*2c600*/  PRMT R24, R23.reuse, 0x7772, RZ ;  /* 0x0000777217187816 */ /* 0x040fe400000000ff */
        /* <DEDUP_REMOVED lines=8> */
[----:B------:R-:W-:Y:S02]  /*2c690*/  LOP3.LUT R17, R24, 0xffff, R17, 0x48, !PT ;  /* 0x0000ffff18117812 */ /* 0x000fe400078e4811 */
[----:B------:R-:W-:Y:S02]  /*2c6a0*/  PRMT R69, R69, 0x7773, RZ ;  /* 0x0000777345457816 */ /* 0x000fe400000000ff */
[----:B------:R-:W-:Y:S02]  /*2c6b0*/  PRMT R24, R0, 0x7773, RZ ;  /* 0x0000777300187816 */ /* 0x000fe400000000ff */
[----:B------:R-:W-:Y:S02]  /*2c6c0*/  PRMT R30, R54, 0x7771, RZ ;  /* 0x00007771361e7816 */ /* 0x000fe400000000ff */
[----:B------:R-:W-:Y:S02]  /*2c6d0*/  PRMT R36, R58, 0x7772, RZ ;  /* 0x000077723a247816 */ /* 0x000fe400000000ff */
[----:B------:R-:W-:-:S02]  /*2c6e0*/  PRMT R16, R60, 0x7770, RZ ;  /* 0x000077703c107816 */ /* 0x000fc400000000ff */
[----:B-1----:R-:W-:Y:S02]  /*2c6f0*/  LOP3.LUT R15, R22, R15, R44, 0x96, !PT ;  /* 0x0000000f160f7212 */ /* 0x002fe400078e962c */
[----:B------:R-:W-:Y:S02]  /*2c700*/  PRMT R60, R60, 0x7773, RZ ;  /* 0x000077733c3c7816 */ /* 0x000fe400000000ff */
[----:B------:R-:W-:Y:S02]  /*2c710*/  PRMT R22, R0, 0x7771, RZ ;  /* 0x0000777100167816 */ /* 0x000fe400000000ff */
[----:B------:R-:W-:Y:S02]  /*2c720*/  LOP3.LUT R24, R24, R69, R10, 0x96, !PT ;  /* 0x0000004518187212 */ /* 0x000fe400078e960a */
[----:B------:R-:W-:Y:S02]  /*2c730*/  PRMT R33, R54, 0x7773, RZ ;  /* 0x0000777336217816 */ /* 0x000fe400000000ff */
[----:B------:R-:W-:-:S02]  /*2c740*/  PRMT R38, R59, 0x7770, RZ ;  /* 0x000077703b267816 */ /* 0x000fc400000000ff */
[----:B------:R-:W-:Y:S02]  /*2c750*/  LOP3.LUT R3, R36, R30, R3, 0x96, !PT ;  /* 0x0000001e24037212 */ /* 0x000fe400078e9603 */
[----:B------:R-:W-:Y:S02]  /*2c760*/  PRMT R10, R0, 0x7772, RZ ;  /* 0x00007772000a7816 */ /* 0x000fe400000000ff */
        /* <DEDUP_REMOVED lines=8> */
[----:B------:R-:W-:Y:S02]  /*2c7f0*/  PRMT R37, R58, 0x7773, RZ ;  /* 0x000077733a257816 */ /* 0x000fe400000000ff */
[----:B------:R-:W-:-:S02]  /*2c800*/  PRMT R38, R63, 0x7770, RZ ;  /* 0x000077703f267816 */ /* 0x000fc400000000ff */
[----:B------:R-:W-:Y:S02]  /*2c810*/  LOP3.LUT R20, R36, R35, R20, 0x96, !PT ;  /* 0x0000002324147212 */ /* 0x000fe400078e9614 */
[----:B------:R-:W-:Y:S02]  /*2c820*/  LOP3.LUT R13, R0, 0xffff, R13, 0x48, !PT ;  /* 0x0000ffff000d7812 */ /* 0x000fe400078e480d */
[----:B------:R-:W-:Y:S02]  /*2c830*/  LOP3.LUT R12, R12, 0xffff, RZ, 0xc0, !PT ;  /* 0x0000ffff0c0c7812 */ /* 0x000fe400078ec0ff */
[----:B------:R-:W-:Y:S02]  /*2c840*/  PRMT R33, R62, 0x7771, RZ ;  /* 0x000077713e217816 */ /* 0x000fe400000000ff */
[----:B------:R-:W-:Y:S02]  /*2c850*/  PRMT R35, R70, 0x7772, RZ ;  /* 0x0000777246237816 */ /* 0x000fe400000000ff */
[----:B------:R-:W-:-:S02]  /*2c860*/  PRMT R34, R55, 0x7770, RZ ;  /* 0x0000777037227816 */ /* 0x000fc400000000ff */
[----:B------:R-:W-:Y:S02]  /*2c870*/  PRMT R59, R59, 0x7771, RZ ;  /* 0x000077713b3b7816 */ /* 0x000fe400000000ff */
[----:B------:R-:W-:Y:S02]  /*2c880*/  PRMT R30, R61, 0x7771, RZ ;  /* 0x000077713d1e7816 */ /* 0x000fe400000000ff */
[----:B----4-:R-:W-:Y:S02]  /*2c890*/  LOP3.LUT R16, R46, R16, R39, 0x96, !PT ;  /* 0x000000102e107212 */ /* 0x010fe400078e9627 */
[----:B------:R-:W-:Y:S02]  /*2c8a0*/  PRMT R21, R68, 0x7771, RZ ;  /* 0x0000777144157816 */ /* 0x000fe400000000ff */
[----:B------:R-:W-:Y:S02]  /*2c8b0*/  LOP3.LUT R14, R26, R25, R14, 0x96, !PT ;  /* 0x000000191a0e7212 */ /* 0x000fe400078e960e */
[----:B------:R-:W-:-:S02]  /*2c8c0*/  PRMT R23, R23, 0x7771, RZ ;  /* 0x0000777117177816 */ /* 0x000fc400000000ff */
[----:B------:R-:W-:Y:S02]  /*2c8d0*/  LOP3.LUT R6, R38, R37, R6, 0x96, !PT ;  /* 0x0000002526067212 */ /* 0x000fe400078e9606 */
[----:B------:R-:W-:Y:S02]  /*2c8e0*/  PRMT R12, R13, 0x3340, R12 ;  /* 0x000033400d0c7816 */ /* 0x000fe4000000000c */
        /* <DEDUP_REMOVED lines=9> */
[----:B------:R-:W-:-:S02]  /*2c980*/  LOP3.LUT R14, R14, 0xffff, RZ, 0xc0, !PT ;  /* 0x0000ffff0e0e7812 */ /* 0x000fc400078ec0ff */
[----:B------:R-:W-:Y:S02]  /*2c990*/  LOP3.LUT R16, R23, R21, R16, 0x96, !PT ;  /* 0x0000001517107212 */ /* 0x000fe400078e9610 */
[----:B------:R-:W-:Y:S02]  /*2c9a0*/  LOP3.LUT R13, R13, 0xffff, R18, 0x48, !PT ;  /* 0x0000ffff0d0d7812 */ /* 0x000fe400078e4812 */
[----:B------:R-:W-:Y:S02]  /*2c9b0*/  LOP3.LUT R7, R71, R40, R7, 0x96, !PT ;  /* 0x0000002847077212 */ /* 0x000fe400078e9607 */
[----:B------:R-:W-:Y:S02]  /*2c9c0*/  PRMT R14, R17, 0x3340, R14 ;  /* 0x00003340110e7816 */ /* 0x000fe4000000000e */
[----:B------:R-:W-:Y:S02]  /*2c9d0*/  LOP3.LUT R15, R15, 0xffff, RZ, 0xc0, !PT ;  /* 0x0000ffff0f0f7812 */ /* 0x000fe400078ec0ff */
[----:B------:R-:W-:-:S02]  /*2c9e0*/  LOP3.LUT R16, R16, 0xffff, RZ, 0xc0, !PT ;  /* 0x0000ffff10107812 */ /* 0x000fc400078ec0ff */
[----:B------:R-:W-:Y:S02]  /*2c9f0*/  LOP3.LUT R9, R10, 0xffff, R9, 0x48, !PT ;  /* 0x0000ffff0a097812 */ /* 0x000fe400078e4809 */
        /* <DEDUP_REMOVED lines=10> */
[----:B------:R-:W-:-:S02]  /*2caa0*/  PRMT R15, R15, 0x3340, R16 ;  /* 0x000033400f0f7816 */ /* 0x000fc40000000010 */
[----:B------:R-:W-:Y:S02]  /*2cab0*/  LOP3.LUT R18, R18, 0xffff, R7, 0x48, !PT ;  /* 0x0000ffff12127812 */ /* 0x000fe400078e4807 */
[----:B------:R-:W-:Y:S02]  /*2cac0*/  LOP3.LUT R11, R32, R34, R11, 0x96, !PT ;  /* 0x00000022200b7212 */ /* 0x000fe400078e960b */
[----:B------:R-:W-:Y:S02]  /*2cad0*/  LOP3.LUT R3, R38, R62, R3, 0x96, !PT ;  /* 0x0000003e26037212 */ /* 0x000fe400078e9603 */
[----:B------:R-:W-:Y:S02]  /*2cae0*/  LOP3.LUT R8, R42, R41, R8, 0x96, !PT ;  /* 0x000000292a087212 */ /* 0x000fe400078e9608 */
[----:B------:R-:W-:Y:S02]  /*2caf0*/  LOP3.LUT R0, R0, R36, R19, 0x96, !PT ;  /* 0x0000002400007212 */ /* 0x000fe400078e9613 */
[----:B------:R-:W-:-:S02]  /*2cb00*/  LOP3.LUT R10, R10, R37, R20, 0x96, !PT ;  /* 0x000000250a0a7212 */ /* 0x000fc400078e9614 */
[----:B------:R-:W-:Y:S02]  /*2cb10*/  PRMT R28, R28, 0x7770, RZ ;  /* 0x000077701c1c7816 */ /* 0x000fe400000000ff */
[C---:B------:R-:W-:Y:S02]  /*2cb20*/  PRMT R16, R2.reuse, 0x7770, RZ ;  /* 0x0000777002107816 */ /* 0x040fe400000000ff */
[----:B------:R-:W-:Y:S02]  /*2cb30*/  LOP3.LUT R6, R17, R39, R6, 0x96, !PT ;  /* 0x0000002711067212 */ /* 0x000fe400078e9606 */
[----:B------:R-:W-:Y:S02]  /*2cb40*/  PRMT R7, R2, 0x7772, RZ ;  /* 0x0000777202077816 */ /* 0x000fe400000000ff */
[----:B------:R-:W-:Y:S02]  /*2cb50*/  LOP3.LUT R24, R24, 0xffff, RZ, 0xc0, !PT ;  /* 0x0000ffff18187812 */ /* 0x000fe400078ec0ff */
[----:B------:R-:W-:-:S02]  /*2cb60*/  LOP3.LUT R11, R28, 0xffff, R11, 0x48, !PT ;  /* 0x0000ffff1c0b7812 */ /* 0x000fc400078e480b */
[----:B------:R-:W-:Y:S02]  /*2cb70*/  LOP3.LUT R3, R16, 0xffff, R3, 0x48, !PT ;  /* 0x0000ffff10037812 */ /* 0x000fe400078e4803 */
[----:B------:R-:W-:Y:S02]  /*2cb80*/  LOP3.LUT R10, R10, 0xffff, RZ, 0xc0, !PT ;  /* 0x0000ffff0a0a7812 */ /* 0x000fe400078ec0ff */
[----:B------:R-:W-:Y:S02]  /*2cb90*/  LOP3.LUT R0, R0, 0xffff, RZ, 0xc0, !PT ;  /* 0x0000ffff00007812 */ /* 0x000fe400078ec0ff */
[----:B------:R-:W-:Y:S02]  /*2cba0*/  LOP3.LUT R7, R7, 0xffff, R8, 0x48, !PT ;  /* 0x0000ffff07077812 */ /* 0x000fe400078e4808 */
        /* <DEDUP_REMOVED lines=10> */
[----:B------:R0:W-:Y:S04]  /*2cc50*/  STL [R1+0x1030], R0 ;  /* 0x0010300001007387 */ /* 0x0001e80000100800 */
[----:B------:R0:W-:Y:S04]  /*2cc60*/  STL [R1+0x1034], R2 ;  /* 0x0010340201007387 */ /* 0x0001e80000100800 */
[----:B------:R0:W-:Y:S04]  /*2cc70*/  STL [R1+0x1038], R6 ;  /* 0x0010380601007387 */ /* 0x0001e80000100800 */
[----:B------:R0:W-:Y:S01]  /*2cc80*/  STL [R1+0x103c], R8 ;  /* 0x00103c0801007387 */ /* 0x0001e20000100800 */
[----:B------:R-:W-:-:S13]  /*2cc90*/  ISETP.NE.AND P0, PT, R79, RZ, PT ;  /* 0x000000ff4f00720c */ /* 0x000fda0003f05270 */
[----:B0-----:R-:W-:Y:S05]  /*2cca0*/  @P0 BRA `(.L_x_83) ;  /* 0x0000000000380947 */ /* 0x001fea0003800000 */
[----:B------:R-:W0:Y:S02]  /*2ccb0*/  LDCU UR4, c[0x0][0x3d0] ;  /* 0x00007a00ff0477ac */ /* 0x000e240008000800 */
[----:B0-----:R-:W-:-:S07]  /*2ccc0*/  IMAD.U32 R0, RZ, RZ, UR4 ;  /* 0x00000004ff007e24 */ /* 0x001fce000f8e00ff */
.L_x_84:
[----:B------:R-:W-:-:S13]  /*2ccd0*/  ISETP.GE.AND P0, PT, R0, 0x1, PT ;  /* 0x000000010000780c */ /* 0x000fda0003f06270 */
[----:B------:R-:W-:Y:S05]  /*2cce0*/  @!P0 EXIT ;  /* 0x000000000000894d */ /* 0x000fea0003800000 */
[----:B------:R-:W-:Y:S02]  /*2ccf0*/  VIADD R7, R0, 0xffffffff ;  /* 0xffffffff00077836 */ /* 0x000fe40000000000 */
[----:B------:R-:W-:-:S03]  /*2cd00*/  IMAD.IADD R6, R1, 0x1, R0 ;  /* 0x0000000101067824 */ /* 0x000fc600078e0200 */
[----:B------:R-:W-:Y:S02]  /*2cd10*/  IADD3 R2, P0, PT, R7, R4, RZ ;  /* 0x0000000407027210 */ /* 0x000fe40007f1e0ff */
[----:B------:R-:W2:Y:S03]  /*2cd20*/  LDL.U8 R0, [R6+0x102f] ;  /* 0x00102f0006007983 */ /* 0x000ea60000100000 */
[----:B------:R-:W-:-:S06]  /*2cd30*/  IMAD.X R3, RZ, RZ, R5, P0 ;  /* 0x000000ffff037224 */ /* 0x000fcc00000e0605 */
[----:B------:R-:W2:Y:S02]  /*2cd40*/  LDG.E.U8 R3, desc[UR36][R2.64] ;  /* 0x0000002402037981 */ /* 0x000ea4000c1e1100 */
[----:B--2---:R-:W-:Y:S01]  /*2cd50*/  ISETP.NE.AND P0, PT, R0, R3, PT ;  /* 0x000000030000720c */ /* 0x004fe20003f05270 */
[----:B------:R-:W-:-:S12]  /*2cd60*/  IMAD.MOV.U32 R0, RZ, RZ, R7 ;  /* 0x000000ffff007224 */ /* 0x000fd800078e0007 */
[----:B------:R-:W-:Y:S05]  /*2cd70*/  @!P0 BRA `(.L_x_84) ;  /* 0xfffffffc00d48947 */ /* 0x000fea000383ffff */
[----:B------:R-:W-:Y:S05]  /*2cd80*/  EXIT ;  /* 0x000000000000794d */ /* 0x000fea0003800000 */
.L_x_83:
[----:B------:R-:W-:-:S13]  /*2cd90*/  ISETP.NE.AND P0, PT, R29, RZ, PT ;  /* 0x000000ff1d00720c */ /* 0x000fda0003f05270 */
[----:B------:R-:W-:Y:S05]  /*2cda0*/  @!P0 EXIT ;  /* 0x000000000000894d */ /* 0x000fea0003800000 */
[----:B------:R-:W-:-:S04]  /*2cdb0*/  ISETP.GT.U32.AND P0, PT, R29, RZ, PT ;  /* 0x000000ff1d00720c */ /* 0x000fc80003f04070 */
[----:B------:R-:W-:-:S13]  /*2cdc0*/  ISETP.GT.U32.AND.EX P0, PT, RZ, RZ, PT, P0 ;  /* 0x000000ffff00720c */ /* 0x000fda0003f04100 */
[----:B------:R-:W2:Y:S01]  /*2cdd0*/  @!P0 LDL.U8 R7, [R1+0x1030] ;  /* 0x0010300001078983 */ /* 0x000ea20000100000 */
[----:B------:R-:W-:Y:S02]  /*2cde0*/  CS2R R2, SRZ ;  /* 0x0000000000027805 */ /* 0x000fe4000001ff00 */
[----:B------:R-:W-:-:S05]  /*2cdf0*/  @!P0 IMAD.MOV.U32 R2, RZ, RZ, 0x1 ;  /* 0x00000001ff028424 */ /* 0x000fca00078e00ff */
[----:B------:R-:W-:Y:S02]  /*2ce00*/  IADD3 R0, P3, PT, -R2, R29, RZ ;  /* 0x0000001d02007210 */ /* 0x000fe40007f7e1ff */
[----:B------:R-:W-:Y:S02]  /*2ce10*/  ISETP.GT.U32.AND P1, PT, R29, R2, PT ;  /* 0x000000021d00720c */ /* 0x000fe40003f24070 */
[----:B------:R-:W-:Y:S01]  /*2ce20*/  ISETP.LE.U32.AND P2, PT, R0, 0x3, PT ;  /* 0x000000030000780c */ /* 0x000fe20003f43070 */
[----:B------:R-:W-:Y:S01]  /*2ce30*/  IMAD.X R0, RZ, RZ, ~R3, P3 ;  /* 0x000000ffff007224 */ /* 0x000fe200018e0e03 */
[----:B------:R-:W-:-:S04]  /*2ce40*/  ISETP.GT.U32.AND.EX P1, PT, RZ, R3, PT, P1 ;  /* 0x00000003ff00720c */ /* 0x000fc80003f24110 */
[----:B------:R-:W-:Y:S01]  /*2ce50*/  ISETP.LE.U32.OR.EX P1, PT, R0, RZ, !P1, P2 ;  /* 0x000000ff0000720c */ /* 0x000fe20004f23520 */
[----:B--2---:R0:W-:-:S12]  /*2ce60*/  @!P0 STG.E.U8 desc[UR36][R4.64], R7 ;  /* 0x0000000704008986 */ /* 0x0041d8000c101124 */
[----:B------:R-:W-:Y:S05]  /*2ce70*/  @P1 BRA `(.L_x_85) ;  /* 0x0000000000541947 */ /* 0x000fea0003800000 */
[----:B------:R-:W-:Y:S01]  /*2ce80*/  IADD3 R17, P1, PT, R29, -0x3, RZ ;  /* 0xfffffffd1d117810 */ /* 0x000fe20007f3e0ff */
[----:B------:R-:W-:Y:S01]  /*2ce90*/  BSSY.RECONVERGENT B0, `(.L_x_85) ;  /* 0x0000013000007945 */ /* 0x000fe20003800200 */
[----:B------:R-:W-:-:S03]  /*2cea0*/  PLOP3.LUT P0, PT, PT, PT, PT, 0x8, 0x80 ;  /* 0x000000000080781c */ /* 0x000fc60003f0e170 */
[----:B------:R-:W-:-:S10]  /*2ceb0*/  IMAD.X R8, RZ, RZ, -0x1, P1 ;  /* 0xffffffffff087424 */ /* 0x000fd400008e06ff */
.L_x_86:
[----:B------:R-:W-:-:S05]  /*2cec0*/  IMAD.IADD R0, R1, 0x1, R2 ;  /* 0x0000000101007824 */ /* 0x000fca00078e0202 */
[----:B-1----:R-:W2:Y:S04]  /*2ced0*/  LDL.U8 R9, [R0+0x1030] ;  /* 0x0010300000097983 */ /* 0x002ea80000100000 */
[----:B------:R-:W3:Y:S04]  /*2cee0*/  LDL.U8 R11, [R0+0x1031] ;  /* 0x00103100000b7983 */ /* 0x000ee80000100000 */
[----:B------:R-:W4:Y:S04]  /*2cef0*/  LDL.U8 R13, [R0+0x1032] ;  /* 0x00103200000d7983 */ /* 0x000f280000100000 */
[----:B------:R-:W5:Y:S01]  /*2cf00*/  LDL.U8 R15, [R0+0x1033] ;  /* 0x00103300000f7983 */ /* 0x000f620000100000 */
[----:B------:R-:W-:-:S05]  /*2cf10*/  IADD3 R6, P1, PT, R2, R4, RZ ;  /* 0x0000000402067210 */ /* 0x000fca0007f3e0ff */
[----:B0-----:R-:W-:Y:S01]  /*2cf20*/  IMAD.X R7, R3, 0x1, R5, P1 ;  /* 0x0000000103077824 */ /* 0x001fe200008e0605 */
[----:B------:R-:W-:-:S05]  /*2cf30*/  IADD3 R2, P1, PT, R2, 0x4, RZ ;  /* 0x0000000402027810 */ /* 0x000fca0007f3e0ff */
[----:B------:R-:W-:Y:S01]  /*2cf40*/  IMAD.X R3, RZ, RZ, R3, P1 ;  /* 0x000000ffff037224 */ /* 0x000fe200008e0603 */
[----:B------:R-:W-:-:S04]  /*2cf50*/  ISETP.GE.U32.AND P1, PT, R2, R17, PT ;  /* 0x000000110200720c */ /* 0x000fc80003f26070 */
[----:B------:R-:W-:Y:S01]  /*2cf60*/  ISETP.GE.U32.AND.EX P1, PT, R3, R8, PT, P1 ;  /* 0x000000080300720c */ /* 0x000fe20003f26110 */
[----:B--2---:R1:W-:Y:S04]  /*2cf70*/  STG.E.U8 desc[UR36][R6.64], R9 ;  /* 0x0000000906007986 */ /* 0x0043e8000c101124 */
[----:B---3--:R1:W-:Y:S04]  /*2cf80*/  STG.E.U8 desc[UR36][R6.64+0x1], R11 ;  /* 0x0000010b06007986 */ /* 0x0083e8000c101124 */
[----:B----4-:R1:W-:Y:S04]  /*2cf90*/  STG.E.U8 desc[UR36][R6.64+0x2], R13 ;  /* 0x0000020d06007986 */ /* 0x0103e8000c101124 */
[----:B-----5:R1:W-:Y:S01]  /*2cfa0*/  STG.E.U8 desc[UR36][R6.64+0x3], R15 ;  /* 0x0000030f06007986 */ /* 0x0203e2000c101124 */
[----:B------:R-:W-:Y:S05]  /*2cfb0*/  @!P1 BRA `(.L_x_86) ;  /* 0xfffffffc00c09947 */ /* 0x000fea000383ffff */
[----:B------:R-:W-:Y:S05]  /*2cfc0*/  BSYNC.RECONVERGENT B0 ;  /* 0x0000000000007941 */ /* 0x000fea0003800200 */
.L_x_85:
[----:B------:R-:W-:Y:S02]  /*2cfd0*/  IADD3 R0, P3, PT, -R2, R29, RZ ;  /* 0x0000001d02007210 */ /* 0x000fe40007f7e1ff */
[----:B------:R-:W-:Y:S02]  /*2cfe0*/  ISETP.GT.U32.AND P2, PT, R29, R2, PT ;  /* 0x000000021d00720c */ /* 0x000fe40003f44070 */
[----:B------:R-:W-:Y:S01]  /*2cff0*/  ISETP.LE.U32.AND P1, PT, R0, 0x1, PT ;  /* 0x000000010000780c */ /* 0x000fe20003f23070 */
[----:B------:R-:W-:Y:S01]  /*2d000*/  IMAD.X R0, RZ, RZ, ~R3, P3 ;  /* 0x000000ffff007224 */ /* 0x000fe200018e0e03 */
[----:B------:R-:W-:-:S04]  /*2d010*/  ISETP.GT.U32.AND.EX P2, PT, RZ, R3, PT, P2 ;  /* 0x00000003ff00720c */ /* 0x000fc80003f44120 */
[----:B------:R-:W-:-:S13]  /*2d020*/  ISETP.LE.U32.OR.EX P1, PT, R0, RZ, !P2, P1 ;  /* 0x000000ff0000720c */ /* 0x000fda0005723510 */
[----:B------:R-:W-:-:S05]  /*2d030*/  @!P1 IMAD.IADD R0, R1, 0x1, R2 ;  /* 0x0000000101009824 */ /* 0x000fca00078e0202 */
[----:B-1----:R-:W2:Y:S04]  /*2d040*/  @!P1 LDL.U8 R9, [R0+0x1030] ;  /* 0x0010300000099983 */ /* 0x002ea80000100000 */
[----:B------:R-:W3:Y:S01]  /*2d050*/  @!P1 LDL.U8 R11, [R0+0x1031] ;  /* 0x00103100000b9983 */ /* 0x000ee20000100000 */
[C---:B------:R-:W-:Y:S02]  /*2d060*/  @!P1 IADD3 R6, P3, PT, R2.reuse, R4, RZ ;  /* 0x0000000402069210 */ /* 0x040fe40007f7e0ff */
[----:B------:R-:W-:Y:S02]  /*2d070*/  @!P1 IADD3 R2, P4, PT, R2, 0x2, RZ ;  /* 0x0000000202029810 */ /* 0x000fe40007f9e0ff */
[----:B------:R-:W-:Y:S01]  /*2d080*/  @!P1 PLOP3.LUT P0, PT, PT, PT, PT, 0x8, 0x80 ;  /* 0x000000000080981c */ /* 0x000fe20003f0e170 */
[----:B0-----:R-:W-:Y:S01]  /*2d090*/  @!P1 IMAD.X R7, R3, 0x1, R5, P3 ;  /* 0x0000000103079824 */ /* 0x001fe200018e0605 */
[----:B------:R-:W-:Y:S01]  /*2d0a0*/  ISETP.LT.U32.AND P2, PT, R2, R29, PT ;  /* 0x0000001d0200720c */ /* 0x000fe20003f41070 */
[----:B------:R-:W-:-:S05]  /*2d0b0*/  @!P1 IMAD.X R3, RZ, RZ, R3, P4 ;  /* 0x000000ffff039224 */ /* 0x000fca00020e0603 */
[----:B------:R-:W-:Y:S01]  /*2d0c0*/  ISETP.LT.U32.OR.EX P0, PT, R3, RZ, P0, P2 ;  /* 0x000000ff0300720c */ /* 0x000fe20000701520 */
[----:B--2---:R0:W-:Y:S04]  /*2d0d0*/  @!P1 STG.E.U8 desc[UR36][R6.64], R9 ;  /* 0x0000000906009986 */ /* 0x0041e8000c101124 */
[----:B---3--:R0:W-:Y:S08]  /*2d0e0*/  @!P1 STG.E.U8 desc[UR36][R6.64+0x1], R11 ;  /* 0x0000010b06009986 */ /* 0x0081f0000c101124 */
[----:B------:R-:W-:Y:S05]  /*2d0f0*/  @!P0 EXIT ;  /* 0x000000000000894d */ /* 0x000fea0003800000 */
[----:B0-----:R-:W-:-:S06]  /*2d100*/  IMAD.IADD R7, R1, 0x1, R2 ;  /* 0x0000000101077824 */ /* 0x001fcc00078e0202 */
[----:B------:R-:W2:Y:S01]  /*2d110*/  LDL.U8 R7, [R7+0x1030] ;  /* 0x0010300007077983 */ /* 0x000ea20000100000 */
[----:B------:R-:W-:-:S05]  /*2d120*/  IADD3 R2, P0, PT, R2, R4, RZ ;  /* 0x0000000402027210 */ /* 0x000fca0007f1e0ff */
[----:B------:R-:W-:-:S05]  /*2d130*/  IMAD.X R3, R3, 0x1, R5, P0 ;  /* 0x0000000103037824 */ /* 0x000fca00000e0605 */
[----:B--2---:R-:W-:Y:S01]  /*2d140*/  STG.E.U8 desc[UR36][R2.64], R7 ;  /* 0x0000000702007986 */ /* 0x004fe2000c101124 */
[----:B------:R-:W-:Y:S05]  /*2d150*/  EXIT ;  /* 0x000000000000794d */ /* 0x000fea0003800000 */
.L_x_87:
[----:B------:R-:W-:-:S00]  /*2d160*/  BRA `(.L_x_87) ;  /* 0xfffffffc00fc7947 */ /* 0x000fc0000383ffff */
[----:B------:R-:W-:-:S00]  /*2d170*/  NOP ;  /* 0x0000000000007918 */ /* 0x000fc00000000000 */
        /* <DEDUP_REMOVED lines=8> */
.L_x_382:


//--------------------- .text._Z14GCM_4bit_tablePhiS_iS_iS_S_iS_i --------------------------
	.section	.text._Z14GCM_4bit_tablePhiS_iS_iS_S_iS_i,"ax",@progbits
	.align	128
        .global         _Z14GCM_4bit_tablePhiS_iS_iS_S_iS_i
        .type           _Z14GCM_4bit_tablePhiS_iS_iS_S_iS_i,@function
        .size           _Z14GCM_4bit_tablePhiS_iS_iS_S_iS_i,(.L_x_383 - _Z14GCM_4bit_tablePhiS_iS_iS_S_iS_i)
        .other          _Z14GCM_4bit_tablePhiS_iS_iS_S_iS_i,@"STO_CUDA_ENTRY STV_DEFAULT"
_Z14GCM_4bit_tablePhiS_iS_iS_S_iS_i:
.text._Z14GCM_4bit_tablePhiS_iS_iS_S_iS_i:
[----:B------:R-:W0:Y:S01]  /*0000*/  LDC R1, c[0x0][0x37c] ;  /* 0x0000df00ff017b82 */ /* 0x000e220000000800 */
[----:B------:R-:W1:Y:S01]  /*0010*/  LDCU.64 UR8, c[0x0][0x380] ;  /* 0x00007000ff0877ac */ /* 0x000e620008000a00 */
[----:B0-----:R-:W-:-:S06]  /*0020*/  VIADD R1, R1, 0xffffec70 ;  /* 0xffffec7001017836 */ /* 0x001fcc0000000000 */
[----:B------:R-:W0:Y:S01]  /*0030*/  S2UR UR4, SR_CTAID.X ;  /* 0x00000000000479c3 */ /* 0x000e220000002500 */
[----:B------:R-:W2:Y:S01]  /*0040*/  S2R R5, SR_TID.X ;  /* 0x0000000000057919 */ /* 0x000ea20000002100 */
[----:B------:R-:W-:Y:S02]  /*0050*/  CS2R R204, SRZ ;  /* 0x0000000000cc7805 */ /* 0x000fe4000001ff00 */
[----:B------:R-:W-:Y:S02]  /*0060*/  CS2R R198, SRZ ;  /* 0x0000000000c67805 */ /* 0x000fe4000001ff00 */
[----:B------:R-:W-:Y:S01]  /*0070*/  CS2R R202, SRZ ;  /* 0x0000000000ca7805 */ /* 0x000fe2000001ff00 */
[----:B------:R3:W-:Y:S01]  /*0080*/  STL.128 [R1+0x10], RZ ;  /* 0x000010ff01007387 */ /* 0x0007e20000100c00 */
[----:B------:R-:W-:Y:S02]  /*0090*/  CS2R R200, SRZ ;  /* 0x0000000000c87805 */ /* 0x000fe4000001ff00 */
[----:B------:R-:W-:Y:S01]  /*00a0*/  CS2R R196, SRZ ;  /* 0x0000000000c47805 */ /* 0x000fe2000001ff00 */
[----:B------:R-:W4:Y:S01]  /*00b0*/  LDC R4, c[0x0][0x360] ;  /* 0x0000d800ff047b82 */ /* 0x000f220000000800 */
[----:B------:R3:W-:Y:S01]  /*00c0*/  STL.128 [R1+0x20], RZ ;  /* 0x000020ff01007387 */ /* 0x0007e20000100c00 */
[----:B------:R-:W-:-:S02]  /*00d0*/  CS2R R2, SRZ ;  /* 0x0000000000027805 */ /* 0x000fc4000001ff00 */
[----:B------:R-:W-:Y:S02]  /*00e0*/  CS2R R194, SRZ ;  /* 0x0000000000c27805 */ /* 0x000fe4000001ff00 */
[----:B------:R-:W-:Y:S01]  /*00f0*/  CS2R R192, SRZ ;  /* 0x0000000000c07805 */ /* 0x000fe2000001ff00 */
[----:B------:R3:W-:Y:S01]  /*0100*/  STL.128 [R1+0x30], RZ ;  /* 0x000030ff01007387 */ /* 0x0007e20000100c00 */
[----:B------:R-:W-:Y:S02]  /*0110*/  CS2R R190, SRZ ;  /* 0x0000000000be7805 */ /* 0x000fe4000001ff00 */
[----:B------:R-:W-:Y:S01]  /*0120*/  CS2R R188, SRZ ;  /* 0x0000000000bc7805 */ /* 0x000fe2000001ff00 */
[----:B-1----:R-:W-:Y:S01]  /*0130*/  UISETP.NE.U32.AND UP0, UPT, UR8, URZ, UPT ;  /* 0x000000ff0800728c */ /* 0x002fe2000bf05070 */
[----:B------:R3:W-:Y:S01]  /*0140*/  STL.128 [R1+0x40], RZ ;  /* 0x000040ff01007387 */ /* 0x0007e20000100c00 */
[----:B------:R-:W-:Y:S01]  /*0150*/  IMAD.MOV.U32 R0, RZ, RZ, RZ ;  /* 0x000000ffff007224 */ /* 0x000fe200078e00ff */
[----:B------:R-:W-:Y:S01]  /*0160*/  CS2R R186, SRZ ;  /* 0x0000000000ba7805 */ /* 0x000fe2000001ff00 */
[----:B------:R-:W-:Y:S01]  /*0170*/  UISETP.NE.AND.EX UP0, UPT, UR9, URZ, UPT, UP0 ;  /* 0x000000ff0900728c */ /* 0x000fe2000bf05300 */
[----:B------:R3:W-:Y:S01]  /*0180*/  STL.128 [R1+0x50], RZ ;  /* 0x000050ff01007387 */ /* 0x0007e20000100c00 */
[----:B------:R-:W-:-:S02]  /*0190*/  CS2R R184, SRZ ;  /* 0x0000000000b87805 */ /* 0x000fc4000001ff00 */
[----:B------:R-:W-:Y:S02]  /*01a0*/  CS2R R12, SRZ ;  /* 0x00000000000c7805 */ /* 0x000fe4000001ff00 */
[----:B------:R-:W-:Y:S01]  /*01b0*/  CS2R R14, SRZ ;  /* 0x00000000000e7805 */ /* 0x000fe2000001ff00 */
[----:B------:R3:W-:Y:S01]  /*01c0*/  STL.128 [R1+0x60], RZ ;  /* 0x000060ff01007387 */ /* 0x0007e20000100c00 */
[----:B------:R-:W-:Y:S02]  /*01d0*/  CS2R R16, SRZ ;  /* 0x0000000000107805 */ /* 0x000fe4000001ff00 */
[----:B------:R-:W-:Y:S02]  /*01e0*/  CS2R R18, SRZ ;  /* 0x0000000000127805 */ /* 0x000fe4000001ff00 */
[----:B------:R-:W-:Y:S01]  /*01f0*/  CS2R R20, SRZ ;  /* 0x0000000000147805 */ /* 0x000fe2000001ff00 */
        /* <DEDUP_REMOVED lines=105> */
[----:B------:R-:W-:Y:S01]  /*0890*/  CS2R R182, SRZ ;  /* 0x0000000000b67805 */ /* 0x000fe2000001ff00 */
[----:B------:R-:W1:Y:S02]  /*08a0*/  LDCU.64 UR6, c[0x0][0x358] ;  /* 0x00006b00ff0677ac */ /* 0x000e640008000a00 */
        /* <DEDUP_REMOVED lines=277> */
[----:B012-4-:R-:W-:Y:S05]  /*1a00*/  BRA.U !UP0, `(.L_x_88) ;  /* 0x0000006508887547 */ /* 0x017fea000b800000 */
[----:B------:R-:W0:Y:S01]  /*1a10*/  LDC R6, c[0x0][0x388] ;  /* 0x0000e200ff067b82 */ /* 0x000e220000000800 */
[----:B------:R-:W-:-:S04]  /*1a20*/  IMAD R4, R4, UR4, R5 ;  /* 0x0000000404047c24 */ /* 0x000fc8000f8e0205 */
[----:B------:R-:W-:-:S05]  /*1a30*/  IMAD.SHL.U32 R0, R4, 0x10, RZ ;  /* 0x0000001004007824 */ /* 0x000fca00078e00ff */
[----:B------:R-:W-:-:S04]  /*1a40*/  IADD3 R4, P1, PT, R0, UR8, RZ ;  /* 0x0000000800047c10 */ /* 0x000fc8000ff3e0ff */
[----:B------:R-:W-:Y:S02]  /*1a50*/  LEA.HI.X.SX32 R5, R0, UR9, 0x1, P1 ;  /* 0x0000000900057c11 */ /* 0x000fe400088f0eff */
[----:B0-----:R-:W-:-:S13]  /*1a60*/  ISETP.NE.AND P0, PT, R6, 0x20, PT ;  /* 0x000000200600780c */ /* 0x001fda0003f05270 */
[----:B------:R-:W-:Y:S05]  /*1a70*/  @!P0 BRA `(.L_x_89) ;  /* 0x0000004000448947 */ /* 0x000fea0003800000 */
[----:B------:R-:W-:-:S13]  /*1a80*/  ISETP.NE.AND P0, PT, R6, 0x18, PT ;  /* 0x000000180600780c */ /* 0x000fda0003f05270 */
[----:B------:R-:W-:Y:S05]  /*1a90*/  @!P0 BRA `(.L_x_90) ;  /* 0x0000002000088947 */ /* 0x000fea0003800000 */
[----:B------:R-:W-:Y:S02]  /*1aa0*/  ISETP.NE.AND P0, PT, R6, 0x10, PT ;  /* 0x000000100600780c */ /* 0x000fe40003f05270 */
[----:B------:R-:W-:Y:S01]  /*1ab0*/  CS2R R198, SRZ ;  /* 0x0000000000c67805 */ /* 0x000fe2000001ff00 */
[----:B------:R-:W-:Y:S01]  /*1ac0*/  IMAD.MOV.U32 R204, RZ, RZ, RZ ;  /* 0x000000ffffcc7224 */ /* 0x000fe200078e00ff */
        /* <DEDUP_REMOVED lines=94> */
[----:B------:R-:W-:Y:S01]  /*20b0*/  CS2R R182, SRZ ;  /* 0x0000000000b67805 */ /* 0x000fe2000001ff00 */
[----:B------:R-:W-:Y:S06]  /*20c0*/  @P0 BRA `(.L_x_88) ;  /* 0x0000005c00d80947 */ /* 0x000fec0003800000 */
[----:B------:R-:W2:Y:S04]  /*20d0*/  LDG.E R7, desc[UR6][R4.64] ;  /* 0x0000000604077981 */ /* 0x000ea8000c1e1900 */
[----:B------:R-:W4:Y:S04]  /*20e0*/  LDG.E R8, desc[UR6][R4.64+0x4] ;  /* 0x0000040604087981 */ /* 0x000f28000c1e1900 */
[----:B------:R-:W5:Y:S04]  /*20f0*/  LDG.E R9, desc[UR6][R4.64+0x8] ;  /* 0x0000080604097981 */ /* 0x000f68000c1e1900 */
[----:B------:R-:W3:Y:S01]  /*2100*/  LDG.E R10, desc[UR6][R4.64+0xc] ;  /* 0x00000c06040a7981 */ /* 0x000ee2000c1e1900 */
[----:B------:R-:W-:-:S02]  /*2110*/  CS2R R204, SRZ ;  /* 0x0000000000cc7805 */ /* 0x000fc4000001ff00 */
[----:B------:R-:W-:Y:S02]  /*2120*/  CS2R R198, SRZ ;  /* 0x0000000000c67805 */ /* 0x000fe4000001ff00 */
[----:B------:R-:W-:Y:S02]  /*2130*/  CS2R R202, SRZ ;  /* 0x0000000000ca7805 */ /* 0x000fe4000001ff00 */
[----:B------:R-:W-:Y:S01]  /*2140*/  CS2R R200, SRZ ;  /* 0x0000000000c87805 */ /* 0x000fe2000001ff00 */
[----:B------:R-:W-:Y:S01]  /*2150*/  IMAD.MOV.U32 R196, RZ, RZ, RZ ;  /* 0x000000ffffc47224 */ /* 0x000fe200078e00ff */
[----:B------:R-:W-:Y:S02]  /*2160*/  CS2R R2, SRZ ;  /* 0x0000000000027805 */ /* 0x000fe4000001ff00 */
[----:B------:R-:W-:Y:S02]  /*2170*/  CS2R R194, SRZ ;  /* 0x0000000000c27805 */ /* 0x000fe4000001ff00 */
[----:B------:R-:W-:-:S02]  /*2180*/  CS2R R192, SRZ ;  /* 0x0000000000c07805 */ /* 0x000fc4000001ff00 */
[----:B------:R-:W-:Y:S02]  /*2190*/  CS2R R190, SRZ ;  /* 0x0000000000be7805 */ /* 0x000fe4000001ff00 */
[----:B------:R-:W-:Y:S01]  /*21a0*/  CS2R R188, SRZ ;  /* 0x0000000000bc7805 */ /* 0x000fe2000001ff00 */
[----:B------:R-:W-:Y:S01]  /*21b0*/  IMAD.MOV.U32 R0, RZ, RZ, RZ ;  /* 0x000000ffff007224 */ /* 0x000fe200078e00ff */
[----:B------:R-:W-:Y:S01]  /*21c0*/  CS2R R186, SRZ ;  /* 0x0000000000ba7805 */ /* 0x000fe2000001ff00 */
[----:B------:R-:W-:Y:S01]  /*21d0*/  IMAD.MOV.U32 R185, RZ, RZ, RZ ;  /* 0x000000ffffb97224 */ /* 0x000fe200078e00ff */
        /* <DEDUP_REMOVED lines=11> */
[----:B------:R-:W-:Y:S01]  /*2290*/  CS2R R34, SRZ ;  /* 0x0000000000227805 */ /* 0x000fe2000001ff00 */
[----:B------:R-:W-:Y:S02]  /*22a0*/  IMAD.MOV.U32 R36, RZ, RZ, RZ ;  /* 0x000000ffff247224 */ /* 0x000fe400078e00ff */
[----:B--2---:R-:W-:Y:S02]  /*22b0*/  VIADD R7, R7, 0xc3efe9db ;  /* 0xc3efe9db07077836 */ /* 0x004fe40000000000 */
[----:B----4-:R-:W-:-:S03]  /*22c0*/  VIADD R8, R8, 0x87dfd3b7 ;  /* 0x87dfd3b708087836 */ /* 0x010fc60000000000 */
[----:B------:R-:W-:Y:S01]  /*22d0*/  SHF.L.W.U32.HI R180, R7, 0x1, R7 ;  /* 0x0000000107b47819 */ /* 0x000fe20000010e07 */
[----:B-----5:R-:W-:Y:S01]  /*22e0*/  VIADD R9, R9, 0xfbfa76f ;  /* 0x0fbfa76f09097836 */ /* 0x020fe20000000000 */
[----:B------:R-:W-:-:S03]  /*22f0*/  SHF.L.W.U32.HI R183, R8, 0x3, R8 ;  /* 0x0000000308b77819 */ /* 0x000fc60000010e08 */
[----:B------:R-:W-:Y:S01]  /*2300*/  VIADD R174, R180, 0x88c4d604 ;  /* 0x88c4d604b4ae7836 */ /* 0x000fe20000000000 */
[----:B------:R0:W-:Y:S01]  /*2310*/  STL [R1+0x1050], R180 ;  /* 0x001050b401007387 */ /* 0x0001e20000100800 */
[----:B---3--:R-:W-:Y:S01]  /*2320*/  VIADD R10, R10, 0x1f7f4ede ;  /* 0x1f7f4ede0a0a7836 */ /* 0x008fe20000000000 */
        /* <DEDUP_REMOVED lines=377> */
.L_x_90:
[----:B------:R-:W2:Y:S04]  /*3ac0*/  LDG.E R3, desc[UR6][R4.64] ;  /* 0x0000000604037981 */ /* 0x000ea8000c1e1900 */
[----:B------:R-:W4:Y:S04]  /*3ad0*/  LDG.E R7, desc[UR6][R4.64+0x4] ;  /* 0x0000040604077981 */ /* 0x000f28000c1e1900 */
[----:B------:R-:W5:Y:S04]  /*3ae0*/  LDG.E R8, desc[UR6][R4.64+0x8] ;  /* 0x0000080604087981 */ /* 0x000f68000c1e1900 */
[----:B------:R-:W3:Y:S04]  /*3af0*/  LDG.E R9, desc[UR6][R4.64+0xc] ;  /* 0x00000c0604097981 */ /* 0x000ee8000c1e1900 */
[----:B------:R-:W3:Y:S04]  /*3b00*/  LDG.E R0, desc[UR6][R4.64+0x10] ;  /* 0x0000100604007981 */ /* 0x000ee8000c1e1900 */
        /* <DEDUP_REMOVED lines=11> */
[----:B------:R-:W-:Y:S02]  /*3bc0*/  IMAD.MOV.U32 R185, RZ, RZ, RZ ;  /* 0x000000ffffb97224 */ /* 0x000fe400078e00ff */
        /* <DEDUP_REMOVED lines=338> */
[----:B------:R-:W-:Y:S02]  /*50f0*/  CS2R R2, SRZ ;  /* 0x0000000000027805 */ /* 0x000fe4000001ff00 */
[----:B------:R-:W-:Y:S01]  /*5100*/  SHF.L.W.U32.HI R17, R17, 0x11, R17 ;  /* 0x0000001111117819 */ /* 0x000fe20000010e11 */
[----:B------:R1:W-:Y:S01]  /*5110*/  STL [R1+0x1058], R182 ;  /* 0x001058b601007387 */ /* 0x0003e20000100800 */
[----:B------:R-:W-:-:S03]  /*5120*/  IMAD.MOV.U32 R0, RZ, RZ, RZ ;  /* 0x000000ffff007224 */ /* 0x000fc600078e00ff */
        /* <DEDUP_REMOVED lines=166> */
.L_x_89:
[----:B------:R-:W2:Y:S04]  /*5b90*/  LDG.E R3, desc[UR6][R4.64] ;  /* 0x0000000604037981 */ /* 0x000ea8000c1e1900 */
[----:B------:R-:W4:Y:S04]  /*5ba0*/  LDG.E R7, desc[UR6][R4.64+0x4] ;  /* 0x0000040604077981 */ /* 0x000f28000c1e1900 */
[----:B------:R-:W5:Y:S04]  /*5bb0*/  LDG.E R8, desc[UR6][R4.64+0x8] ;  /* 0x0000080604087981 */ /* 0x000f68000c1e1900 */
[----:B------:R-:W3:Y:S04]  /*5bc0*/  LDG.E R9, desc[UR6][R4.64+0xc] ;  /* 0x00000c0604097981 */ /* 0x000ee8000c1e1900 */
[----:B------:R-:W3:Y:S04]  /*5bd0*/  LDG.E R10, desc[UR6][R4.64+0x10] ;  /* 0x00001006040a7981 */ /* 0x000ee8000c1e1900 */
[----:B------:R-:W3:Y:S04]  /*5be0*/  LDG.E R11, desc[UR6][R4.64+0x14] ;  /* 0x00001406040b7981 */ /* 0x000ee8000c1e1900 */
[----:B------:R-:W3:Y:S04]  /*5bf0*/  LDG.E R0, desc[UR6][R4.64+0x18] ;  /* 0x0000180604007981 */ /* 0x000ee8000c1e1900 */
[----:B------:R-:W3:Y:S01]  /*5c00*/  LDG.E R2, desc[UR6][R4.64+0x1c] ;  /* 0x00001c0604027981 */ /* 0x000ee2000c1e1900 */
[----:B--2---:R-:W-:-:S02]  /*5c10*/  VIADD R3, R3, 0xc3efe9db ;  /* 0xc3efe9db03037836 */ /* 0x004fc40000000000 */
        /* <DEDUP_REMOVED lines=575> */
.L_x_91:
[----:B------:R-:W-:-:S05]  /*8010*/  LEA.HI R197, R6, 0x10, RZ, 0x1f ;  /* 0x0000001006c57811 */ /* 0x000fca00078ff8ff */
[----:B------:R4:W-:Y:S02]  /*8020*/  STL [R1+0x1350], R197 ;  /* 0x001350c501007387 */ /* 0x0009e40000100800 */
.L_x_88:
[----:B------:R-:W-:Y:S01]  /*8030*/  IMAD.IADD R4, R184, 0x1, R183 ;  /* 0x00000001b8047824 */ /* 0x000fe200078e02b7 */
        /* <DEDUP_REMOVED lines=18> */
[-C--:B------:R-:W-:Y:S02]  /*8160*/  LOP3.LUT R6, R172, R8.reuse, RZ, 0x3c, !PT ;  /* 0x00000008ac067212 */ /* 0x080fe400078e3cff */
        /* <DEDUP_REMOVED lines=253> */
[----:B------:R-:W-:Y:S02]  /*9140*/  LOP3.LUT R4, R42, R6, RZ, 0x3c, !PT ;  /* 0x000000062a047212 */ /* 0x000fe400078e3cff */
[----:B------:R-:W-:-:S02]  /*9150*/  LOP3.LUT R6, R40, R7, RZ, 0x3c, !PT ;  /* 0x0000000728067212 */ /* 0x000fc400078e3cff */
[----:B------:R-:W-:Y:S01]  /*9160*/  LOP3.LUT R8, R37, R7, RZ, 0x3c, !PT ;  /* 0x0000000725087212 */ /* 0x000fe200078e3cff */
[----:B------:R-:W-:Y:S01]  /*9170*/  IMAD.IADD R4, R4, 0x1, R5 ;  /* 0x0000000104047824 */ /* 0x000fe200078e0205 */
[----:B------:R-:W-:Y:S01]  /*9180*/  LOP3.LUT R7, R38, R10, RZ, 0x3c, !PT ;  /* 0x0000000a26077212 */ /* 0x000fe200078e3cff */
[----:B------:R-:W-:-:S04]  /*9190*/  IMAD.IADD R6, R6, 0x1, R9 ;  /* 0x0000000106067824 */ /* 0x000fc800078e0209 */
[----:B------:R-:W-:Y:S01]  /*91a0*/  IMAD.IADD R7, R7, 0x1, R8 ;  /* 0x0000000107077824 */ /* 0x000fe200078e0208 */
[----:B------:R-:W-:Y:S02]  /*91b0*/  SHF.L.W.U32.HI R8, R4, 0x1d, R4 ;  /* 0x0000001d04087819 */ /* 0x000fe40000010e04 */
[----:B------:R-:W-:Y:S02]  /*91c0*/  SHF.L.W.U32.HI R9, R6, 0x1b, R6 ;  /* 0x0000001b06097819 */ /* 0x000fe40000010e06 */
[----:B------:R-:W-:Y:S01]  /*91d0*/  SHF.L.W.U32.HI R11, R7, 0x9, R7 ;  /* 0x00000009070b7819 */ /* 0x000fe20000010e07 */
[----:B------:R-:W-:Y:S02]  /*91e0*/  IMAD.MOV.U32 R7, RZ, RZ, R10 ;  /* 0x000000ffff077224 */ /* 0x000fe400078e000a */
[----:B------:R-:W-:Y:S02]  /*91f0*/  IMAD.MOV.U32 R6, RZ, RZ, R8 ;  /* 0x000000ffff067224 */ /* 0x000fe400078e0008 */
[----:B------:R-:W-:-:S02]  /*9200*/  IMAD.MOV.U32 R5, RZ, RZ, R9 ;  /* 0x000000ffff057224 */ /* 0x000fc400078e0009 */
[----:B------:R-:W-:Y:S01]  /*9210*/  IMAD.MOV.U32 R4, RZ, RZ, R11 ;  /* 0x000000ffff047224 */ /* 0x000fe200078e000b */
        /* <DEDUP_REMOVED lines=31> */
[-C--:B------:R-:W-:Y:S01]  /*9410*/  LOP3.LUT R4, R20, R6.reuse, RZ, 0x3c, !PT ;  /* 0x0000000614047212 */ /* 0x080fe200078e3cff */
[----:B------:R-:W-:Y:S01]  /*9420*/  IMAD.IADD R5, R5, 0x1, R10 ;  /* 0x0000000105057824 */ /* 0x000fe200078e020a */
[----:B------:R-:W-:-:S03]  /*9430*/  LOP3.LUT R11, R17, R6, RZ, 0x3c, !PT ;  /* 0x00000006110b7212 */ /* 0x000fc600078e3cff */
[----:B------:R-:W-:Y:S01]  /*9440*/  IMAD.IADD R9, R4, 0x1, R9 ;  /* 0x0000000104097824 */ /* 0x000fe200078e0209 */
[----:B------:R-:W-:Y:S02]  /*9450*/  SHF.L.W.U32.HI R4, R7, 0x1d, R7 ;  /* 0x0000001d07047819 */ /* 0x000fe40000010e07 */
[----:B------:R-:W-:Y:S02]  /*9460*/  SHF.L.W.U32.HI R5, R5, 0x1b, R5 ;  /* 0x0000001b05057819 */ /* 0x000fe40000010e05 */
[----:B------:R-:W-:Y:S02]  /*9470*/  SHF.L.W.U32.HI R7, R9, 0x9, R9 ;  /* 0x0000000909077819 */ /* 0x000fe40000010e09 */
[-C--:B------:R-:W-:Y:S02]  /*9480*/  LOP3.LUT R6, R18, R4.reuse, RZ, 0x3c, !PT ;  /* 0x0000000412067212 */ /* 0x080fe400078e3cff */
[----:B------:R-:W-:Y:S02]  /*9490*/  LOP3.LUT R9, R15, R4, RZ, 0x3c, !PT ;  /* 0x000000040f097212 */ /* 0x000fe400078e3cff */
[-C--:B------:R-:W-:Y:S01]  /*94a0*/  LOP3.LUT R4, R16, R5.reuse, RZ, 0x3c, !PT ;  /* 0x0000000510047212 */ /* 0x080fe200078e3cff */
[----:B------:R-:W-:Y:S01]  /*94b0*/  IMAD.IADD R6, R6, 0x1, R11 ;  /* 0x0000000106067824 */ /* 0x000fe200078e020b */
[----:B------:R-:W-:-:S02]  /*94c0*/  LOP3.LUT R8, R13, R5, RZ, 0x3c, !PT ;  /* 0x000000050d087212 */ /* 0x000fc400078e3cff */
[----:B------:R-:W-:Y:S01]  /*94d0*/  LOP3.LUT R5, R14, R7, RZ, 0x3c, !PT ;  /* 0x000000070e057212 */ /* 0x000fe200078e3cff */
[----:B------:R-:W-:Y:S01]  /*94e0*/  IMAD.IADD R4, R4, 0x1, R9 ;  /* 0x0000000104047824 */ /* 0x000fe200078e0209 */
[----:B------:R-:W-:-:S03]  /*94f0*/  SHF.L.W.U32.HI R6, R6, 0x1d, R6 ;  /* 0x0000001d06067819 */ /* 0x000fc60000010e06 */
[----:B------:R-:W-:Y:S01]  /*9500*/  IMAD.IADD R8, R5, 0x1, R8 ;  /* 0x0000000105087824 */ /* 0x000fe200078e0208 */
[----:B------:R-:W-:-:S04]  /*9510*/  SHF.L.W.U32.HI R5, R4, 0x1b, R4 ;  /* 0x0000001b04057819 */ /* 0x000fc80000010e04 */
[----:B------:R-:W-:-:S07]  /*9520*/  SHF.L.W.U32.HI R4, R8, 0x9, R8 ;  /* 0x0000000908047819 */ /* 0x000fce0000010e08 */
.L_x_92:
[----:B------:R-:W-:Y:S05]  /*9530*/  @!P1 BRA `(.L_x_93) ;  /* 0x0000000000c09947 */ /* 0x000fea0003800000 */
[-C--:B------:R-:W-:Y:S02]  /*9540*/  LOP3.LUT R8, R187, R6.reuse, RZ, 0x3c, !PT ;  /* 0x00000006bb087212 */ /* 0x080fe400078e3cff */
[----:B------:R-:W-:Y:S02]  /*9550*/  LOP3.LUT R7, R185, R7, RZ, 0x3c, !PT ;  /* 0x00000007b9077212 */ /* 0x000fe400078e3cff */
[----:B------:R-:W-:Y:S02]  /*9560*/  LOP3.LUT R6, R12, R6, RZ, 0x3c, !PT ;  /* 0x000000060c067212 */ /* 0x000fe400078e3cff */
[-C--:B------:R-:W-:Y:S02]  /*9570*/  LOP3.LUT R10, R188, R5.reuse, RZ, 0x3c, !PT ;  /* 0x00000005bc0a7212 */ /* 0x080fe400078e3cff */
[----:B------:R-:W-:Y:S01]  /*9580*/  LOP3.LUT R5, R186, R5, RZ, 0x3c, !PT ;  /* 0x00000005ba057212 */ /* 0x000fe200078e3cff */
[----:B------:R-:W-:Y:S01]  /*9590*/  IMAD.IADD R6, R6, 0x1, R7 ;  /* 0x0000000106067824 */ /* 0x000fe200078e0207 */
[----:B------:R-:W-:-:S03]  /*95a0*/  LOP3.LUT R9, R0, R4, RZ, 0x3c, !PT ;  /* 0x0000000400097212 */ /* 0x000fc600078e3cff */
[----:B------:R-:W-:Y:S01]  /*95b0*/  IMAD.IADD R5, R5, 0x1, R8 ;  /* 0x0000000105057824 */ /* 0x000fe200078e0208 */
[----:B------:R-:W-:Y:S01]  /*95c0*/  SHF.L.W.U32.HI R6, R6, 0x1d, R6 ;  /* 0x0000001d06067819 */ /* 0x000fe20000010e06 */
[----:B------:R-:W-:Y:S01]  /*95d0*/  IMAD.IADD R9, R9, 0x1, R10 ;  /* 0x0000000109097824 */ /* 0x000fe200078e020a */
[----:B------:R-:W-:Y:S02]  /*95e0*/  LOP3.LUT R8, R190, R4, RZ, 0x3c, !PT ;  /* 0x00000004be087212 */ /* 0x000fe400078e3cff */
[----:B------:R-:W-:Y:S02]  /*95f0*/  SHF.L.W.U32.HI R4, R5, 0x1b, R5 ;  /* 0x0000001b05047819 */ /* 0x000fe40000010e05 */
[----:B------:R-:W-:Y:S02]  /*9600*/  SHF.L.W.U32.HI R9, R9, 0x9, R9 ;  /* 0x0000000909097819 */ /* 0x000fe40000010e09 */
[-C--:B------:R-:W-:Y:S02]  /*9610*/  LOP3.LUT R5, R189, R6.reuse, RZ, 0x3c, !PT ;  /* 0x00000006bd057212 */ /* 0x080fe400078e3cff */
[----:B------:R-:W-:-:S02]  /*9620*/  LOP3.LUT R7, R192, R6, RZ, 0x3c, !PT ;  /* 0x00000006c0077212 */ /* 0x000fc400078e3cff */
[-C--:B------:R-:W-:Y:S01]  /*9630*/  LOP3.LUT R6, R191, R4.reuse, RZ, 0x3c, !PT ;  /* 0x00000004bf067212 */ /* 0x080fe200078e3cff */
[----:B------:R-:W-:Y:S01]  /*9640*/  IMAD.IADD R5, R5, 0x1, R8 ;  /* 0x0000000105057824 */ /* 0x000fe200078e0208 */
        /* <DEDUP_REMOVED lines=17> */
[----:B------:R-:W-:Y:S02]  /*9760*/  SHF.L.W.U32.HI R4, R4, 0x1b, R4 ;  /* 0x0000001b04047819 */ /* 0x000fe40000010e04 */
[----:B------:R-:W-:Y:S02]  /*9770*/  LOP3.LUT R8, R202, R11, RZ, 0x3c, !PT ;  /* 0x0000000bca087212 */ /* 0x000fe400078e3cff */
        /* <DEDUP_REMOVED lines=12> */
.L_x_93:
[--C-:B------:R-:W-:Y:S01]  /*9840*/  SHF.R.U32.HI R8, RZ, 0x18, R7.reuse ;  /* 0x00000018ff087819 */ /* 0x100fe20000011607 */
[----:B------:R-:W-:Y:S01]  /*9850*/  STL [R1+0x1378], R3 ;  /* 0x0013780301007387 */ /* 0x000fe20000100800 */
[----:B------:R-:W-:Y:S01]  /*9860*/  SHF.R.U32.HI R9, RZ, 0x19, R7 ;  /* 0x00000019ff097819 */ /* 0x000fe20000011607 */
[----:B------:R-:W0:Y:S01]  /*9870*/  LDCU UR8, c[0x0][0x398] ;  /* 0x00007300ff0877ac */ /* 0x000e220008000800 */
[----:B------:R-:W-:Y:S01]  /*9880*/  LOP3.LUT R10, R8, 0x1, RZ, 0xc0, !PT ;  /* 0x00000001080a7812 */ /* 0x000fe200078ec0ff */
[----:B------:R-:W-:Y:S01]  /*9890*/  STL [R1+0x1380], R13 ;  /* 0x0013800d01007387 */ /* 0x000fe20000100800 */
[----:B------:R-:W-:Y:S01]  /*98a0*/  LOP3.LUT R9, R9, 0x1, RZ, 0xc0, !PT ;  /* 0x0000000109097812 */ /* 0x000fe200078ec0ff */
[----:B------:R-:W3:Y:S01]  /*98b0*/  LDCU.64 UR10, c[0x0][0x390] ;  /* 0x00007200ff0a77ac */ /* 0x000ee20008000a00 */
[----:B------:R-:W-:Y:S01]  /*98c0*/  PRMT R8, R7, 0x7632, R8 ;  /* 0x0000763207087816 */ /* 0x000fe20000000008 */
[----:B------:R-:W-:Y:S01]  /*98d0*/  STL [R1+0x1374], R2 ;  /* 0x0013740201007387 */ /* 0x000fe20000100800 */
[----:B------:R-:W-:-:S02]  /*98e0*/  ISETP.NE.U32.AND P1, PT, R9, 0x1, PT ;  /* 0x000000010900780c */ /* 0x000fc40003f25070 */
[C---:B------:R-:W-:Y:S01]  /*98f0*/  SHF.L.U32.HI R8, R7.reuse, 0x7, R8 ;  /* 0x0000000707087819 */ /* 0x040fe20000010608 */
[----:B------:R-:W-:Y:S01]  /*9900*/  STL [R1+0x137c], R12 ;  /* 0x00137c0c01007387 */ /* 0x000fe20000100800 */
[----:B------:R-:W-:Y:S02]  /*9910*/  ISETP.NE.U32.AND P0, PT, R10, 0x1, PT ;  /* 0x000000010a00780c */ /* 0x000fe40003f05070 */
[----:B------:R-:W-:Y:S01]  /*9920*/  LOP3.LUT R9, R7, 0xffff, RZ, 0xc0, !PT ;  /* 0x0000ffff07097812 */ /* 0x000fe200078ec0ff */
[----:B------:R-:W-:Y:S01]  /*9930*/  STL [R1+0x1370], R0 ;  /* 0x0013700001007387 */ /* 0x000fe20000100800 */
[----:B------:R-:W-:Y:S02]  /*9940*/  LOP3.LUT R10, R6, 0xffff, RZ, 0xc0, !PT ;  /* 0x0000ffff060a7812 */ /* 0x000fe400078ec0ff */
[----:B------:R-:W-:Y:S02]  /*9950*/  LOP3.LUT R11, R5, 0xffff, RZ, 0xc0, !PT ;  /* 0x0000ffff050b7812 */ /* 0x000fe400078ec0ff */
[----:B------:R-:W-:-:S02]  /*9960*/  LOP3.LUT R241, R8, 0xffff, RZ, 0xc0, !PT ;  /* 0x0000ffff08f17812 */ /* 0x000fc400078ec0ff */
[----:B------:R-:W-:Y:S02]  /*9970*/  SHF.R.U32.HI R8, RZ, 0x1, R9 ;  /* 0x00000001ff087819 */ /* 0x000fe40000011609 */
[----:B------:R-:W-:Y:S02]  /*9980*/  SHF.R.U32.HI R10, RZ, 0x1, R10 ;  /* 0x00000001ff0a7819 */ /* 0x000fe4000001160a */
[----:B------:R-:W-:Y:S02]  /*9990*/  SHF.R.U32.HI R11, RZ, 0x1, R11 ;  /* 0x00000001ff0b7819 */ /* 0x000fe4000001160b */
[----:B------:R-:W-:Y:S02]  /*99a0*/  SHF.R.U32.HI R218, RZ, 0x18, R6 ;  /* 0x00000018ffda7819 */ /* 0x000fe40000011606 */
[----:B------:R-:W-:Y:S02]  /*99b0*/  LOP3.LUT R9, R8, 0x7f, RZ, 0xc0, !PT ;  /* 0x0000007f08097812 */ /* 0x000fe400078ec0ff */
[----:B------:R-:W-:-:S02]  /*99c0*/  PRMT R217, R4, 0x7632, R217 ;  /* 0x0000763204d97816 */ /* 0x000fc400000000d9 */
[----:B------:R-:W-:Y:S01]  /*99d0*/  SHF.R.U32.HI R213, RZ, 0x18, R5 ;  /* 0x00000018ffd57819 */ /* 0x000fe20000011605 */
[----:B------:R-:W-:Y:S01]  /*99e0*/  IMAD R218, R218, 0x80, R9 ;  /* 0x00000080dada7824 */ /* 0x000fe200078e0209 */
[----:B------:R-:W-:Y:S02]  /*99f0*/  LOP3.LUT R10, R10, 0x7f, RZ, 0xc0, !PT ;  /* 0x0000007f0a0a7812 */ /* 0x000fe400078ec0ff */
[----:B------:R-:W-:Y:S02]  /*9a00*/  SHF.R.U32.HI R212, RZ, 0x1, R241 ;  /* 0x00000001ffd47819 */ /* 0x000fe400000116f1 */
[----:B------:R-:W-:Y:S01]  /*9a10*/  SHF.R.U32.HI R68, RZ, 0x11, R6 ;  /* 0x00000011ff447819 */ /* 0x000fe20000011606 */
[----:B------:R-:W-:Y:S01]  /*9a20*/  IMAD R213, R213, 0x80, R10 ;  /* 0x00000080d5d57824 */ /* 0x000fe200078e020a */
[----:B------:R-:W-:Y:S02]  /*9a30*/  SHF.R.U32.HI R71, RZ, 0x18, R4 ;  /* 0x00000018ff477819 */ /* 0x000fe40000011604 */
[----:B------:R-:W-:-:S02]  /*9a40*/  LOP3.LUT R8, R11, 0x7f, RZ, 0xc0, !PT ;  /* 0x0000007f0b087812 */ /* 0x000fc400078ec0ff */
[----:B------:R-:W-:Y:S02]  /*9a50*/  SHF.L.U32.HI R217, R4, 0x7, R217 ;  /* 0x0000000704d97819 */ /* 0x000fe400000106d9 */
[----:B------:R-:W-:Y:S01]  /*9a60*/  SHF.R.U32.HI R70, RZ, 0x11, R5 ;  /* 0x00000011ff467819 */ /* 0x000fe20000011605 */
[----:B------:R-:W-:Y:S01]  /*9a70*/  IMAD R71, R71, 0x80, R8 ;  /* 0x0000008047477824 */ /* 0x000fe200078e0208 */
[----:B------:R-:W-:Y:S02]  /*9a80*/  LOP3.LUT R11, R212, 0x1, RZ, 0xc0, !PT ;  /* 0x00000001d40b7812 */ /* 0x000fe400078ec0ff */
[----:B------:R-:W-:Y:S02]  /*9a90*/  PRMT R216, R5, 0x7632, R216 ;  /* 0x0000763205d87816 */ /* 0x000fe400000000d8 */
[----:B------:R-:W-:Y:S02]  /*9aa0*/  SHF.R.U32.HI R9, RZ, 0x8, R6 ;  /* 0x00000008ff097819 */ /* 0x000fe40000011606 */
[----:B------:R-:W-:-:S02]  /*9ab0*/  LOP3.LUT R68, R68, 0x7f, RZ, 0xc0, !PT ;  /* 0x0000007f44447812 */ /* 0x000fc400078ec0ff */
[----:B------:R-:W-:Y:S02]  /*9ac0*/  SHF.R.U32.HI R10, RZ, 0x11, R7 ;  /* 0x00000011ff0a7819 */ /* 0x000fe40000011607 */
[----:B------:R-:W-:Y:S01]  /*9ad0*/  SHF.R.U32.HI R206, RZ, 0x11, R4 ;  /* 0x00000011ffce7819 */ /* 0x000fe20000011604 */
[----:B------:R-:W-:Y:S01]  /*9ae0*/  IMAD R210, R9, 0x80, R68 ;  /* 0x0000008009d27824 */ /* 0x000fe200078e0244 */
[----:B------:R-:W-:Y:S02]  /*9af0*/  LOP3.LUT R211, R217, 0xffff, RZ, 0xc0, !PT ;  /* 0x0000ffffd9d37812 */ /* 0x000fe400078ec0ff */
[----:B------:R-:W-:Y:S02]  /*9b00*/  SHF.R.U32.HI R8, RZ, 0x8, R5 ;  /* 0x00000008ff087819 */ /* 0x000fe40000011605 */
[----:B------:R-:W-:Y:S02]  /*9b10*/  PRMT R207, R6, 0x7632, R207 ;  /* 0x0000763206cf7816 */ /* 0x000fe400000000cf */
[----:B------:R-:W-:-:S02]  /*9b20*/  LOP3.LUT R209, R70, 0x7f, RZ, 0xc0, !PT ;  /* 0x0000007f46d17812 */ /* 0x000fc400078ec0ff */
[----:B------:R-:W-:Y:S02]  /*9b30*/  ISETP.NE.U32.AND P2, PT, R11, 0x1, PT ;  /* 0x000000010b00780c */ /* 0x000fe40003f45070 */
[----:B------:R-:W-:Y:S01]  /*9b40*/  SHF.L.U32.HI R216, R5, 0x7, R216 ;  /* 0x0000000705d87819 */ /* 0x000fe200000106d8 */
[----:B------:R-:W-:Y:S01]  /*9b50*/  IMAD R222, R8, 0x80, R209 ;  /* 0x0000008008de7824 */ /* 0x000fe200078e02d1 */
[----:B------:R-:W-:Y:S02]  /*9b60*/  SHF.R.U32.HI R11, RZ, 0x8, R7 ;  /* 0x00000008ff0b7819 */ /* 0x000fe40000011607 */
[----:B------:R-:W-:Y:S02]  /*9b70*/  SHF.R.U32.HI R69, RZ, 0x8, R4 ;  /* 0x00000008ff457819 */ /* 0x000fe40000011604 */
[----:B------:R-:W-:Y:S02]  /*9b80*/  LOP3.LUT R10, R10, 0x7f, RZ, 0xc0, !PT ;  /* 0x0000007f0a0a7812 */ /* 0x000fe400078ec0ff */
[----:B------:R-:W-:-:S02]  /*9b90*/  LOP3.LUT R208, R206, 0x7f, RZ, 0xc0, !PT ;  /* 0x0000007fced07812 */ /* 0x000fc400078ec0ff */
[----:B------:R-:W-:Y:S01]  /*9ba0*/  SHF.R.U32.HI R68, RZ, 0x1, R211 ;  /* 0x00000001ff447819 */ /* 0x000fe200000116d3 */
[----:B------:R-:W-:Y:S01]  /*9bb0*/  IMAD R10, R11, 0x80, R10 ;  /* 0x000000800b0a7824 */ /* 0x000fe200078e020a */
[----:B------:R-:W-:Y:S01]  /*9bc0*/  SHF.L.U32.HI R206, R6, 0x7, R207 ;  /* 0x0000000706ce7819 */ /* 0x000fe200000106cf */
[----:B------:R-:W-:Y:S01]  /*9bd0*/  IMAD R208, R69, 0x80, R208 ;  /* 0x0000008045d07824 */ /* 0x000fe200078e02d0 */
[----:B------:R-:W-:Y:S02]  /*9be0*/  LOP3.LUT R243, R216, 0xffff, RZ, 0xc0, !PT ;  /* 0x0000ffffd8f37812 */ /* 0x000fe400078ec0ff */
[----:B------:R-:W-:Y:S02]  /*9bf0*/  LOP3.LUT R209, R212, 0x7f, RZ, 0xc0, !PT ;  /* 0x0000007fd4d17812 */ /* 0x000fe400078ec0ff */
[----:B------:R-:W-:Y:S02]  /*9c00*/  LOP3.LUT R207, R68, 0x7f, RZ, 0xc0, !PT ;  /* 0x0000007f44cf7812 */ /* 0x000fe400078ec0ff */
[----:B------:R-:W-:Y:S01]  /*9c10*/  LOP3.LUT R242, R206, 0xffff, RZ, 0xc0, !PT ;  /* 0x0000ffffcef27812 */ /* 0x000fe200078ec0ff */
[----:B------:R-:W-:Y:S01]  /*9c20*/  IMAD R209, R10, 0x80, R209 ;  /* 0x000000800ad17824 */ /* 0x000fe200078e02d1 */
[----:B------:R-:W-:Y:S01]  /*9c30*/  SHF.R.U32.HI R70, RZ, 0x1, R243 ;  /* 0x00000001ff467819 */ /* 0x000fe200000116f3 */
[----:B------:R-:W-:Y:S01]  /*9c40*/  IMAD R214, R208, 0x80, R207 ;  /* 0x00000080d0d67824 */ /* 0x000fe200078e02cf */
[----:B------:R-:W-:-:S02]  /*9c50*/  LOP3.LUT R10, R10, 0xffff, RZ, 0xc0, !PT ;  /* 0x0000ffff0a0a7812 */ /* 0x000fc400078ec0ff */
[----:B------:R-:W-:Y:S02]  /*9c60*/  SHF.R.U32.HI R68, RZ, 0x1, R242 ;  /* 0x00000001ff447819 */ /* 0x000fe400000116f2 */
[----:B------:R-:W-:Y:S02]  /*9c70*/  LOP3.LUT R223, R208, 0xffff, RZ, 0xc0, !PT ;  /* 0x0000ffffd0df7812 */ /* 0x000fe400078ec0ff */
[----:B------:R-:W-:Y:S02]  /*9c80*/  LOP3.LUT R207, R70, 0x7f, RZ, 0xc0, !PT ;  /* 0x0000007f46cf7812 */ /* 0x000fe400078ec0ff */
[----:B------:R-:W-:Y:S01]  /*9c90*/  LOP3.LUT R215, R68, 0x7f, RZ, 0xc0, !PT ;  /* 0x0000007f44d77812 */ /* 0x000fe200078ec0ff */
[----:B------:R-:W-:Y:S01]  /*9ca0*/  IMAD.U32 R68, R10, 0x10000, RZ ;  /* 0x000100000a447824 */ /* 0x000fe200078e00ff */
[----:B------:R-:W-:Y:S01]  /*9cb0*/  LOP3.LUT R11, R11, 0xffff, RZ, 0xc0, !PT ;  /* 0x0000ffff0b0b7812 */ /* 0x000fe200078ec0ff */
[----:B------:R-:W-:Y:S01]  /*9cc0*/  IMAD.U32 R208, R223, 0x10000, RZ ;  /* 0x00010000dfd07824 */ /* 0x000fe200078e00ff */
[----:B------:R-:W-:Y:S01]  /*9cd0*/  LOP3.LUT R69, R69, 0xffff, RZ, 0xc0, !PT ;  /* 0x0000ffff45457812 */ /* 0x000fe200078ec0ff */
[C---:B------:R-:W-:Y:S01]  /*9ce0*/  IMAD R207, R222.reuse, 0x80, R207 ;  /* 0x00000080decf7824 */ /* 0x040fe200078e02cf */
[----:B------:R-:W-:-:S02]  /*9cf0*/  LOP3.LUT R222, R222, 0xffff, RZ, 0xc0, !PT ;  /* 0x0000ffffdede7812 */ /* 0x000fc400078ec0ff */
[----:B------:R-:W-:Y:S02]  /*9d00*/  LOP3.LUT R70, R68, 0xff0000, RZ, 0xc0, !PT ;  /* 0x00ff000044467812 */ /* 0x000fe400078ec0ff */
[----:B------:R-:W-:Y:S01]  /*9d10*/  LOP3.LUT R212, R208, 0xff0000, RZ, 0xc0, !PT ;  /* 0x00ff0000d0d47812 */ /* 0x000fe200078ec0ff */
[C---:B------:R-:W-:Y:S01]  /*9d20*/  IMAD R208, R210.reuse, 0x80, R215 ;  /* 0x00000080d2d07824 */ /* 0x040fe200078e02d7 */
[----:B------:R-:W-:Y:S01]  /*9d30*/  LOP3.LUT R68, R210, 0xffff, RZ, 0xc0, !PT ;  /* 0x0000ffffd2447812 */ /* 0x000fe200078ec0ff */
[----:B------:R-:W-:Y:S01]  /*9d40*/  IMAD.U32 R210, R222, 0x10000, RZ ;  /* 0x00010000ded27824 */ /* 0x000fe200078e00ff */
[----:B------:R-:W-:Y:S01]  /*9d50*/  LOP3.LUT R9, R9, 0xffff, RZ, 0xc0, !PT ;  /* 0x0000ffff09097812 */ /* 0x000fe200078ec0ff */
[----:B------:R-:W-:Y:S01]  /*9d60*/  IMAD R241, R241, 0x1000000, R70 ;  /* 0x01000000f1f17824 */ /* 0x000fe200078e0246 */
[----:B------:R-:W-:Y:S01]  /*9d70*/  SHF.R.U32.HI R69, RZ, 0x1, R69 ;  /* 0x00000001ff457819 */ /* 0x000fe20000011645 */
[----:B------:R-:W-:Y:S01]  /*9d80*/  IMAD R70, R211, 0x1000000, R212 ;  /* 0x01000000d3467824 */ /* 0x000fe200078e02d4 */
[----:B------:R-:W-:Y:S01]  /*9d90*/  LOP3.LUT R210, R210, 0xff0000, RZ, 0xc0, !PT ;  /* 0x00ff0000d2d27812 */ /* 0x000fe200078ec0ff */
[----:B------:R-:W-:Y:S01]  /*9da0*/  IMAD.U32 R211, R68, 0x10000, RZ ;  /* 0x0001000044d37824 */ /* 0x000fe200078e00ff */
[----:B------:R-:W-:-:S02]  /*9db0*/  SHF.R.U32.HI R212, RZ, 0x1, R218 ;  /* 0x00000001ffd47819 */ /* 0x000fc400000116da */
[----:B------:R-:W-:Y:S01]  /*9dc0*/  SHF.R.U32.HI R9, RZ, 0x1, R9 ;  /* 0x00000001ff097819 */ /* 0x000fe20000011609 */
[----:B------:R-:W-:Y:S01]  /*9dd0*/  IMAD R243, R243, 0x1000000, R210 ;  /* 0x01000000f3f37824 */ /* 0x000fe200078e02d2 */
[----:B------:R-:W-:Y:S02]  /*9de0*/  LOP3.LUT R210, R8, 0xffff, RZ, 0xc0, !PT ;  /* 0x0000ffff08d27812 */ /* 0x000fe400078ec0ff */
[----:B------:R-:W-:Y:S02]  /*9df0*/  SHF.R.U32.HI R8, RZ, 0x1, R11 ;  /* 0x00000001ff087819 */ /* 0x000fe4000001160b */
[----:B------:R-:W-:Y:S02]  /*9e00*/  SHF.R.U32.HI R11, RZ, 0x1, R210 ;  /* 0x00000001ff0b7819 */ /* 0x000fe400000116d2 */
[----:B------:R-:W-:Y:S02]  /*9e10*/  LOP3.LUT R215, R212, 0x7f, RZ, 0xc0, !PT ;  /* 0x0000007fd4d77812 */ /* 0x000fe400078ec0ff */
[----:B------:R-:W-:-:S02]  /*9e20*/  LOP3.LUT R8, R8, 0x7f, RZ, 0xc0, !PT ;  /* 0x0000007f08087812 */ /* 0x000fc400078ec0ff */
[----:B------:R-:W-:Y:S01]  /*9e30*/  LOP3.LUT R211, R211, 0xff0000, RZ, 0xc0, !PT ;  /* 0x00ff0000d3d37812 */ /* 0x000fe200078ec0ff */
[----:B------:R-:W-:Y:S01]  /*9e40*/  IMAD R206, R206, 0x80, R215 ;  /* 0x00000080cece7824 */ /* 0x000fe200078e02d7 */
[----:B------:R-:W-:Y:S01]  /*9e50*/  LOP3.LUT R69, R69, 0x7f, RZ, 0xc0, !PT ;  /* 0x0000007f45457812 */ /* 0x000fe200078ec0ff */
[----:B------:R-:W-:Y:S01]  /*9e60*/  IMAD R210, R7, 0x80, R8 ;  /* 0x0000008007d27824 */ /* 0x000fe200078e0208 */
[----:B------:R-:W-:Y:S01]  /*9e70*/  LOP3.LUT R212, R11, 0x7f, RZ, 0xc0, !PT ;  /* 0x0000007f0bd47812 */ /* 0x000fe200078ec0ff */
[----:B------:R-:W-:Y:S01]  /*9e80*/  IMAD R242, R242, 0x1000000, R211 ;  /* 0x01000000f2f27824 */ /* 0x000fe200078e02d3 */
[C---:B------:R-:W-:Y:S01]  /*9e90*/  LOP3.LUT R226, R4.reuse, 0xfe, RZ, 0xc0, !PT ;  /* 0x000000fe04e27812 */ /* 0x040fe200078ec0ff */
[----:B------:R-:W-:Y:S01]  /*9ea0*/  IMAD R215, R4, 0x80, R69 ;  /* 0x0000008004d77824 */ /* 0x000fe200078e0245 */
[----:B------:R-:W-:Y:S01]  /*9eb0*/  LOP3.LUT R9, R9, 0x7f, RZ, 0xc0, !PT ;  /* 0x0000007f09097812 */ /* 0x000fe200078ec0ff */
[----:B------:R-:W-:Y:S01]  /*9ec0*/  IMAD R211, R5, 0x80, R212 ;  /* 0x0000008005d37824 */ /* 0x000fe200078e02d4 */
[----:B------:R-:W-:-:S02]  /*9ed0*/  SHF.R.U32.HI R226, RZ, 0x1, R226 ;  /* 0x00000001ffe27819 */ /* 0x000fc400000116e2 */
[----:B------:R-:W-:Y:S01]  /*9ee0*/  LOP3.LUT R8, R210, 0xff, RZ, 0xc0, !PT ;  /* 0x000000ffd2087812 */ /* 0x000fe200078ec0ff */
[----:B------:R-:W-:Y:S01]  /*9ef0*/  IMAD R212, R6, 0x80, R9 ;  /* 0x0000008006d47824 */ /* 0x000fe200078e0209 */
[----:B------:R-:W-:Y:S02]  /*9f00*/  SHF.R.U32.HI R219, RZ, 0x1, R213 ;  /* 0x00000001ffdb7819 */ /* 0x000fe400000116d5 */
[----:B------:R-:W-:Y:S01]  /*9f10*/  @!P0 LOP3.LUT R226, R226, 0xffe1, RZ, 0x3c, !PT ;  /* 0x0000ffe1e2e28812 */ /* 0x000fe200078e3cff */
[----:B------:R-:W-:Y:S01]  /*9f20*/  IMAD R8, R8, 0x100, R241 ;  /* 0x0000010008087824 */ /* 0x000fe200078e02f1 */
[----:B------:R-:W-:Y:S02]  /*9f30*/  LOP3.LUT R9, R215, 0xff, RZ, 0xc0, !PT ;  /* 0x000000ffd7097812 */ /* 0x000fe400078ec0ff */
[----:B------:R-:W-:Y:S02]  /*9f40*/  LOP3.LUT R224, R211, 0xff, RZ, 0xc0, !PT ;  /* 0x000000ffd3e07812 */ /* 0x000fe400078ec0ff */
[----:B------:R-:W-:Y:S01]  /*9f50*/  LOP3.LUT R11, R218, 0xff, RZ, 0xc0, !PT ;  /* 0x000000ffda0b7812 */ /* 0x000fe200078ec0ff */
[----:B------:R-:W-:Y:S01]  /*9f60*/  IMAD R9, R9, 0x100, R70 ;  /* 0x0000010009097824 */ /* 0x000fe200078e0246 */
        /* <DEDUP_REMOVED lines=10> */
[----:B------:R-:W-:Y:S01]  /*a010*/  SHF.R.U32.HI R69, RZ, 0x1, R10 ;  /* 0x00000001ff457819 */ /* 0x000fe2000001160a */
[----:B------:R-:W-:Y:S01]  /*a020*/  IMAD R219, R219, 0x100, R242 ;  /* 0x00000100dbdb7824 */ /* 0x000fe200078e02f2 */
[----:B------:R-:W-:-:S02]  /*a030*/  SHF.R.U32.HI R221, RZ, 0x1, R71 ;  /* 0x00000001ffdd7819 */ /* 0x000fc40000011647 */
[----:B------:R-:W-:Y:S01]  /*a040*/  LOP3.LUT R69, R69, 0x7f, RZ, 0xc0, !PT ;  /* 0x0000007f45457812 */ /* 0x000fe200078ec0ff */
[----:B------:R-:W-:Y:S01]  /*a050*/  IMAD.IADD R10, R219, 0x1, R220 ;  /* 0x00000001db0a7824 */ /* 0x000fe200078e02dc */
[----:B------:R-:W-:Y:S02]  /*a060*/  LOP3.LUT R224, R221, 0x7f, RZ, 0xc0, !PT ;  /* 0x0000007fdde07812 */ /* 0x000fe400078ec0ff */
[----:B------:R-:W-:Y:S01]  /*a070*/  LOP3.LUT R237, R209, 0xffff, RZ, 0xc0, !PT ;  /* 0x0000ffffd1ed7812 */ /* 0x000fe200078ec0ff */
[----:B------:R-:W-:Y:S01]  /*a080*/  IMAD R221, R210, 0x80, R69 ;  /* 0x00000080d2dd7824 */ /* 0x000fe200078e0245 */
[----:B------:R-:W-:Y:S01]  /*a090*/  SHF.R.U32.HI R219, RZ, 0x1, R68 ;  /* 0x00000001ffdb7819 */ /* 0x000fe20000011644 */
[----:B------:R1:W-:Y:S01]  /*a0a0*/  STL.128 [R1+0x50], R8 ;  /* 0x0000500801007387 */ /* 0x0003e20000100c00 */
[----:B------:R-:W-:Y:S01]  /*a0b0*/  SHF.R.U32.HI R220, RZ, 0x1, R237 ;  /* 0x00000001ffdc7819 */ /* 0x000fe200000116ed */
[----:B------:R-:W-:Y:S01]  /*a0c0*/  IMAD R217, R217, 0x80, R224 ;  /* 0x00000080d9d97824 */ /* 0x000fe200078e02e0 */
[----:B------:R-:W-:-:S02]  /*a0d0*/  LOP3.LUT R219, R219, 0x7f, RZ, 0xc0, !PT ;  /* 0x0000007fdbdb7812 */ /* 0x000fc400078ec0ff */
[----:B------:R-:W-:Y:S02]  /*a0e0*/  LOP3.LUT R69, R221, 0xffff, RZ, 0xc0, !PT ;  /* 0x0000ffffdd457812 */ /* 0x000fe400078ec0ff */
[----:B------:R-:W-:Y:S01]  /*a0f0*/  LOP3.LUT R68, R220, 0x7f, RZ, 0xc0, !PT ;  /* 0x0000007fdc447812 */ /* 0x000fe200078ec0ff */
[----:B------:R-:W-:Y:S01]  /*a100*/  IMAD R225, R212, 0x80, R219 ;  /* 0x00000080d4e17824 */ /* 0x000fe200078e02db */
[----:B------:R-:W-:Y:S01]  /*a110*/  LOP3.LUT R220, R210, 0xffff, RZ, 0xc0, !PT ;  /* 0x0000ffffd2dc7812 */ /* 0x000fe200078ec0ff */
[----:B------:R-:W-:Y:S01]  /*a120*/  IMAD.U32 R219, R69, 0x10000, RZ ;  /* 0x0001000045db7824 */ /* 0x000fe200078e00ff */
[----:B------:R-:W-:Y:S01]  /*a130*/  LOP3.LUT R233, R206, 0xffff, RZ, 0xc0, !PT ;  /* 0x0000ffffcee97812 */ /* 0x000fe200078ec0ff */
[----:B------:R-:W-:Y:S01]  /*a140*/  IMAD R68, R221, 0x80, R68 ;  /* 0x00000080dd447824 */ /* 0x000fe200078e0244 */
[----:B------:R-:W-:Y:S02]  /*a150*/  SHF.R.U32.HI R220, RZ, 0x1, R220 ;  /* 0x00000001ffdc7819 */ /* 0x000fe400000116dc */
[----:B------:R-:W-:-:S02]  /*a160*/  LOP3.LUT R227, R225, 0xffff, RZ, 0xc0, !PT ;  /* 0x0000ffffe1e37812 */ /* 0x000fc400078ec0ff */
[----:B-1----:R-:W-:Y:S02]  /*a170*/  LOP3.LUT R8, R219, 0xff0000, RZ, 0xc0, !PT ;  /* 0x00ff0000db087812 */ /* 0x002fe400078ec0ff */
[----:B------:R-:W-:Y:S01]  /*a180*/  LOP3.LUT R219, R220, 0x7f, RZ, 0xc0, !PT ;  /* 0x0000007fdcdb7812 */ /* 0x000fe200078ec0ff */
[----:B------:R-:W-:Y:S01]  /*a190*/  IMAD.U32 R9, R227, 0x10000, RZ ;  /* 0x00010000e3097824 */ /* 0x000fe200078e00ff */
[----:B------:R-:W-:Y:S01]  /*a1a0*/  LOP3.LUT R221, R208, 0xffff, RZ, 0xc0, !PT ;  /* 0x0000ffffd0dd7812 */ /* 0x000fe200078ec0ff */
[----:B------:R-:W-:Y:S01]  /*a1b0*/  IMAD R237, R237, 0x1000000, R8 ;  /* 0x01000000eded7824 */ /* 0x000fe200078e0208 */
[----:B------:R-:W-:Y:S01]  /*a1c0*/  LOP3.LUT R11, R233, 0xff, RZ, 0xc0, !PT ;  /* 0x000000ffe90b7812 */ /* 0x000fe200078ec0ff */
[----:B------:R-:W-:Y:S01]  /*a1d0*/  IMAD R219, R218, 0x80, R219 ;  /* 0x00000080dadb7824 */ /* 0x000fe200078e02db */
[----:B------:R-:W-:Y:S02]  /*a1e0*/  SHF.R.U32.HI R10, RZ, 0x1, R221 ;  /* 0x00000001ff0a7819 */ /* 0x000fe400000116dd */
[----:B------:R-:W-:-:S02]  /*a1f0*/  SHF.R.U32.HI R222, RZ, 0x1, R222 ;  /* 0x00000001ffde7819 */ /* 0x000fc400000116de */
[----:B------:R-:W-:Y:S02]  /*a200*/  LOP3.LUT R8, R219, 0xff, RZ, 0xc0, !PT ;  /* 0x000000ffdb087812 */ /* 0x000fe400078ec0ff */
[----:B------:R-:W-:Y:S02]  /*a210*/  SHF.R.U32.HI R223, RZ, 0x1, R223 ;  /* 0x00000001ffdf7819 */ /* 0x000fe400000116df */
[----:B------:R-:W-:Y:S01]  /*a220*/  LOP3.LUT R220, R10, 0x7f, RZ, 0xc0, !PT ;  /* 0x0000007f0adc7812 */ /* 0x000fe200078ec0ff */
[----:B------:R-:W-:Y:S01]  /*a230*/  IMAD R8, R8, 0x100, R237 ;  /* 0x0000010008087824 */ /* 0x000fe200078e02ed */
[----:B------:R-:W-:Y:S02]  /*a240*/  LOP3.LUT R10, R9, 0xff0000, RZ, 0xc0, !PT ;  /* 0x00ff0000090a7812 */ /* 0x000fe400078ec0ff */
[----:B------:R-:W-:Y:S01]  /*a250*/  LOP3.LUT R222, R222, 0x7f, RZ, 0xc0, !PT ;  /* 0x0000007fdede7812 */ /* 0x000fe200078ec0ff */
[----:B------:R-:W-:Y:S01]  /*a260*/  IMAD.IADD R11, R11, 0x1, R8 ;  /* 0x000000010b0b7824 */ /* 0x000fe200078e0208 */
[----:B------:R-:W-:Y:S01]  /*a270*/  LOP3.LUT R8, R223, 0x7f, RZ, 0xc0, !PT ;  /* 0x0000007fdf087812 */ /* 0x000fe200078ec0ff */
[----:B------:R-:W-:Y:S01]  /*a280*/  IMAD R235, R221, 0x1000000, R10 ;  /* 0x01000000ddeb7824 */ /* 0x000fe200078e020a */
[C---:B------:R-:W-:Y:S01]  /*a290*/  LOP3.LUT R9, R211.reuse, 0xffff, RZ, 0xc0, !PT ;  /* 0x0000ffffd3097812 */ /* 0x040fe200078ec0ff */
[----:B------:R-:W-:Y:S01]  /*a2a0*/  IMAD R221, R211, 0x80, R222 ;  /* 0x00000080d3dd7824 */ /* 0x000fe200078e02de */
[----:B------:R-:W-:Y:S01]  /*a2b0*/  LOP3.LUT R10, R212, 0xffff, RZ, 0xc0, !PT ;  /* 0x0000ffffd40a7812 */ /* 0x000fe200078ec0ff */
[----:B------:R-:W-:Y:S01]  /*a2c0*/  IMAD R225, R225, 0x80, R220 ;  /* 0x00000080e1e17824 */ /* 0x000fe200078e02dc */
[C---:B------:R-:W-:Y:S01]  /*a2d0*/  LOP3.LUT R220, R215.reuse, 0xffff, RZ, 0xc0, !PT ;  /* 0x0000ffffd7dc7812 */ /* 0x040fe200078ec0ff */
[----:B------:R-:W-:Y:S01]  /*a2e0*/  IMAD R222, R215, 0x80, R8 ;  /* 0x00000080d7de7824 */ /* 0x000fe200078e0208 */
[----:B------:R-:W-:-:S02]  /*a2f0*/  SHF.R.U32.HI R9, RZ, 0x1, R9 ;  /* 0x00000001ff097819 */ /* 0x000fc40000011609 */
[----:B------:R-:W-:Y:S02]  /*a300*/  SHF.R.U32.HI R220, RZ, 0x1, R220 ;  /* 0x00000001ffdc7819 */ /* 0x000fe400000116dc */
[----:B------:R-:W-:Y:S02]  /*a310*/  LOP3.LUT R229, R222, 0xffff, RZ, 0xc0, !PT ;  /* 0x0000ffffdee57812 */ /* 0x000fe400078ec0ff */
[----:B------:R-:W-:Y:S02]  /*a320*/  LOP3.LUT R228, R221, 0xffff, RZ, 0xc0, !PT ;  /* 0x0000ffffdde47812 */ /* 0x000fe400078ec0ff */
[----:B------:R-:W-:Y:S02]  /*a330*/  LOP3.LUT R223, R220, 0x7f, RZ, 0xc0, !PT ;  /* 0x0000007fdcdf7812 */ /* 0x000fe400078ec0ff */
[----:B------:R-:W-:Y:S01]  /*a340*/  LOP3.LUT R224, R9, 0x7f, RZ, 0xc0, !PT ;  /* 0x0000007f09e07812 */ /* 0x000fe200078ec0ff */
[----:B------:R-:W-:Y:S01]  /*a350*/  IMAD.U32 R9, R229, 0x10000, RZ ;  /* 0x00010000e5097824 */ /* 0x000fe200078e00ff */
[----:B------:R-:W-:Y:S01]  /*a360*/  SHF.R.U32.HI R244, RZ, 0x1, R226 ;  /* 0x00000001fff47819 */ /* 0x000fe200000116e2 */
[----:B------:R-:W-:Y:S01]  /*a370*/  IMAD.U32 R230, R228, 0x10000, RZ ;  /* 0x00010000e4e67824 */ /* 0x000fe200078e00ff */
[----:B------:R-:W-:Y:S01]  /*a380*/  SHF.R.U32.HI R8, RZ, 0x1, R10 ;  /* 0x00000001ff087819 */ /* 0x000fe2000001160a */
[----:B------:R-:W-:Y:S01]  /*a390*/  IMAD R220, R226, 0x80, R223 ;  /* 0x00000080e2dc7824 */ /* 0x000fe200078e02df */
[----:B------:R-:W-:Y:S01]  /*a3a0*/  LOP3.LUT R244, R244, 0x7f, RZ, 0xc0, !PT ;  /* 0x0000007ff4f47812 */ /* 0x000fe200078ec0ff */
[----:B------:R-:W-:Y:S01]  /*a3b0*/  IMAD R223, R71, 0x80, R224 ;  /* 0x0000008047df7824 */ /* 0x000fe200078e02e0 */
[----:B------:R-:W-:-:S02]  /*a3c0*/  LOP3.LUT R10, R214, 0xffff, RZ, 0xc0, !PT ;  /* 0x0000ffffd60a7812 */ /* 0x000fc400078ec0ff */
[----:B------:R-:W-:Y:S02]  /*a3d0*/  LOP3.LUT R9, R9, 0xff0000, RZ, 0xc0, !PT ;  /* 0x00ff000009097812 */ /* 0x000fe400078ec0ff */
[----:B------:R-:W-:Y:S02]  /*a3e0*/  LOP3.LUT R231, R207, 0xffff, RZ, 0xc0, !PT ;  /* 0x0000ffffcfe77812 */ /* 0x000fe400078ec0ff */
[----:B------:R-:W-:Y:S01]  /*a3f0*/  LOP3.LUT R240, R230, 0xff0000, RZ, 0xc0, !PT ;  /* 0x00ff0000e6f07812 */ /* 0x000fe200078ec0ff */
[----:B------:R-:W-:Y:S01]  /*a400*/  IMAD R236, R10, 0x1000000, R9 ;  /* 0x010000000aec7824 */ /* 0x000fe200078e0209 */
[----:B------:R-:W-:Y:S02]  /*a410*/  @!P1 LOP3.LUT R244, R244, 0xffe1, RZ, 0x3c, !PT ;  /* 0x0000ffe1f4f49812 */ /* 0x000fe400078e3cff */
        /* <DEDUP_REMOVED lines=16> */
[----:B------:R-:W-:-:S02]  /*a520*/  LOP3.LUT R69, R232, 0xff, RZ, 0xc0, !PT ;  /* 0x000000ffe8457812 */ /* 0x000fc400078ec0ff */
[----:B------:R-:W-:Y:S02]  /*a530*/  SHF.R.U32.HI R239, RZ, 0x1, R10 ;  /* 0x00000001ffef7819 */ /* 0x000fe4000001160a */
[----:B------:R-:W-:Y:S01]  /*a540*/  LOP3.LUT R234, R234, 0x7f, RZ, 0xc0, !PT ;  /* 0x0000007feaea7812 */ /* 0x000fe200078ec0ff */
[----:B------:R-:W-:Y:S01]  /*a550*/  IMAD.IADD R10, R238, 0x1, R69 ;  /* 0x00000001ee0a7824 */ /* 0x000fe200078e0245 */
[----:B------:R-:W-:Y:S02]  /*a560*/  SHF.R.U32.HI R69, RZ, 0x1, R229 ;  /* 0x00000001ff457819 */ /* 0x000fe400000116e5 */
[----:B------:R-:W-:Y:S01]  /*a570*/  SHF.R.U32.HI R231, RZ, 0x1, R231 ;  /* 0x00000001ffe77819 */ /* 0x000fe200000116e7 */
[----:B------:R-:W-:Y:S01]  /*a580*/  IMAD R234, R219, 0x80, R234 ;  /* 0x00000080dbea7824 */ /* 0x000fe200078e02ea */
[----:B------:R-:W-:Y:S01]  /*a590*/  LOP3.LUT R69, R69, 0x7f, RZ, 0xc0, !PT ;  /* 0x0000007f45457812 */ /* 0x000fe200078ec0ff */
[----:B------:R1:W-:Y:S01]  /*a5a0*/  STL.128 [R1+0x30], R8 ;  /* 0x0000300801007387 */ /* 0x0003e20000100c00 */
[----:B------:R-:W-:Y:S01]  /*a5b0*/  LOP3.LUT R238, R231, 0x7f, RZ, 0xc0, !PT ;  /* 0x0000007fe7ee7812 */ /* 0x000fe200078ec0ff */
[----:B------:R-:W-:Y:S01]  /*a5c0*/  IMAD.U32 R229, R234, 0x10000, RZ ;  /* 0x00010000eae57824 */ /* 0x000fe200078e00ff */
[----:B------:R-:W-:Y:S01]  /*a5d0*/  SHF.R.U32.HI R228, RZ, 0x1, R228 ;  /* 0x00000001ffe47819 */ /* 0x000fe200000116e4 */
[----:B------:R-:W-:Y:S01]  /*a5e0*/  IMAD R69, R220, 0x80, R69 ;  /* 0x00000080dc457824 */ /* 0x000fe200078e0245 */
[----:B------:R-:W-:Y:S01]  /*a5f0*/  LOP3.LUT R239, R239, 0x7f, RZ, 0xc0, !PT ;  /* 0x0000007fefef7812 */ /* 0x000fe200078ec0ff */
[----:B------:R-:W-:Y:S01]  /*a600*/  IMAD R221, R221, 0x80, R238 ;  /* 0x00000080dddd7824 */ /* 0x000fe200078e02ee */
[----:B------:R-:W-:Y:S01]  /*a610*/  LOP3.LUT R228, R228, 0x7f, RZ, 0xc0, !PT ;  /* 0x0000007fe4e47812 */ /* 0x000fe200078ec0ff */
[----:B------:R-:W-:Y:S01]  /*a620*/  IMAD.U32 R231, R69, 0x10000, RZ ;  /* 0x0001000045e77824 */ /* 0x000fe200078e00ff */
[----:B------:R-:W-:Y:S01]  /*a630*/  SHF.R.U32.HI R227, RZ, 0x1, R227 ;  /* 0x00000001ffe37819 */ /* 0x000fe200000116e3 */
[----:B------:R-:W-:Y:S01]  /*a640*/  IMAD R222, R222, 0x80, R239 ;  /* 0x00000080dede7824 */ /* 0x000fe200078e02ef */
[----:B------:R-:W-:Y:S01]  /*a650*/  LOP3.LUT R238, R68, 0xffff, RZ, 0xc0, !PT ;  /* 0x0000ffff44ee7812 */ /* 0x000fe200078ec0ff */
[----:B------:R-:W-:Y:S01]  /*a660*/  IMAD R228, R223, 0x80, R228 ;  /* 0x00000080dfe47824 */ /* 0x000fe200078e02e4 */
[----:B------:R-:W-:-:S02]  /*a670*/  LOP3.LUT R229, R229, 0xff0000, RZ, 0xc0, !PT ;  /* 0x00ff0000e5e57812 */ /* 0x000fc400078ec0ff */
[----:B------:R-:W-:Y:S01]  /*a680*/  LOP3.LUT R227, R227, 0x7f, RZ, 0xc0, !PT ;  /* 0x0000007fe3e37812 */ /* 0x000fe200078ec0ff */
[----:B------:R-:W-:Y:S01]  /*a690*/  IMAD.U32 R228, R228, 0x10000, RZ ;  /* 0x00010000e4e47824 */ /* 0x000fe200078e00ff */
[----:B-1----:R-:W-:Y:S01]  /*a6a0*/  LOP3.LUT R9, R220, 0xffff, RZ, 0xc0, !PT ;  /* 0x0000ffffdc097812 */ /* 0x002fe200078ec0ff */
[----:B------:R-:W-:Y:S01]  /*a6b0*/  IMAD R238, R238, 0x1000000, R229 ;  /* 0x01000000eeee7824 */ /* 0x000fe200078e02e5 */
[----:B------:R-:W-:Y:S01]  /*a6c0*/  LOP3.LUT R11, R219, 0xffff, RZ, 0xc0, !PT ;  /* 0x0000ffffdb0b7812 */ /* 0x000fe200078ec0ff */
[----:B------:R-:W-:Y:S01]  /*a6d0*/  IMAD R227, R224, 0x80, R227 ;  /* 0x00000080e0e37824 */ /* 0x000fe200078e02e3 */
[----:B------:R-:W-:Y:S02]  /*a6e0*/  SHF.R.U32.HI R9, RZ, 0x1, R9 ;  /* 0x00000001ff097819 */ /* 0x000fe40000011609 */
[----:B------:R-:W-:Y:S01]  /*a6f0*/  LOP3.LUT R8, R231, 0xff0000, RZ, 0xc0, !PT ;  /* 0x00ff0000e7087812 */ /* 0x000fe200078ec0ff */
[----:B------:R-:W-:Y:S01]  /*a700*/  IMAD.U32 R227, R227, 0x10000, RZ ;  /* 0x00010000e3e37824 */ /* 0x000fe200078e00ff */
[----:B------:R-:W-:-:S02]  /*a710*/  LOP3.LUT R231, R9, 0x7f, RZ, 0xc0, !PT ;  /* 0x0000007f09e77812 */ /* 0x000fc400078ec0ff */
[----:B------:R-:W-:Y:S02]  /*a720*/  SHF.R.U32.HI R9, RZ, 0x1, R11 ;  /* 0x00000001ff097819 */ /* 0x000fe4000001160b */
[----:B------:R-:W-:Y:S01]  /*a730*/  LOP3.LUT R229, R222, 0xffff, RZ, 0xc0, !PT ;  /* 0x0000ffffdee57812 */ /* 0x000fe200078ec0ff */
[----:B------:R-:W-:Y:S01]  /*a740*/  IMAD R231, R244, 0x80, R231 ;  /* 0x00000080f4e77824 */ /* 0x000fe200078e02e7 */
[----:B------:R-:W-:Y:S02]  /*a750*/  SHF.R.U32.HI R233, RZ, 0x1, R233 ;  /* 0x00000001ffe97819 */ /* 0x000fe400000116e9 */
[----:B------:R-:W-:Y:S01]  /*a760*/  LOP3.LUT R9, R9, 0x7f, RZ, 0xc0, !PT ;  /* 0x0000007f09097812 */ /* 0x000fe200078ec0ff */
[----:B------:R-:W-:Y:S01]  /*a770*/  IMAD R8, R229, 0x1000000, R8 ;  /* 0x01000000e5087824 */ /* 0x000fe200078e0208 */
[----:B------:R-:W-:Y:S02]  /*a780*/  LOP3.LUT R229, R221, 0xffff, RZ, 0xc0, !PT ;  /* 0x0000ffffdde57812 */ /* 0x000fe400078ec0ff */
        /* <DEDUP_REMOVED lines=8> */
[----:B------:R-:W-:Y:S02]  /*a810*/  LOP3.LUT R10, R227, 0xff0000, RZ, 0xc0, !PT ;  /* 0x00ff0000e30a7812 */ /* 0x000fe400078ec0ff */
[----:B------:R-:W-:Y:S02]  /*a820*/  LOP3.LUT R11, R231, 0xff, RZ, 0xc0, !PT ;  /* 0x000000ffe70b7812 */ /* 0x000fe400078ec0ff */
[----:B------:R-:W-:Y:S01]  /*a830*/  LOP3.LUT R9, R234, 0xff, RZ, 0xc0, !PT ;  /* 0x000000ffea097812 */ /* 0x000fe200078ec0ff */
[----:B------:R-:W-:Y:S01]  /*a840*/  IMAD R239, R239, 0x1000000, R10 ;  /* 0x01000000efef7824 */ /* 0x000fe200078e020a */
[----:B------:R-:W-:Y:S01]  /*a850*/  @!P2 LOP3.LUT R245, R245, 0xffe1, RZ, 0x3c, !PT ;  /* 0x0000ffe1f5f5a812 */ /* 0x000fe200078e3cff */
[----:B------:R-:W-:Y:S01]  /*a860*/  IMAD R246, R11, 0x100, R8 ;  /* 0x000001000bf67824 */ /* 0x000fe200078e0208 */
[----:B------:R-:W-:Y:S01]  /*a870*/  LOP3.LUT R227, R223, 0xffff, RZ, 0xc0, !PT ;  /* 0x0000ffffdfe37812 */ /* 0x000fe200078ec0ff */
[----:B------:R-:W-:Y:S01]  /*a880*/  IMAD R9, R9, 0x100, R238 ;  /* 0x0000010009097824 */ /* 0x000fe200078e02ee */
[----:B------:R-:W-:-:S02]  /*a890*/  LOP3.LUT R10, R224, 0xffff, RZ, 0xc0, !PT ;  /* 0x0000ffffe00a7812 */ /* 0x000fc400078ec0ff */
[----:B------:R-:W-:Y:S02]  /*a8a0*/  LOP3.LUT R8, R228, 0xff, RZ, 0xc0, !PT ;  /* 0x000000ffe4087812 */ /* 0x000fe400078ec0ff */
[----:B------:R-:W-:Y:S02]  /*a8b0*/  LOP3.LUT R233, R245, 0xff, RZ, 0xc0, !PT ;  /* 0x000000fff5e97812 */ /* 0x000fe400078ec0ff */
[----:B------:R-:W-:Y:S01]  /*a8c0*/  SHF.R.U32.HI R227, RZ, 0x1, R227 ;  /* 0x00000001ffe37819 */ /* 0x000fe200000116e3 */
[----:B------:R-:W-:Y:S01]  /*a8d0*/  IMAD.IADD R11, R9, 0x1, R8 ;  /* 0x00000001090b7824 */ /* 0x000fe200078e0208 */
[----:B------:R-:W-:Y:S01]  /*a8e0*/  SHF.R.U32.HI R10, RZ, 0x1, R10 ;  /* 0x00000001ff0a7819 */ /* 0x000fe2000001160a */
[----:B------:R-:W-:Y:S01]  /*a8f0*/  IMAD.IADD R8, R246, 0x1, R233 ;  /* 0x00000001f6087824 */ /* 0x000fe200078e02e9 */
[----:B------:R-:W-:Y:S02]  /*a900*/  LOP3.LUT R246, R227, 0x7f, RZ, 0xc0, !PT ;  /* 0x0000007fe3f67812 */ /* 0x000fe400078ec0ff */
[----:B------:R-:W-:-:S02]  /*a910*/  LOP3.LUT R9, R10, 0x7f, RZ, 0xc0, !PT ;  /* 0x0000007f0a097812 */ /* 0x000fc400078ec0ff */
[----:B------:R-:W-:Y:S01]  /*a920*/  SHF.R.U32.HI R227, RZ, 0x1, R230 ;  /* 0x00000001ffe37819 */ /* 0x000fe200000116e6 */
[----:B------:R-:W-:Y:S01]  /*a930*/  IMAD R230, R217, 0x80, R246 ;  /* 0x00000080d9e67824 */ /* 0x000fe200078e02f6 */
[----:B------:R-:W-:Y:S01]  /*a940*/  SHF.R.U32.HI R10, RZ, 0x1, R232 ;  /* 0x00000001ff0a7819 */ /* 0x000fe200000116e8 */
[----:B------:R-:W-:Y:S01]  /*a950*/  IMAD R232, R216, 0x80, R9 ;  /* 0x00000080d8e87824 */ /* 0x000fe200078e0209 */
[----:B------:R-:W-:Y:S02]  /*a960*/  LOP3.LUT R227, R227, 0x7f, RZ, 0xc0, !PT ;  /* 0x0000007fe3e37812 */ /* 0x000fe400078ec0ff */
[----:B------:R-:W-:Y:S02]  /*a970*/  LOP3.LUT R10, R10, 0x7f, RZ, 0xc0, !PT ;  /* 0x0000007f0a0a7812 */ /* 0x000fe400078ec0ff */
[----:B------:R-:W-:Y:S01]  /*a980*/  LOP3.LUT R246, R230, 0xff, RZ, 0xc0, !PT ;  /* 0x000000ffe6f67812 */ /* 0x000fe200078ec0ff */
[----:B------:R-:W-:Y:S01]  /*a990*/  IMAD R227, R214, 0x80, R227 ;  /* 0x00000080d6e37824 */ /* 0x000fe200078e02e3 */
[----:B------:R-:W-:Y:S01]  /*a9a0*/  LOP3.LUT R248, R232, 0xff, RZ, 0xc0, !PT ;  /* 0x000000ffe8f87812 */ /* 0x000fe200078ec0ff */
[----:B------:R-:W-:Y:S01]  /*a9b0*/  IMAD R233, R207, 0x80, R10 ;  /* 0x00000080cfe97824 */ /* 0x000fe200078e020a */
[----:B------:R-:W-:Y:S01]  /*a9c0*/  PRMT R240, R240, 0x7632, R240 ;  /* 0x00007632f0f07816 */ /* 0x000fe200000000f0 */
[----:B------:R-:W-:Y:S01]  /*a9d0*/  IMAD R9, R246, 0x100, R229 ;  /* 0x00000100f6097824 */ /* 0x000fe200078e02e5 */
[----:B------:R-:W-:Y:S01]  /*a9e0*/  LOP3.LUT R10, R227, 0xff, RZ, 0xc0, !PT ;  /* 0x000000ffe30a7812 */ /* 0x000fe200078ec0ff */
[----:B------:R-:W-:Y:S01]  /*a9f0*/  IMAD R248, R248, 0x100, R239 ;  /* 0x00000100f8f87824 */ /* 0x000fe200078e02ef */
[----:B------:R-:W-:-:S02]  /*aa00*/  LOP3.LUT R247, R233, 0xff, RZ, 0xc0, !PT ;  /* 0x000000ffe9f77812 */ /* 0x000fc400078ec0ff */
[----:B------:R-:W-:Y:S01]  /*aa10*/  PRMT R229, R236, 0x7632, R229 ;  /* 0x00007632ece57816 */ /* 0x000fe200000000e5 */
[----:B------:R-:W-:Y:S01]  /*aa20*/  IMAD.IADD R9, R9, 0x1, R10 ;  /* 0x0000000109097824 */ /* 0x000fe200078e020a */
[----:B------:R-:W-:Y:S01]  /*aa30*/  LOP3.LUT R236, R222, 0xffff, R214, 0x48, !PT ;  /* 0x0000ffffdeec7812 */ /* 0x000fe200078e48d6 */
[----:B------:R-:W-:Y:S01]  /*aa40*/  IMAD.IADD R10, R248, 0x1, R247 ;  /* 0x00000001f80a7824 */ /* 0x000fe200078e02f7 */
[----:B------:R-:W-:Y:S02]  /*aa50*/  LOP3.LUT R248, R227, 0xffff, R217, 0x48, !PT ;  /* 0x0000ffffe3f87812 */ /* 0x000fe400078e48d9 */
[----:B------:R-:W-:Y:S02]  /*aa60*/  LOP3.LUT R247, R230, 0xffff, R223, 0x48, !PT ;  /* 0x0000ffffe6f77812 */ /* 0x000fe400078e48df */
[----:B------:R-:W-:Y:S01]  /*aa70*/  LOP3.LUT R249, R69, 0xffff, R229, 0x48, !PT ;  /* 0x0000ffff45f97812 */ /* 0x000fe200078e48e5 */
[----:B------:R1:W-:Y:S01]  /*aa80*/  STL.128 [R1+0x20], R8 ;  /* 0x0000200801007387 */ /* 0x0003e20000100c00 */
[----:B------:R-:W-:-:S02]  /*aa90*/  PRMT R248, R248, 0x3340, R247 ;  /* 0x00003340f8f87816 */ /* 0x000fc400000000f7 */
[----:B------:R-:W-:Y:S02]  /*aaa0*/  PRMT R249, R249, 0x3340, R236 ;  /* 0x00003340f9f97816 */ /* 0x000fe400000000ec */
[----:B------:R-:W-:Y:S02]  /*aab0*/  LOP3.LUT R247, R228, 0xffff, R206, 0x48, !PT ;  /* 0x0000ffffe4f77812 */ /* 0x000fe400078e48ce */
[----:B------:R-:W-:Y:S02]  /*aac0*/  PRMT R236, R229, 0x7632, R236 ;  /* 0x00007632e5ec7816 */ /* 0x000fe400000000ec */
[----:B------:R-:W-:Y:S02]  /*aad0*/  LOP3.LUT R246, R233, 0xffff, R216, 0x48, !PT ;  /* 0x0000ffffe9f67812 */ /* 0x000fe400078e48d8 */
[----:B------:R-:W-:Y:S02]  /*aae0*/  LOP3.LUT R251, R232, 0xffff, R224, 0x48, !PT ;  /* 0x0000ffffe8fb7812 */ /* 0x000fe400078e48e0 */
[----:B------:R-:W-:-:S02]  /*aaf0*/  PRMT R235, R235, 0x7632, R235 ;  /* 0x00007632ebeb7816 */ /* 0x000fc400000000eb */
[----:B------:R-:W-:Y:S02]  /*ab00*/  PRMT R239, R239, 0x7632, R239 ;  /* 0x00007632efef7816 */ /* 0x000fe400000000ef */
[----:B-1----:R-:W-:Y:S02]  /*ab10*/  LOP3.LUT R8, R234, 0xffff, R219, 0x48, !PT ;  /* 0x0000ffffea087812 */ /* 0x002fe400078e48db */
[----:B------:R-:W-:Y:S02]  /*ab20*/  LOP3.LUT R9, R236, 0xffff, R240, 0x48, !PT ;  /* 0x0000ffffec097812 */ /* 0x000fe400078e48f0 */
[----:B------:R-:W-:Y:S02]  /*ab30*/  PRMT R11, R247, 0x3340, R8 ;  /* 0x00003340f70b7816 */ /* 0x000fe40000000008 */
[----:B------:R-:W-:Y:S02]  /*ab40*/  LOP3.LUT R8, R221, 0xffff, R207, 0x48, !PT ;  /* 0x0000ffffdd087812 */ /* 0x000fe400078e48cf */
[----:B------:R-:W-:-:S02]  /*ab50*/  PRMT R246, R246, 0x3340, R251 ;  /* 0x00003340f6f67816 */ /* 0x000fc400000000fb */
[----:B------:R-:W-:Y:S02]  /*ab60*/  PRMT R9, R9, 0x3340, R8 ;  /* 0x0000334009097816 */ /* 0x000fe40000000008 */
[----:B------:R-:W-:Y:S02]  /*ab70*/  LOP3.LUT R8, R225, 0xffff, R208, 0x48, !PT ;  /* 0x0000ffffe1087812 */ /* 0x000fe400078e48d0 */
[----:B------:R-:W-:Y:S02]  /*ab80*/  LOP3.LUT R251, R239, 0xffff, R235, 0x48, !PT ;  /* 0x0000ffffeffb7812 */ /* 0x000fe400078e48eb */
[----:B------:R-:W-:Y:S02]  /*ab90*/  PRMT R237, R237, 0x7632, R237 ;  /* 0x00007632eded7816 */ /* 0x000fe400000000ed */
[----:B------:R-:W-:Y:S02]  /*aba0*/  PRMT R238, R238, 0x7632, R238 ;  /* 0x00007632eeee7816 */ /* 0x000fe400000000ee */
[----:B------:R-:W-:-:S02]  /*abb0*/  PRMT R251, R251, 0x3340, R8 ;  /* 0x00003340fbfb7816 */ /* 0x000fc40000000008 */
[----:B------:R-:W-:Y:S02]  /*abc0*/  LOP3.LUT R247, R245, R244, RZ, 0x3c, !PT ;  /* 0x000000f4f5f77212 */ /* 0x000fe400078e3cff */
[----:B------:R-:W-:Y:S02]  /*abd0*/  LOP3.LUT R8, R231, 0xffff, R220, 0x48, !PT ;  /* 0x0000ffffe7087812 */ /* 0x000fe400078e48dc */
[----:B------:R-:W-:Y:S02]  /*abe0*/  LOP3.LUT R10, R68, 0xffff, R209, 0x48, !PT ;  /* 0x0000ffff440a7812 */ /* 0x000fe400078e48d1 */
[----:B------:R-:W-:Y:S02]  /*abf0*/  LOP3.LUT R250, R238, 0xffff, R237, 0x48, !PT ;  /* 0x0000ffffeefa7812 */ /* 0x000fe400078e48ed */
[----:B------:R-:W-:Y:S02]  /*ac00*/  PRMT R8, R247, 0x3340, R8 ;  /* 0x00003340f7087816 */ /* 0x000fe40000000008 */
[----:B------:R-:W-:-:S02]  /*ac10*/  PRMT R250, R250, 0x3340, R10 ;  /* 0x00003340fafa7816 */ /* 0x000fc4000000000a */
[----:B--2---:R-:W-:Y:S02]  /*ac20*/  PRMT R3, R4, 0x7632, R3 ;  /* 0x0000763204037816 */ /* 0x004fe40000000003 */
[----:B------:R-:W-:Y:S02]  /*ac30*/  PRMT R8, R8, 0x5410, R249 ;  /* 0x0000541008087816 */ /* 0x000fe400000000f9 */
[----:B------:R-:W-:Y:S02]  /*ac40*/  PRMT R9, R248, 0x5410, R9 ;  /* 0x00005410f8097816 */ /* 0x000fe40000000009 */
[----:B------:R-:W-:Y:S02]  /*ac50*/  PRMT R10, R246, 0x5410, R251 ;  /* 0x00005410f60a7816 */ /* 0x000fe400000000fb */
[----:B------:R-:W-:Y:S02]  /*ac60*/  PRMT R11, R11, 0x5410, R250 ;  /* 0x000054100b0b7816 */ /* 0x000fe400000000fa */
[----:B------:R-:W-:-:S02]  /*ac70*/  SHF.L.U32.HI R252, R4, 0x7, R3 ;  /* 0x0000000704fc7819 */ /* 0x000fc40000010603 */
[----:B------:R-:W-:Y:S01]  /*ac80*/  PRMT R70, R70, 0x7632, R70 ;  /* 0x0000763246467816 */ /* 0x000fe20000000046 */
[----:B------:R1:W-:Y:S01]  /*ac90*/  STL.128 [R1+0x40], R8 ;  /* 0x0000400801007387 */ /* 0x0003e20000100c00 */
[----:B------:R-:W-:Y:S02]  /*aca0*/  LOP3.LUT R249, R214, 0xffff, R252, 0x48, !PT ;  /* 0x0000ffffd6f97812 */ /* 0x000fe400078e48fc */
[----:B------:R-:W-:Y:S02]  /*acb0*/  LOP3.LUT R246, R229, 0xffff, R70, 0x48, !PT ;  /* 0x0000ffffe5f67812 */ /* 0x000fe400078e4846 */
[----:B------:R-:W-:Y:S02]  /*acc0*/  PRMT R13, R5, 0x7632, R13 ;  /* 0x00007632050d7816 */ /* 0x000fe4000000000d */
[----:B------:R-:W-:Y:S02]  /*acd0*/  PRMT R249, R246, 0x3340, R249 ;  /* 0x00003340f6f97816 */ /* 0x000fe400000000f9 */
[----:B------:R-:W-:-:S02]  /*ace0*/  LOP3.LUT R251, R222, 0xffff, R252, 0x48, !PT ;  /* 0x0000ffffdefb7812 */ /* 0x000fc400078e48fc */
[----:B------:R-:W-:Y:S02]  /*acf0*/  LOP3.LUT R2, R244, R226, RZ, 0x3c, !PT ;  /* 0x000000e2f4027212 */ /* 0x000fe400078e3cff */
[----:B------:R-:W-:Y:S02]  /*ad00*/  LOP3.LUT R246, R220, 0xffff, R215, 0x48, !PT ;  /* 0x0000ffffdcf67812 */ /* 0x000fe400078e48d7 */
[----:B------:R-:W-:Y:S02]  /*ad10*/  PRMT R243, R243, 0x7632, R243 ;  /* 0x00007632f3f37816 */ /* 0x000fe400000000f3 */
[----:B-1----:R-:W-:Y:S02]  /*ad20*/  LOP3.LUT R11, R217, 0xffff, R71, 0x48, !PT ;  /* 0x0000ffffd90b7812 */ /* 0x002fe400078e4847 */
[----:B------:R-:W-:Y:S02]  /*ad30*/  LOP3.LUT R10, R223, 0xffff, R211, 0x48, !PT ;  /* 0x0000ffffdf0a7812 */ /* 0x000fe400078e48d3 */
[----:B------:R-:W-:-:S02]  /*ad40*/  SHF.L.U32.HI R13, R5, 0x7, R13 ;  /* 0x00000007050d7819 */ /* 0x000fc4000001060d */
[----:B------:R-:W-:Y:S02]  /*ad50*/  PRMT R11, R11, 0x3340, R10 ;  /* 0x000033400b0b7816 */ /* 0x000fe4000000000a */
[----:B------:R-:W-:Y:S02]  /*ad60*/  LOP3.LUT R10, R69, 0xffff, R70, 0x48, !PT ;  /* 0x0000ffff450a7812 */ /* 0x000fe400078e4846 */
[----:B------:R-:W-:Y:S02]  /*ad70*/  PRMT R246, R2, 0x3340, R246 ;  /* 0x0000334002f67816 */ /* 0x000fe400000000f6 */
[----:B------:R-:W-:Y:S02]  /*ad80*/  PRMT R251, R10, 0x3340, R251 ;  /* 0x000033400afb7816 */ /* 0x000fe400000000fb */
[----:B------:R-:W-:Y:S02]  /*ad90*/  LOP3.LUT R10, R207, 0xffff, R13, 0x48, !PT ;  /* 0x0000ffffcf0a7812 */ /* 0x000fe400078e480d */
[----:B------:R-:W-:-:S02]  /*ada0*/  LOP3.LUT R9, R240, 0xffff, R243, 0x48, !PT ;  /* 0x0000fffff0097812 */ /* 0x000fc400078e48f3 */
[----:B------:R-:W-:Y:S02]  /*adb0*/  PRMT R8, R246, 0x5410, R249 ;  /* 0x00005410f6087816 */ /* 0x000fe400000000f9 */
[----:B------:R-:W-:Y:S02]  /*adc0*/  PRMT R9, R9, 0x3340, R10 ;  /* 0x0000334009097816 */ /* 0x000fe4000000000a */
[----:B------:R-:W-:Y:S02]  /*add0*/  LOP3.LUT R246, R227, 0xffff, R71, 0x48, !PT ;  /* 0x0000ffffe3f67812 */ /* 0x000fe400078e4847 */
[----:B------:R-:W-:Y:S02]  /*ade0*/  LOP3.LUT R10, R230, 0xffff, R211, 0x48, !PT ;  /* 0x0000ffffe60a7812 */ /* 0x000fe400078e48d3 */
[----:B------:R-:W-:Y:S02]  /*adf0*/  LOP3.LUT R248, R232, 0xffff, R212, 0x48, !PT ;  /* 0x0000ffffe8f87812 */ /* 0x000fe400078e48d4 */
[----:B------:R-:W-:-:S02]  /*ae00*/  PRMT R246, R246, 0x3340, R10 ;  /* 0x00003340f6f67816 */ /* 0x000fc4000000000a */
[----:B------:R-:W-:Y:S02]  /*ae10*/  LOP3.LUT R10, R233, 0xffff, R213, 0x48, !PT ;  /* 0x0000ffffe90a7812 */ /* 0x000fe400078e48d5 */
[----:B------:R-:W-:Y:S02]  /*ae20*/  LOP3.LUT R249, R221, 0xffff, R13, 0x48, !PT ;  /* 0x0000ffffddf97812 */ /* 0x000fe400078e480d */
[----:B------:R-:W-:Y:S02]  /*ae30*/  PRMT R12, R10, 0x3340, R248 ;  /* 0x000033400a0c7816 */ /* 0x000fe400000000f8 */
[----:B------:R-:W-:Y:S02]  /*ae40*/  LOP3.LUT R10, R236, 0xffff, R243, 0x48, !PT ;  /* 0x0000ffffec0a7812 */ /* 0x000fe400078e48f3 */
[----:B------:R-:W-:Y:S02]  /*ae50*/  PRMT R0, R6, 0x7632, R0 ;  /* 0x0000763206007816 */ /* 0x000fe40000000000 */
[----:B------:R-:W-:-:S02]  /*ae60*/  PRMT R249, R10, 0x3340, R249 ;  /* 0x000033400af97816 */ /* 0x000fc400000000f9 */
[----:B------:R-:W-:Y:S02]  /*ae70*/  SHF.L.U32.HI R10, R6, 0x7, R0 ;  /* 0x00000007060a7819 */ /* 0x000fe40000010600 */
[----:B------:R-:W-:Y:S02]  /*ae80*/  PRMT R242, R242, 0x7632, R242 ;  /* 0x00007632f2f27816 */ /* 0x000fe400000000f2 */
[----:B------:R-:W-:Y:S02]  /*ae90*/  LOP3.LUT R250, R225, 0xffff, R10, 0x48, !PT ;  /* 0x0000ffffe1fa7812 */ /* 0x000fe400078e480a */
[----:B------:R-:W-:Y:S02]  /*aea0*/  LOP3.LUT R10, R239, 0xffff, R242, 0x48, !PT ;  /* 0x0000ffffef0a7812 */ /* 0x000fe400078e48f2 */
[----:B------:R-:W-:Y:S02]  /*aeb0*/  PRMT R9, R11, 0x5410, R9 ;  /* 0x000054100b097816 */ /* 0x000fe40000000009 */
[----:B------:R-:W-:-:S02]  /*aec0*/  PRMT R250, R10, 0x3340, R250 ;  /* 0x000033400afa7816 */ /* 0x000fc400000000fa */
[----:B------:R-:W-:Y:S02]  /*aed0*/  LOP3.LUT R11, R216, 0xffff, R213, 0x48, !PT ;  /* 0x0000ffffd80b7812 */ /* 0x000fe400078e48d5 */
[----:B------:R-:W-:Y:S02]  /*aee0*/  LOP3.LUT R10, R224, 0xffff, R212, 0x48, !PT ;  /* 0x0000ffffe00a7812 */ /* 0x000fe400078e48d4 */
[----:B------:R-:W-:Y:S02]  /*aef0*/  PRMT R249, R246, 0x5410, R249 ;  /* 0x00005410f6f97816 */ /* 0x000fe400000000f9 */
[----:B------:R-:W-:Y:S02]  /*af00*/  PRMT R246, R7, 0x7632, R246 ;  /* 0x0000763207f67816 */ /* 0x000fe400000000f6 */
[----:B------:R-:W-:Y:S02]  /*af10*/  PRMT R13, R11, 0x3340, R10 ;  /* 0x000033400b0d7816 */ /* 0x000fe4000000000a */
[----:B------:R-:W-:-:S02]  /*af20*/  LOP3.LUT R0, R245, R226, RZ, 0x3c, !PT ;  /* 0x000000e2f5007212 */ /* 0x000fc400078e3cff */
[----:B------:R-:W-:Y:S02]  /*af30*/  LOP3.LUT R248, R231, 0xffff, R215, 0x48, !PT ;  /* 0x0000ffffe7f87812 */ /* 0x000fe400078e48d7 */
[----:B------:R-:W-:Y:S02]  /*af40*/  LOP3.LUT R11, R228, 0xffff, R218, 0x48, !PT ;  /* 0x0000ffffe40b7812 */ /* 0x000fe400078e48da */
[----:B------:R-:W-:Y:S02]  /*af50*/  LOP3.LUT R10, R234, 0xffff, R210, 0x48, !PT ;  /* 0x0000ffffea0a7812 */ /* 0x000fe400078e48d2 */
[----:B------:R-:W-:Y:S02]  /*af60*/  PRMT R241, R241, 0x7632, R241 ;  /* 0x00007632f1f17816 */ /* 0x000fe400000000f1 */
[----:B------:R-:W-:Y:S02]  /*af70*/  SHF.L.U32.HI R246, R7, 0x7, R246 ;  /* 0x0000000707f67819 */ /* 0x000fe400000106f6 */
[----:B------:R-:W-:-:S02]  /*af80*/  PRMT R250, R12, 0x5410, R250 ;  /* 0x000054100cfa7816 */ /* 0x000fc400000000fa */
[----:B------:R-:W-:Y:S02]  /*af90*/  PRMT R248, R0, 0x3340, R248 ;  /* 0x0000334000f87816 */ /* 0x000fe400000000f8 */
[----:B------:R-:W-:Y:S02]  /*afa0*/  PRMT R12, R11, 0x3340, R10 ;  /* 0x000033400b0c7816 */ /* 0x000fe4000000000a */
[----:B------:R-:W-:Y:S02]  /*afb0*/  LOP3.LUT R10, R68, 0xffff, R246, 0x48, !PT ;  /* 0x0000ffff440a7812 */ /* 0x000fe400078e48f6 */
[----:B------:R-:W-:Y:S02]  /*afc0*/  LOP3.LUT R11, R238, 0xffff, R241, 0x48, !PT ;  /* 0x0000ffffee0b7812 */ /* 0x000fe400078e48f1 */
[----:B------:R-:W-:Y:S02]  /*afd0*/  PRMT R248, R248, 0x5410, R251 ;  /* 0x00005410f8f87816 */ /* 0x000fe400000000fb */
[----:B------:R-:W-:-:S02]  /*afe0*/  PRMT R251, R11, 0x3340, R10 ;  /* 0x000033400bfb7816 */ /* 0x000fc4000000000a */
[C---:B------:R-:W-:Y:S02]  /*aff0*/  PRMT R10, R6.reuse, 0x7632, R10 ;  /* 0x00007632060a7816 */ /* 0x040fe4000000000a */
[----:B------:R-:W-:Y:S02]  /*b000*/  LOP3.LUT R11, R235, 0xffff, R242, 0x48, !PT ;  /* 0x0000ffffeb0b7812 */ /* 0x000fe400078e48f2 */
[----:B------:R-:W-:Y:S02]  /*b010*/  SHF.L.U32.HI R10, R6, 0x7, R10 ;  /* 0x00000007060a7819 */ /* 0x000fe4000001060a */
[----:B------:R-:W-:Y:S02]  /*b020*/  PRMT R251, R12, 0x5410, R251 ;  /* 0x000054100cfb7816 */ /* 0x000fe400000000fb */
[----:B------:R-:W-:Y:S02]  /*b030*/  LOP3.LUT R10, R208, 0xffff, R10, 0x48, !PT ;  /* 0x0000ffffd00a7812 */ /* 0x000fe400078e480a */
[----:B------:R-:W-:-:S02]  /*b040*/  LOP3.LUT R12, R206, 0xffff, R218, 0x48, !PT ;  /* 0x0000ffffce0c7812 */ /* 0x000fc400078e48da */
[----:B------:R-:W-:Y:S02]  /*b050*/  PRMT R10, R11, 0x3340, R10 ;  /* 0x000033400b0a7816 */ /* 0x000fe4000000000a */
[----:B------:R-:W-:Y:S02]  /*b060*/  LOP3.LUT R11, R219, 0xffff, R210, 0x48, !PT ;  /* 0x0000ffffdb0b7812 */ /* 0x000fe400078e48d2 */
[----:B------:R-:W-:Y:S02]  /*b070*/  PRMT R10, R13, 0x5410, R10 ;  /* 0x000054100d0a7816 */ /* 0x000fe4000000000a */
[----:B------:R-:W-:Y:S02]  /*b080*/  PRMT R12, R12, 0x3340, R11 ;  /* 0x000033400c0c7816 */ /* 0x000fe4000000000b */
[----:B------:R-:W-:Y:S02]  /*b090*/  LOP3.LUT R11, R209, 0xffff, R246, 0x48, !PT ;  /* 0x0000ffffd10b7812 */ /* 0x000fe400078e48f6 */
[----:B------:R-:W-:-:S04]  /*b0a0*/  LOP3.LUT R13, R237, 0xffff, R241, 0x48, !PT ;  /* 0x0000ffffed0d7812 */ /* 0x000fc800078e48f1 */
[----:B------:R-:W-:Y:S01]  /*b0b0*/  PRMT R11, R13, 0x3340, R11 ;  /* 0x000033400d0b7816 */ /* 0x000fe2000000000b */
[----:B------:R1:W-:Y:S03]  /*b0c0*/  STL.128 [R1+0x60], R248 ;  /* 0x000060f801007387 */ /* 0x0003e60000100c00 */
[----:B------:R-:W-:Y:S01]  /*b0d0*/  PRMT R11, R12, 0x5410, R11 ;  /* 0x000054100c0b7816 */ /* 0x000fe2000000000b */
[----:B------:R2:W5:Y:S04]  /*b0e0*/  LDL.LU R13, [R1+0x1380] ;  /* 0x00138000010d7983 */ /* 0x0005680000300800 */
[----:B------:R4:W-:Y:S01]  /*b0f0*/  STL.128 [R1+0x70], R8 ;  /* 0x0000700801007387 */ /* 0x0009e20000100c00 */
[----:B------:R-:W-:-:S02]  /*b100*/  LOP3.LUT R245, R245, R4, RZ, 0x3c, !PT ;  /* 0x00000004f5f57212 */ /* 0x000fc400078e3cff */
[----:B------:R-:W-:Y:S01]  /*b110*/  LOP3.LUT R244, R244, R4, RZ, 0x3c, !PT ;  /* 0x00000004f4f47212 */ /* 0x000fe200078e3cff */
[----:B------:R2:W5:Y:S01]  /*b120*/  LDL.LU R12, [R1+0x137c] ;  /* 0x00137c00010c7983 */ /* 0x0005620000300800 */
[----:B------:R-:W-:Y:S02]  /*b130*/  LOP3.LUT R245, R245, 0xffff, RZ, 0xc0, !PT ;  /* 0x0000fffff5f57812 */ /* 0x000fe400078ec0ff */
[----:B-1----:R-:W-:Y:S02]  /*b140*/  SHF.R.U32.HI R249, RZ, 0x8, R6 ;  /* 0x00000008fff97819 */ /* 0x002fe40000011606 */
[----:B------:R-:W-:Y:S02]  /*b150*/  PRMT R250, R6, 0x7632, R250 ;  /* 0x0000763206fa7816 */ /* 0x000fe400000000fa */
[----:B------:R-:W-:Y:S02]  /*b160*/  SHF.R.U32.HI R251, RZ, 0x18, R6 ;  /* 0x00000018fffb7819 */ /* 0x000fe40000011606 */
[----:B----4-:R-:W-:-:S02]  /*b170*/  SHF.R.U32.HI R10, RZ, 0x18, R4 ;  /* 0x00000018ff0a7819 */ /* 0x010fc40000011604 */
[----:B------:R-:W-:Y:S02]  /*b180*/  LOP3.LUT R8, R69, 0xffff, R3, 0x48, !PT ;  /* 0x0000ffff45087812 */ /* 0x000fe400078e4803 */
[----:B------:R-:W-:Y:S02]  /*b190*/  LOP3.LUT R248, R222, 0xffff, R10, 0x48, !PT ;  /* 0x0000ffffdef87812 */ /* 0x000fe400078e480a */
[----:B------:R-:W-:Y:S02]  /*b1a0*/  SHF.R.U32.HI R3, RZ, 0x8, R4 ;  /* 0x00000008ff037819 */ /* 0x000fe40000011604 */
[----:B------:R-:W-:Y:S02]  /*b1b0*/  PRMT R248, R8, 0x3340, R248 ;  /* 0x0000334008f87816 */ /* 0x000fe400000000f8 */
[----:B------:R-:W-:Y:S02]  /*b1c0*/  LOP3.LUT R8, R231, 0xffff, R3, 0x48, !PT ;  /* 0x0000ffffe7087812 */ /* 0x000fe400078e4803 */
[----:B------:R-:W-:-:S02]  /*b1d0*/  SHF.R.U32.HI R3, RZ, 0x8, R5 ;  /* 0x00000008ff037819 */ /* 0x000fc40000011605 */
[----:B------:R-:W-:Y:S02]  /*b1e0*/  LOP3.LUT R9, R227, 0xffff, R5, 0x48, !PT ;  /* 0x0000ffffe3097812 */ /* 0x000fe400078e4805 */
[----:B------:R-:W-:Y:S02]  /*b1f0*/  LOP3.LUT R10, R230, 0xffff, R3, 0x48, !PT ;  /* 0x0000ffffe60a7812 */ /* 0x000fe400078e4803 */
[----:B------:R-:W-:Y:S02]  /*b200*/  PRMT R11, R5, 0x7632, R11 ;  /* 0x00007632050b7816 */ /* 0x000fe4000000000b */
[----:B------:R-:W-:Y:S02]  /*b210*/  SHF.R.U32.HI R3, RZ, 0x18, R5 ;  /* 0x00000018ff037819 */ /* 0x000fe40000011605 */
[----:B------:R-:W-:Y:S02]  /*b220*/  PRMT R9, R9, 0x3340, R10 ;  /* 0x0000334009097816 */ /* 0x000fe4000000000a */
[----:B------:R-:W-:-:S02]  /*b230*/  LOP3.LUT R10, R221, 0xffff, R3, 0x48, !PT ;  /* 0x0000ffffdd0a7812 */ /* 0x000fc400078e4803 */
[----:B------:R-:W-:Y:S02]  /*b240*/  LOP3.LUT R11, R236, 0xffff, R11, 0x48, !PT ;  /* 0x0000ffffec0b7812 */ /* 0x000fe400078e480b */
[----:B------:R-:W-:Y:S02]  /*b250*/  PRMT R8, R245, 0x3340, R8 ;  /* 0x00003340f5087816 */ /* 0x000fe40000000008 */
[----:B------:R-:W-:Y:S02]  /*b260*/  PRMT R10, R11, 0x3340, R10 ;  /* 0x000033400b0a7816 */ /* 0x000fe4000000000a */
[----:B------:R-:W-:Y:S02]  /*b270*/  LOP3.LUT R245, R233, 0xffff, R6, 0x48, !PT ;  /* 0x0000ffffe9f57812 */ /* 0x000fe400078e4806 */
[----:B------:R-:W-:Y:S02]  /*b280*/  PRMT R9, R9, 0x5410, R10 ;  /* 0x0000541009097816 */ /* 0x000fe4000000000a */
[----:B------:R-:W-:-:S02]  /*b290*/  LOP3.LUT R10, R232, 0xffff, R249, 0x48, !PT ;  /* 0x0000ffffe80a7812 */ /* 0x000fc400078e48f9 */
[----:B------:R-:W-:Y:S02]  /*b2a0*/  LOP3.LUT R11, R239, 0xffff, R250, 0x48, !PT ;  /* 0x0000ffffef0b7812 */ /* 0x000fe400078e48fa */
[----:B------:R-:W-:Y:S02]  /*b2b0*/  PRMT R245, R245, 0x3340, R10 ;  /* 0x00003340f5f57816 */ /* 0x000fe4000000000a */
[----:B------:R-:W-:Y:S02]  /*b2c0*/  LOP3.LUT R10, R225, 0xffff, R251, 0x48, !PT ;  /* 0x0000ffffe10a7812 */ /* 0x000fe400078e48fb */
[----:B------:R-:W-:Y:S02]  /*b2d0*/  SHF.R.U32.HI R250, RZ, 0x8, R7 ;  /* 0x00000008fffa7819 */ /* 0x000fe40000011607 */
[----:B------:R-:W-:Y:S02]  /*b2e0*/  PRMT R10, R11, 0x3340, R10 ;  /* 0x000033400b0a7816 */ /* 0x000fe4000000000a */
[----:B------:R-:W-:-:S02]  /*b2f0*/  LOP3.LUT R11, R234, 0xffff, R250, 0x48, !PT ;  /* 0x0000ffffea0b7812 */ /* 0x000fc400078e48fa */
[----:B------:R-:W-:Y:S02]  /*b300*/  PRMT R10, R245, 0x5410, R10 ;  /* 0x00005410f50a7816 */ /* 0x000fe4000000000a */
[----:B------:R-:W-:Y:S02]  /*b310*/  LOP3.LUT R245, R228, 0xffff, R7, 0x48, !PT ;  /* 0x0000ffffe4f57812 */ /* 0x000fe400078e4807 */
[--C-:B------:R-:W-:Y:S02]  /*b320*/  PRMT R8, R8, 0x5410, R248.reuse ;  /* 0x0000541008087816 */ /* 0x100fe400000000f8 */
[----:B------:R-:W-:Y:S02]  /*b330*/  PRMT R249, R245, 0x3340, R11 ;  /* 0x00003340f5f97816 */ /* 0x000fe4000000000b */
[----:B------:R-:W-:Y:S02]  /*b340*/  PRMT R248, R7, 0x7632, R248 ;  /* 0x0000763207f87816 */ /* 0x000fe400000000f8 */
[----:B------:R-:W-:-:S02]  /*b350*/  SHF.R.U32.HI R245, RZ, 0x18, R7 ;  /* 0x00000018fff57819 */ /* 0x000fc40000011607 */
[----:B------:R-:W-:Y:S02]  /*b360*/  LOP3.LUT R248, R238, 0xffff, R248, 0x48, !PT ;  /* 0x0000ffffeef87812 */ /* 0x000fe400078e48f8 */
[----:B------:R-:W-:-:S04]  /*b370*/  LOP3.LUT R11, R68, 0xffff, R245, 0x48, !PT ;  /* 0x0000ffff440b7812 */ /* 0x000fc800078e48f5 */
[----:B------:R-:W-:Y:S02]  /*b380*/  PRMT R11, R248, 0x3340, R11 ;  /* 0x00003340f80b7816 */ /* 0x000fe4000000000b */
[----:B------:R-:W-:Y:S02]  /*b390*/  PRMT R248, R5, 0x7632, R248 ;  /* 0x0000763205f87816 */ /* 0x000fe400000000f8 */
[----:B------:R-:W-:Y:S02]  /*b3a0*/  PRMT R11, R249, 0x5410, R11 ;  /* 0x00005410f90b7816 */ /* 0x000fe4000000000b */
[----:B------:R-:W-:Y:S02]  /*b3b0*/  LOP3.LUT R249, R244, 0xffff, RZ, 0xc0, !PT ;  /* 0x0000fffff4f97812 */ /* 0x000fe400078ec0ff */
[----:B------:R-:W-:Y:S01]  /*b3c0*/  LOP3.LUT R244, R216, 0xffff, R6, 0x48, !PT ;  /* 0x0000ffffd8f47812 */ /* 0x000fe200078e4806 */
[----:B------:R1:W-:Y:S02]  /*b3d0*/  STL.128 [R1+0xa0], R8 ;  /* 0x0000a00801007387 */ /* 0x0003e40000100c00 */
[----:B-1----:R-:W-:-:S02]  /*b3e0*/  SHF.R.U32.HI R9, RZ, 0x8, R4 ;  /* 0x00000008ff097819 */ /* 0x002fc40000011604 */
[----:B------:R-:W-:Y:S02]  /*b3f0*/  SHF.R.U32.HI R10, RZ, 0x18, R4 ;  /* 0x00000018ff0a7819 */ /* 0x000fe40000011604 */
[----:B------:R-:W-:Y:S02]  /*b400*/  PRMT R11, R4, 0x7632, R11 ;  /* 0x00007632040b7816 */ /* 0x000fe4000000000b */
[----:B------:R-:W-:Y:S02]  /*b410*/  LOP3.LUT R8, R220, 0xffff, R9, 0x48, !PT ;  /* 0x0000ffffdc087812 */ /* 0x000fe400078e4809 */
[----:B------:R-:W-:Y:S02]  /*b420*/  LOP3.LUT R9, R214, 0xffff, R10, 0x48, !PT ;  /* 0x0000ffffd6097812 */ /* 0x000fe400078e480a */
[----:B------:R-:W-:Y:S02]  /*b430*/  LOP3.LUT R10, R229, 0xffff, R11, 0x48, !PT ;  /* 0x0000ffffe50a7812 */ /* 0x000fe400078e480b */
[----:B------:R-:W-:-:S02]  /*b440*/  PRMT R8, R249, 0x3340, R8 ;  /* 0x00003340f9087816 */ /* 0x000fc40000000008 */
[----:B------:R-:W-:Y:S02]  /*b450*/  PRMT R9, R10, 0x3340, R9 ;  /* 0x000033400a097816 */ /* 0x000fe40000000009 */
[----:B------:R-:W-:Y:S02]  /*b460*/  SHF.R.U32.HI R11, RZ, 0x8, R5 ;  /* 0x00000008ff0b7819 */ /* 0x000fe40000011605 */
[----:B------:R-:W-:Y:S02]  /*b470*/  PRMT R8, R8, 0x5410, R9 ;  /* 0x0000541008087816 */ /* 0x000fe40000000009 */
[----:B------:R-:W-:Y:S02]  /*b480*/  LOP3.LUT R9, R217, 0xffff, R5, 0x48, !PT ;  /* 0x0000ffffd9097812 */ /* 0x000fe400078e4805 */
[----:B------:R-:W-:Y:S02]  /*b490*/  LOP3.LUT R10, R223, 0xffff, R11, 0x48, !PT ;  /* 0x0000ffffdf0a7812 */ /* 0x000fe400078e480b */
[----:B------:R-:W-:-:S02]  /*b4a0*/  LOP3.LUT R11, R240, 0xffff, R248, 0x48, !PT ;  /* 0x0000fffff00b7812 */ /* 0x000fc400078e48f8 */
[----:B------:R-:W-:Y:S02]  /*b4b0*/  PRMT R9, R9, 0x3340, R10 ;  /* 0x0000334009097816 */ /* 0x000fe4000000000a */
[----:B------:R-:W-:Y:S02]  /*b4c0*/  LOP3.LUT R10, R207, 0xffff, R3, 0x48, !PT ;  /* 0x0000ffffcf0a7812 */ /* 0x000fe400078e4803 */
[----:B------:R-:W-:Y:S02]  /*b4d0*/  SHF.R.U32.HI R248, RZ, 0x8, R6 ;  /* 0x00000008fff87819 */ /* 0x000fe40000011606 */
[----:B------:R-:W-:Y:S02]  /*b4e0*/  PRMT R10, R11, 0x3340, R10 ;  /* 0x000033400b0a7816 */ /* 0x000fe4000000000a */
[----:B------:R-:W-:Y:S02]  /*b4f0*/  PRMT R249, R6, 0x7632, R249 ;  /* 0x0000763206f97816 */ /* 0x000fe400000000f9 */
[----:B------:R-:W-:-:S02]  /*b500*/  PRMT R9, R9, 0x5410, R10 ;  /* 0x0000541009097816 */ /* 0x000fc4000000000a */
[----:B------:R-:W-:Y:S02]  /*b510*/  LOP3.LUT R10, R224, 0xffff, R248, 0x48, !PT ;  /* 0x0000ffffe00a7812 */ /* 0x000fe400078e48f8 */
[----:B------:R-:W-:Y:S02]  /*b520*/  LOP3.LUT R11, R235, 0xffff, R249, 0x48, !PT ;  /* 0x0000ffffeb0b7812 */ /* 0x000fe400078e48f9 */
[----:B------:R-:W-:Y:S02]  /*b530*/  PRMT R244, R244, 0x3340, R10 ;  /* 0x00003340f4f47816 */ /* 0x000fe4000000000a */
[----:B------:R-:W-:-:S04]  /*b540*/  LOP3.LUT R10, R208, 0xffff, R251, 0x48, !PT ;  /* 0x0000ffffd00a7812 */ /* 0x000fc800078e48fb */
[----:B------:R-:W-:Y:S02]  /*b550*/  PRMT R10, R11, 0x3340, R10 ;  /* 0x000033400b0a7816 */ /* 0x000fe4000000000a */
[----:B------:R-:W-:Y:S02]  /*b560*/  LOP3.LUT R11, R219, 0xffff, R250, 0x48, !PT ;  /* 0x0000ffffdb0b7812 */ /* 0x000fe400078e48fa */
[----:B------:R-:W-:Y:S02]  /*b570*/  PRMT R10, R244, 0x5410, R10 ;  /* 0x00005410f40a7816 */ /* 0x000fe4000000000a */
[----:B------:R-:W-:-:S04]  /*b580*/  LOP3.LUT R244, R206, 0xffff, R7, 0x48, !PT ;  /* 0x0000ffffcef47812 */ /* 0x000fc800078e4807 */
[----:B------:R-:W-:Y:S02]  /*b590*/  PRMT R248, R244, 0x3340, R11 ;  /* 0x00003340f4f87816 */ /* 0x000fe4000000000b */
[----:B------:R-:W-:Y:S02]  /*b5a0*/  PRMT R244, R7, 0x7632, R244 ;  /* 0x0000763207f47816 */ /* 0x000fe400000000f4 */
[----:B------:R-:W-:Y:S02]  /*b5b0*/  LOP3.LUT R11, R209, 0xffff, R245, 0x48, !PT ;  /* 0x0000ffffd10b7812 */ /* 0x000fe400078e48f5 */
[----:B------:R-:W-:-:S04]  /*b5c0*/  LOP3.LUT R244, R237, 0xffff, R244, 0x48, !PT ;  /* 0x0000ffffedf47812 */ /* 0x000fc800078e48f4 */
[----:B------:R-:W-:Y:S02]  /*b5d0*/  PRMT R11, R244, 0x3340, R11 ;  /* 0x00003340f40b7816 */ /* 0x000fe4000000000b */
[----:B------:R-:W-:Y:S02]  /*b5e0*/  PRMT R244, R5, 0x7632, R244 ;  /* 0x0000763205f47816 */ /* 0x000fe400000000f4 */
[----:B------:R-:W-:Y:S02]  /*b5f0*/  PRMT R11, R248, 0x5410, R11 ;  /* 0x00005410f80b7816 */ /* 0x000fe4000000000b */
[----:B------:R-:W-:-:S03]  /*b600*/  PRMT R248, R4, 0x7632, R248 ;  /* 0x0000763204f87816 */ /* 0x000fc600000000f8 */
[----:B------:R1:W-:Y:S02]  /*b610*/  STL.128 [R1+0xb0], R8 ;  /* 0x0000b00801007387 */ /* 0x0003e40000100c00 */
[----:B-1----:R-:W-:Y:S02]  /*b620*/  SHF.R.U32.HI R11, RZ, 0x18, R4 ;  /* 0x00000018ff0b7819 */ /* 0x002fe40000011604 */
[----:B------:R-:W-:Y:S02]  /*b630*/  LOP3.LUT R8, R248, R69, R229, 0x96, !PT ;  /* 0x00000045f8087212 */ /* 0x000fe400078e96e5 */
[----:B------:R-:W-:Y:S02]  /*b640*/  LOP3.LUT R9, R11, R222, R214, 0x96, !PT ;  /* 0x000000de0b097212 */ /* 0x000fe400078e96d6 */
[----:B------:R-:W-:Y:S02]  /*b650*/  LOP3.LUT R8, R8, 0xffff, RZ, 0xc0, !PT ;  /* 0x0000ffff08087812 */ /* 0x000fe400078ec0ff */
[----:B------:R-:W-:-:S02]  /*b660*/  LOP3.LUT R9, R9, 0xffff, RZ, 0xc0, !PT ;  /* 0x0000ffff09097812 */ /* 0x000fc400078ec0ff */
[----:B------:R-:W-:Y:S02]  /*b670*/  SHF.R.U32.HI R248, RZ, 0x8, R4 ;  /* 0x00000008fff87819 */ /* 0x000fe40000011604 */
[----:B------:R-:W-:Y:S02]  /*b680*/  PRMT R9, R8, 0x3340, R9 ;  /* 0x0000334008097816 */ /* 0x000fe40000000009 */
[----:B------:R-:W-:Y:S02]  /*b690*/  LOP3.LUT R8, R248, R231, R220, 0x96, !PT ;  /* 0x000000e7f8087212 */ /* 0x000fe400078e96dc */
[----:B------:R-:W-:Y:S02]  /*b6a0*/  LOP3.LUT R10, R247, 0xffff, R4, 0x48, !PT ;  /* 0x0000fffff70a7812 */ /* 0x000fe400078e4804 */
[----:B------:R-:W-:Y:S02]  /*b6b0*/  LOP3.LUT R8, R8, 0xffff, RZ, 0xc0, !PT ;  /* 0x0000ffff08087812 */ /* 0x000fe400078ec0ff */
[----:B------:R-:W-:-:S02]  /*b6c0*/  SHF.R.U32.HI R248, RZ, 0x8, R5 ;  /* 0x00000008fff87819 */ /* 0x000fc40000011605 */
[----:B------:R-:W-:Y:S02]  /*b6d0*/  PRMT R8, R10, 0x3340, R8 ;  /* 0x000033400a087816 */ /* 0x000fe40000000008 */
[----:B------:R-:W-:Y:S02]  /*b6e0*/  LOP3.LUT R10, R5, R227, R217, 0x96, !PT ;  /* 0x000000e3050a7212 */ /* 0x000fe400078e96d9 */
[----:B------:R-:W-:Y:S02]  /*b6f0*/  LOP3.LUT R11, R248, R230, R223, 0x96, !PT ;  /* 0x000000e6f80b7212 */ /* 0x000fe400078e96df */
[----:B------:R-:W-:Y:S02]  /*b700*/  LOP3.LUT R10, R10, 0xffff, RZ, 0xc0, !PT ;  /* 0x0000ffff0a0a7812 */ /* 0x000fe400078ec0ff */
[----:B------:R-:W-:Y:S02]  /*b710*/  LOP3.LUT R11, R11, 0xffff, RZ, 0xc0, !PT ;  /* 0x0000ffff0b0b7812 */ /* 0x000fe400078ec0ff */
[----:B------:R-:W-:-:S02]  /*b720*/  PRMT R8, R8, 0x5410, R9 ;  /* 0x0000541008087816 */ /* 0x000fc40000000009 */
[----:B------:R-:W-:Y:S02]  /*b730*/  PRMT R10, R10, 0x3340, R11 ;  /* 0x000033400a0a7816 */ /* 0x000fe4000000000b */
[----:B------:R-:W-:Y:S02]  /*b740*/  LOP3.LUT R11, R3, R221, R207, 0x96, !PT ;  /* 0x000000dd030b7212 */ /* 0x000fe400078e96cf */
[----:B------:R-:W-:Y:S02]  /*b750*/  LOP3.LUT R9, R244, R236, R240, 0x96, !PT ;  /* 0x000000ecf4097212 */ /* 0x000fe400078e96f0 */
[----:B------:R-:W-:Y:S02]  /*b760*/  LOP3.LUT R11, R11, 0xffff, RZ, 0xc0, !PT ;  /* 0x0000ffff0b0b7812 */ /* 0x000fe400078ec0ff */
[----:B------:R-:W-:Y:S02]  /*b770*/  LOP3.LUT R9, R9, 0xffff, RZ, 0xc0, !PT ;  /* 0x0000ffff09097812 */ /* 0x000fe400078ec0ff */
[----:B------:R-:W-:-:S02]  /*b780*/  SHF.R.U32.HI R248, RZ, 0x8, R6 ;  /* 0x00000008fff87819 */ /* 0x000fc40000011606 */
[----:B------:R-:W-:Y:S02]  /*b790*/  PRMT R9, R9, 0x3340, R11 ;  /* 0x0000334009097816 */ /* 0x000fe4000000000b */
[----:B------:R-:W-:Y:S02]  /*b7a0*/  LOP3.LUT R244, R6, R233, R216, 0x96, !PT ;  /* 0x000000e906f47212 */ /* 0x000fe400078e96d8 */
[----:B------:R-:W-:Y:S02]  /*b7b0*/  PRMT R9, R10, 0x5410, R9 ;  /* 0x000054100a097816 */ /* 0x000fe40000000009 */
[----:B------:R-:W-:Y:S02]  /*b7c0*/  LOP3.LUT R10, R248, R232, R224, 0x96, !PT ;  /* 0x000000e8f80a7212 */ /* 0x000fe400078e96e0 */
[----:B------:R-:W-:Y:S02]  /*b7d0*/  LOP3.LUT R244, R244, 0xffff, RZ, 0xc0, !PT ;  /* 0x0000fffff4f47812 */ /* 0x000fe400078ec0ff */
[----:B------:R-:W-:-:S02]  /*b7e0*/  LOP3.LUT R10, R10, 0xffff, RZ, 0xc0, !PT ;  /* 0x0000ffff0a0a7812 */ /* 0x000fc400078ec0ff */
[----:B------:R-:W-:Y:S02]  /*b7f0*/  LOP3.LUT R11, R251, R225, R208, 0x96, !PT ;  /* 0x000000e1fb0b7212 */ /* 0x000fe400078e96d0 */
[----:B------:R-:W-:Y:S02]  /*b800*/  PRMT R244, R244, 0x3340, R10 ;  /* 0x00003340f4f47816 */ /* 0x000fe4000000000a */
[----:B------:R-:W-:Y:S02]  /*b810*/  LOP3.LUT R10, R249, R239, R235, 0x96, !PT ;  /* 0x000000eff90a7212 */ /* 0x000fe400078e96eb */
[----:B------:R-:W-:Y:S02]  /*b820*/  LOP3.LUT R11, R11, 0xffff, RZ, 0xc0, !PT ;  /* 0x0000ffff0b0b7812 */ /* 0x000fe400078ec0ff */
[----:B------:R-:W-:Y:S02]  /*b830*/  LOP3.LUT R10, R10, 0xffff, RZ, 0xc0, !PT ;  /* 0x0000ffff0a0a7812 */ /* 0x000fe400078ec0ff */
[----:B------:R-:W-:-:S02]  /*b840*/  LOP3.LUT R247, R247, R226, RZ, 0x3c, !PT ;  /* 0x000000e2f7f77212 */ /* 0x000fc400078e3cff */
[----:B------:R-:W-:Y:S02]  /*b850*/  PRMT R10, R10, 0x3340, R11 ;  /* 0x000033400a0a7816 */ /* 0x000fe4000000000b */
[----:B------:R-:W-:Y:S02]  /*b860*/  LOP3.LUT R11, R250, R234, R219, 0x96, !PT ;  /* 0x000000eafa0b7212 */ /* 0x000fe400078e96db */
[----:B------:R-:W-:Y:S02]  /*b870*/  PRMT R10, R244, 0x5410, R10 ;  /* 0x00005410f40a7816 */ /* 0x000fe4000000000a */
[----:B------:R-:W-:Y:S02]  /*b880*/  LOP3.LUT R244, R7, R228, R206, 0x96, !PT ;  /* 0x000000e407f47212 */ /* 0x000fe400078e96ce */
[----:B------:R-:W-:Y:S02]  /*b890*/  LOP3.LUT R11, R11, 0xffff, RZ, 0xc0, !PT ;  /* 0x0000ffff0b0b7812 */ /* 0x000fe400078ec0ff */
[----:B------:R-:W-:-:S02]  /*b8a0*/  LOP3.LUT R244, R244, 0xffff, RZ, 0xc0, !PT ;  /* 0x0000fffff4f47812 */ /* 0x000fc400078ec0ff */
[----:B------:R-:W-:Y:S02]  /*b8b0*/  LOP3.LUT R226, R226, R4, RZ, 0x3c, !PT ;  /* 0x00000004e2e27212 */ /* 0x000fe400078e3cff */
[----:B------:R-:W-:Y:S02]  /*b8c0*/  PRMT R248, R244, 0x3340, R11 ;  /* 0x00003340f4f87816 */ /* 0x000fe4000000000b */
[----:B------:R-:W-:Y:S02]  /*b8d0*/  PRMT R244, R7, 0x7632, R244 ;  /* 0x0000763207f47816 */ /* 0x000fe400000000f4 */
[----:B------:R-:W-:Y:S02]  /*b8e0*/  LOP3.LUT R11, R245, R68, R209, 0x96, !PT ;  /* 0x00000044f50b7212 */ /* 0x000fe400078e96d1 */
[----:B------:R-:W-:Y:S02]  /*b8f0*/  LOP3.LUT R244, R244, R238, R237, 0x96, !PT ;  /* 0x000000eef4f47212 */ /* 0x000fe400078e96ed */
[----:B------:R-:W-:-:S02]  /*b900*/  LOP3.LUT R11, R11, 0xffff, RZ, 0xc0, !PT ;  /* 0x0000ffff0b0b7812 */ /* 0x000fc400078ec0ff */
[----:B------:R-:W-:Y:S02]  /*b910*/  LOP3.LUT R244, R244, 0xffff, RZ, 0xc0, !PT ;  /* 0x0000fffff4f47812 */ /* 0x000fe400078ec0ff */
[----:B------:R-:W-:Y:S02]  /*b920*/  LOP3.LUT R226, R226, 0xffff, RZ, 0xc0, !PT ;  /* 0x0000ffffe2e27812 */ /* 0x000fe400078ec0ff */
[----:B------:R-:W-:-:S04]  /*b930*/  PRMT R11, R244, 0x3340, R11 ;  /* 0x00003340f40b7816 */ /* 0x000fc8000000000b */
[----:B------:R-:W-:Y:S02]  /*b940*/  PRMT R11, R248, 0x5410, R11 ;  /* 0x00005410f80b7816 */ /* 0x000fe4000000000b */
[----:B------:R-:W-:-:S03]  /*b950*/  SHF.R.U32.HI R248, RZ, 0x8, R4 ;  /* 0x00000008fff87819 */ /* 0x000fc60000011604 */
[----:B------:R1:W-:Y:S02]  /*b960*/  STL.128 [R1+0xc0], R8 ;  /* 0x0000c00801007387 */ /* 0x0003e40000100c00 */
[--C-:B-1----:R-:W-:Y:S02]  /*b970*/  SHF.R.U32.HI R10, RZ, 0x8, R5.reuse ;  /* 0x00000008ff0a7819 */ /* 0x102fe40000011605 */
[----:B------:R-:W-:Y:S02]  /*b980*/  LOP3.LUT R9, R71, 0xffff, R5, 0x48, !PT ;  /* 0x0000ffff47097812 */ /* 0x000fe400078e4805 */
[----:B------:R-:W-:Y:S02]  /*b990*/  LOP3.LUT R10, R211, 0xffff, R10, 0x48, !PT ;  /* 0x0000ffffd30a7812 */ /* 0x000fe400078e480a */
[----:B------:R-:W-:Y:S02]  /*b9a0*/  PRMT R11, R4, 0x7632, R11 ;  /* 0x00007632040b7816 */ /* 0x000fe4000000000b */
[----:B------:R-:W-:-:S02]  /*b9b0*/  PRMT R9, R9, 0x3340, R10 ;  /* 0x0000334009097816 */ /* 0x000fc4000000000a */
[----:B------:R-:W-:Y:S02]  /*b9c0*/  SHF.R.U32.HI R10, RZ, 0x18, R4 ;  /* 0x00000018ff0a7819 */ /* 0x000fe40000011604 */
[----:B------:R-:W-:Y:S02]  /*b9d0*/  LOP3.LUT R11, R70, 0xffff, R11, 0x48, !PT ;  /* 0x0000ffff460b7812 */ /* 0x000fe400078e480b */
[----:B------:R-:W-:Y:S02]  /*b9e0*/  LOP3.LUT R10, R252, 0xffff, R10, 0x48, !PT ;  /* 0x0000fffffc0a7812 */ /* 0x000fe400078e480a */
[----:B------:R-:W-:Y:S02]  /*b9f0*/  LOP3.LUT R8, R215, 0xffff, R248, 0x48, !PT ;  /* 0x0000ffffd7087812 */ /* 0x000fe400078e48f8 */
[----:B------:R-:W-:Y:S02]  /*ba00*/  PRMT R10, R11, 0x3340, R10 ;  /* 0x000033400b0a7816 */ /* 0x000fe4000000000a */
[----:B------:R-:W-:-:S02]  /*ba10*/  PRMT R11, R5, 0x7632, R11 ;  /* 0x00007632050b7816 */ /* 0x000fc4000000000b */
[----:B------:R-:W-:Y:S02]  /*ba20*/  PRMT R8, R226, 0x3340, R8 ;  /* 0x00003340e2087816 */ /* 0x000fe40000000008 */
[C---:B------:R-:W-:Y:S02]  /*ba30*/  PRMT R226, R5.reuse, 0x7632, R226 ;  /* 0x0000763205e27816 */ /* 0x040fe400000000e2 */
[----:B------:R-:W-:Y:S02]  /*ba40*/  SHF.L.U32.HI R11, R5, 0x7, R11 ;  /* 0x00000007050b7819 */ /* 0x000fe4000001060b */
[----:B------:R-:W-:Y:S02]  /*ba50*/  LOP3.LUT R226, R243, 0xffff, R226, 0x48, !PT ;  /* 0x0000fffff3e27812 */ /* 0x000fe400078e48e2 */
[----:B------:R-:W-:Y:S02]  /*ba60*/  LOP3.LUT R11, R11, 0xffff, R3, 0x48, !PT ;  /* 0x0000ffff0b0b7812 */ /* 0x000fe400078e4803 */
[----:B------:R-:W-:Y:S01]  /*ba70*/  PRMT R244, R6, 0x7632, R244 ;  /* 0x0000763206f47816 */ /* 0x000fe200000000f4 */
[----:B------:R2:W5:Y:S01]  /*ba80*/  LDL.LU R3, [R1+0x1378] ;  /* 0x0013780001037983 */ /* 0x0005620000300800 */
[----:B------:R-:W-:-:S02]  /*ba90*/  PRMT R11, R226, 0x3340, R11 ;  /* 0x00003340e20b7816 */ /* 0x000fc4000000000b */
[----:B------:R-:W-:Y:S02]  /*baa0*/  SHF.R.U32.HI R226, RZ, 0x8, R6 ;  /* 0x00000008ffe27819 */ /* 0x000fe40000011606 */
[----:B------:R-:W-:Y:S02]  /*bab0*/  PRMT R8, R8, 0x5410, R10 ;  /* 0x0000541008087816 */ /* 0x000fe4000000000a */
[----:B------:R-:W-:Y:S02]  /*bac0*/  PRMT R9, R9, 0x5410, R11 ;  /* 0x0000541009097816 */ /* 0x000fe4000000000b */
[----:B------:R-:W-:Y:S02]  /*bad0*/  LOP3.LUT R10, R213, 0xffff, R6, 0x48, !PT ;  /* 0x0000ffffd50a7812 */ /* 0x000fe400078e4806 */
[----:B------:R-:W-:Y:S02]  /*bae0*/  LOP3.LUT R11, R212, 0xffff, R226, 0x48, !PT ;  /* 0x0000ffffd40b7812 */ /* 0x000fe400078e48e2 */
[----:B------:R-:W-:-:S02]  /*baf0*/  SHF.L.U32.HI R244, R6, 0x7, R244 ;  /* 0x0000000706f47819 */ /* 0x000fc400000106f4 */
[----:B------:R-:W-:Y:S02]  /*bb00*/  PRMT R10, R10, 0x3340, R11 ;  /* 0x000033400a0a7816 */ /* 0x000fe4000000000b */
[----:B------:R-:W-:Y:S02]  /*bb10*/  LOP3.LUT R11, R244, 0xffff, R251, 0x48, !PT ;  /* 0x0000fffff40b7812 */ /* 0x000fe400078e48fb */
[----:B------:R-:W-:Y:S02]  /*bb20*/  LOP3.LUT R226, R242, 0xffff, R249, 0x48, !PT ;  /* 0x0000fffff2e27812 */ /* 0x000fe400078e48f9 */
[----:B------:R-:W-:Y:S02]  /*bb30*/  LOP3.LUT R244, R246, 0xffff, R245, 0x48, !PT ;  /* 0x0000fffff6f47812 */ /* 0x000fe400078e48f5 */
[----:B------:R-:W-:Y:S02]  /*bb40*/  PRMT R11, R226, 0x3340, R11 ;  /* 0x00003340e20b7816 */ /* 0x000fe4000000000b */
[----:B------:R-:W-:-:S02]  /*bb50*/  LOP3.LUT R226, R210, 0xffff, R250, 0x48, !PT ;  /* 0x0000ffffd2e27812 */ /* 0x000fc400078e48fa */
[----:B------:R-:W-:Y:S02]  /*bb60*/  PRMT R10, R10, 0x5410, R11 ;  /* 0x000054100a0a7816 */ /* 0x000fe4000000000b */
[----:B------:R-:W-:-:S04]  /*bb70*/  LOP3.LUT R11, R218, 0xffff, R7, 0x48, !PT ;  /* 0x0000ffffda0b7812 */ /* 0x000fc800078e4807 */
[--C-:B------:R-:W-:Y:S02]  /*bb80*/  PRMT R11, R11, 0x3340, R226.reuse ;  /* 0x000033400b0b7816 */ /* 0x100fe400000000e2 */
[----:B------:R-:W-:-:S04]  /*bb90*/  PRMT R226, R7, 0x7632, R226 ;  /* 0x0000763207e27816 */ /* 0x000fc800000000e2 */
[----:B------:R-:W-:-:S04]  /*bba0*/  LOP3.LUT R226, R241, 0xffff, R226, 0x48, !PT ;  /* 0x0000fffff1e27812 */ /* 0x000fc800078e48e2 */
[--C-:B------:R-:W-:Y:S02]  /*bbb0*/  PRMT R226, R226, 0x3340, R244.reuse ;  /* 0x00003340e2e27816 */ /* 0x100fe400000000f4 */
[C---:B------:R-:W-:Y:S02]  /*bbc0*/  PRMT R244, R6.reuse, 0x7632, R244 ;  /* 0x0000763206f47816 */ /* 0x040fe400000000f4 */
[--C-:B------:R-:W-:Y:S02]  /*bbd0*/  PRMT R11, R11, 0x5410, R226.reuse ;  /* 0x000054100b0b7816 */ /* 0x100fe400000000e2 */
[C---:B------:R-:W-:Y:S02]  /*bbe0*/  PRMT R226, R5.reuse, 0x7632, R226 ;  /* 0x0000763205e27816 */ /* 0x040fe400000000e2 */
[----:B------:R-:W-:Y:S01]  /*bbf0*/  SHF.L.U32.HI R244, R6, 0x7, R244 ;  /* 0x0000000706f47819 */ /* 0x000fe200000106f4 */
[----:B------:R1:W-:Y:S01]  /*bc00*/  STL.128 [R1+0xd0], R8 ;  /* 0x0000d00801007387 */ /* 0x0003e20000100c00 */
[----:B------:R-:W-:-:S02]  /*bc10*/  SHF.L.U32.HI R226, R5, 0x7, R226 ;  /* 0x0000000705e27819 */ /* 0x000fc400000106e2 */
[-C--:B------:R-:W-:Y:S02]  /*bc20*/  LOP3.LUT R251, R251, R225.reuse, R244, 0x96, !PT ;  /* 0x000000e1fbfb7212 */ /* 0x080fe400078e96f4 */
[----:B------:R-:W-:Y:S02]  /*bc30*/  LOP3.LUT R225, R244, R225, R208, 0x96, !PT ;  /* 0x000000e1f4e17212 */ /* 0x000fe400078e96d0 */
[--C-:B------:R-:W-:Y:S02]  /*bc40*/  SHF.R.U32.HI R244, RZ, 0x8, R5.reuse ;  /* 0x00000008fff47819 */ /* 0x100fe40000011605 */
[----:B-1----:R-:W-:Y:S02]  /*bc50*/  SHF.R.U32.HI R11, RZ, 0x18, R5 ;  /* 0x00000018ff0b7819 */ /* 0x002fe40000011605 */
[----:B------:R-:W-:Y:S02]  /*bc60*/  SHF.R.U32.HI R10, RZ, 0x18, R4 ;  /* 0x00000018ff0a7819 */ /* 0x000fe40000011604 */
[----:B------:R-:W-:-:S02]  /*bc70*/  LOP3.LUT R9, R11, R221, R226, 0x96, !PT ;  /* 0x000000dd0b097212 */ /* 0x000fc400078e96e2 */
[----:B------:R-:W-:Y:S02]  /*bc80*/  LOP3.LUT R221, R226, R221, R207, 0x96, !PT ;  /* 0x000000dde2dd7212 */ /* 0x000fe400078e96cf */
[----:B------:R-:W-:Y:S02]  /*bc90*/  LOP3.LUT R11, R5, R217, R71, 0x96, !PT ;  /* 0x000000d9050b7212 */ /* 0x000fe400078e9647 */
[-C--:B------:R-:W-:Y:S02]  /*bca0*/  LOP3.LUT R217, R71, R227.reuse, R217, 0x96, !PT ;  /* 0x000000e347d97212 */ /* 0x080fe400078e96d9 */
[----:B------:R-:W-:Y:S02]  /*bcb0*/  LOP3.LUT R226, R7, R206, R218, 0x96, !PT ;  /* 0x000000ce07e27212 */ /* 0x000fe400078e96da */
[----:B------:R-:W-:Y:S02]  /*bcc0*/  LOP3.LUT R227, R5, R227, R71, 0x96, !PT ;  /* 0x000000e305e37212 */ /* 0x000fe400078e9647 */
[----:B------:R-:W-:-:S02]  /*bcd0*/  LOP3.LUT R206, R218, R228, R206, 0x96, !PT ;  /* 0x000000e4dace7212 */ /* 0x000fc400078e96ce */
[C---:B------:R-:W-:Y:S02]  /*bce0*/  LOP3.LUT R71, R6.reuse, R216, R213, 0x96, !PT ;  /* 0x000000d806477212 */ /* 0x040fe400078e96d5 */
[----:B------:R-:W-:Y:S02]  /*bcf0*/  LOP3.LUT R228, R7, R228, R218, 0x96, !PT ;  /* 0x000000e407e47212 */ /* 0x000fe400078e96da */
[-C--:B------:R-:W-:Y:S02]  /*bd00*/  LOP3.LUT R216, R213, R233.reuse, R216, 0x96, !PT ;  /* 0x000000e9d5d87212 */ /* 0x080fe400078e96d8 */
[----:B------:R-:W-:Y:S02]  /*bd10*/  SHF.R.U32.HI R218, RZ, 0x8, R5 ;  /* 0x00000008ffda7819 */ /* 0x000fe40000011605 */
[----:B------:R-:W-:Y:S02]  /*bd20*/  LOP3.LUT R213, R6, R233, R213, 0x96, !PT ;  /* 0x000000e906d57212 */ /* 0x000fe400078e96d5 */
[----:B------:R-:W-:-:S02]  /*bd30*/  LOP3.LUT R233, R244, R230, R211, 0x96, !PT ;  /* 0x000000e6f4e97212 */ /* 0x000fc400078e96d3 */
[----:B------:R-:W-:Y:S02]  /*bd40*/  LOP3.LUT R230, R211, R230, R223, 0x96, !PT ;  /* 0x000000e6d3e67212 */ /* 0x000fe400078e96df */
[----:B------:R-:W-:Y:S02]  /*bd50*/  LOP3.LUT R211, R218, R223, R211, 0x96, !PT ;  /* 0x000000dfdad37212 */ /* 0x000fe400078e96d3 */
[----:B------:R-:W-:Y:S02]  /*bd60*/  LOP3.LUT R223, R248, R220, R215, 0x96, !PT ;  /* 0x000000dcf8df7212 */ /* 0x000fe400078e96d7 */
[----:B------:R-:W-:Y:S02]  /*bd70*/  LOP3.LUT R244, R2, 0xffff, R4, 0x48, !PT ;  /* 0x0000ffff02f47812 */ /* 0x000fe400078e4804 */
[----:B------:R-:W-:Y:S01]  /*bd80*/  LOP3.LUT R223, R223, 0xffff, RZ, 0xc0, !PT ;  /* 0x0000ffffdfdf7812 */ /* 0x000fe200078ec0ff */
[----:B------:R2:W5:Y:S01]  /*bd90*/  LDL.LU R2, [R1+0x1374] ;  /* 0x0013740001027983 */ /* 0x0005620000300800 */
[----:B------:R-:W-:-:S02]  /*bda0*/  LOP3.LUT R11, R11, 0xffff, RZ, 0xc0, !PT ;  /* 0x0000ffff0b0b7812 */ /* 0x000fc400078ec0ff */
[----:B------:R-:W-:Y:S02]  /*bdb0*/  LOP3.LUT R211, R211, 0xffff, RZ, 0xc0, !PT ;  /* 0x0000ffffd3d37812 */ /* 0x000fe400078ec0ff */
[----:B------:R-:W-:Y:S02]  /*bdc0*/  PRMT R223, R244, 0x3340, R223 ;  /* 0x00003340f4df7816 */ /* 0x000fe400000000df */
[--C-:B------:R-:W-:Y:S02]  /*bdd0*/  SHF.R.U32.HI R244, RZ, 0x8, R6.reuse ;  /* 0x00000008fff47819 */ /* 0x100fe40000011606 */
[----:B------:R-:W-:Y:S02]  /*bde0*/  PRMT R211, R11, 0x3340, R211 ;  /* 0x000033400bd37816 */ /* 0x000fe400000000d3 */
[----:B------:R-:W-:Y:S02]  /*bdf0*/  SHF.R.U32.HI R11, RZ, 0x8, R6 ;  /* 0x00000008ff0b7819 */ /* 0x000fe40000011606 */
[----:B------:R-:W-:-:S02]  /*be00*/  LOP3.LUT R244, R244, R232, R212, 0x96, !PT ;  /* 0x000000e8f4f47212 */ /* 0x000fc400078e96d4 */
[----:B------:R-:W-:Y:S02]  /*be10*/  LOP3.LUT R232, R212, R232, R224, 0x96, !PT ;  /* 0x000000e8d4e87212 */ /* 0x000fe400078e96e0 */
[----:B------:R-:W-:Y:S02]  /*be20*/  LOP3.LUT R224, R11, R224, R212, 0x96, !PT ;  /* 0x000000e00be07212 */ /* 0x000fe400078e96d4 */
[----:B------:R-:W-:Y:S02]  /*be30*/  SHF.R.U32.HI R212, RZ, 0x8, R7 ;  /* 0x00000008ffd47819 */ /* 0x000fe40000011607 */
[----:B------:R-:W-:Y:S02]  /*be40*/  LOP3.LUT R250, R250, R234, R210, 0x96, !PT ;  /* 0x000000eafafa7212 */ /* 0x000fe400078e96d2 */
[----:B------:R-:W-:Y:S02]  /*be50*/  LOP3.LUT R8, R10, R214, R252, 0x96, !PT ;  /* 0x000000d60a087212 */ /* 0x000fe400078e96fc */
[----:B------:R-:W-:-:S02]  /*be60*/  LOP3.LUT R234, R210, R234, R219, 0x96, !PT ;  /* 0x000000ead2ea7212 */ /* 0x000fc400078e96db */
[-C--:B------:R-:W-:Y:S02]  /*be70*/  LOP3.LUT R214, R252, R222.reuse, R214, 0x96, !PT ;  /* 0x000000defcd67212 */ /* 0x080fe400078e96d6 */
[----:B------:R-:W-:Y:S02]  /*be80*/  LOP3.LUT R210, R212, R219, R210, 0x96, !PT ;  /* 0x000000dbd4d27212 */ /* 0x000fe400078e96d2 */
[--C-:B------:R-:W-:Y:S02]  /*be90*/  LOP3.LUT R222, R10, R222, R252.reuse, 0x96, !PT ;  /* 0x000000de0ade7212 */ /* 0x100fe400078e96fc */
[----:B------:R-:W-:Y:S02]  /*bea0*/  LOP3.LUT R219, R71, 0xffff, RZ, 0xc0, !PT ;  /* 0x0000ffff47db7812 */ /* 0x000fe400078ec0ff */
[----:B------:R-:W-:Y:S02]  /*beb0*/  LOP3.LUT R224, R224, 0xffff, RZ, 0xc0, !PT ;  /* 0x0000ffffe0e07812 */ /* 0x000fe400078ec0ff */
[----:B------:R-:W-:-:S02]  /*bec0*/  PRMT R252, R4, 0x7632, R252 ;  /* 0x0000763204fc7816 */ /* 0x000fc400000000fc */
[-C--:B------:R-:W-:Y:S02]  /*bed0*/  LOP3.LUT R220, R215, R231.reuse, R220, 0x96, !PT ;  /* 0x000000e7d7dc7212 */ /* 0x080fe400078e96dc */
[----:B------:R-:W-:Y:S02]  /*bee0*/  LOP3.LUT R226, R226, 0xffff, RZ, 0xc0, !PT ;  /* 0x0000ffffe2e27812 */ /* 0x000fe400078ec0ff */
[----:B------:R-:W-:Y:S02]  /*bef0*/  LOP3.LUT R71, R210, 0xffff, RZ, 0xc0, !PT ;  /* 0x0000ffffd2477812 */ /* 0x000fe400078ec0ff */
[--C-:B------:R-:W-:Y:S02]  /*bf00*/  LOP3.LUT R231, R248, R231, R215.reuse, 0x96, !PT ;  /* 0x000000e7f8e77212 */ /* 0x100fe400078e96d7 */
[----:B------:R-:W-:Y:S02]  /*bf10*/  PRMT R210, R219, 0x3340, R224 ;  /* 0x00003340dbd27816 */ /* 0x000fe400000000e0 */
[----:B------:R-:W-:-:S02]  /*bf20*/  PRMT R215, R5, 0x7632, R215 ;  /* 0x0000763205d77816 */ /* 0x000fc400000000d7 */
[C---:B------:R-:W-:Y:S02]  /*bf30*/  LOP3.LUT R10, R245.reuse, R209, R246, 0x96, !PT ;  /* 0x000000d1f50a7212 */ /* 0x040fe400078e96f6 */
[-C--:B------:R-:W-:Y:S02]  /*bf40*/  LOP3.LUT R219, R252, R69.reuse, R70, 0x96, !PT ;  /* 0x00000045fcdb7212 */ /* 0x080fe400078e9646 */
[-C--:B------:R-:W-:Y:S02]  /*bf50*/  LOP3.LUT R209, R246, R68.reuse, R209, 0x96, !PT ;  /* 0x00000044f6d17212 */ /* 0x080fe400078e96d1 */
[----:B------:R-:W-:Y:S02]  /*bf60*/  LOP3.LUT R69, R70, R69, R229, 0x96, !PT ;  /* 0x0000004546457212 */ /* 0x000fe400078e96e5 */
[----:B------:R-:W-:Y:S02]  /*bf70*/  LOP3.LUT R68, R245, R68, R246, 0x96, !PT ;  /* 0x00000044f5447212 */ /* 0x000fe400078e96f6 */
[----:B------:R-:W-:-:S02]  /*bf80*/  PRMT R71, R226, 0x3340, R71 ;  /* 0x00003340e2477816 */ /* 0x000fc40000000047 */
[----:B------:R-:W-:Y:S02]  /*bf90*/  LOP3.LUT R70, R252, R229, R70, 0x96, !PT ;  /* 0x000000e5fc467212 */ /* 0x000fe400078e9646 */
[C---:B------:R-:W-:Y:S02]  /*bfa0*/  PRMT R246, R5.reuse, 0x7632, R246 ;  /* 0x0000763205f67816 */ /* 0x040fe400000000f6 */
[----:B------:R-:W-:Y:S02]  /*bfb0*/  SHF.R.U32.HI R226, RZ, 0x18, R5 ;  /* 0x00000018ffe27819 */ /* 0x000fe40000011605 */
[----:B------:R-:W-:Y:S02]  /*bfc0*/  SHF.L.U32.HI R229, R5, 0x7, R215 ;  /* 0x0000000705e57819 */ /* 0x000fe400000106d7 */
[----:B------:R-:W-:Y:S02]  /*bfd0*/  LOP3.LUT R224, R246, R236, R243, 0x96, !PT ;  /* 0x000000ecf6e07212 */ /* 0x000fe400078e96f3 */
[----:B------:R-:W-:-:S02]  /*bfe0*/  LOP3.LUT R229, R226, R207, R229, 0x96, !PT ;  /* 0x000000cfe2e57212 */ /* 0x000fc400078e96e5 */
[----:B------:R-:W-:Y:S02]  /*bff0*/  LOP3.LUT R236, R243, R236, R240, 0x96, !PT ;  /* 0x000000ecf3ec7212 */ /* 0x000fe400078e96f0 */
[----:B------:R-:W-:Y:S02]  /*c000*/  PRMT R207, R6, 0x7632, R207 ;  /* 0x0000763206cf7816 */ /* 0x000fe400000000cf */
[----:B------:R-:W-:Y:S02]  /*c010*/  LOP3.LUT R240, R215, R240, R243, 0x96, !PT ;  /* 0x000000f0d7f07212 */ /* 0x000fe400078e96f3 */
[-CC-:B------:R-:W-:Y:S02]  /*c020*/  LOP3.LUT R243, R249, R239.reuse, R242.reuse, 0x96, !PT ;  /* 0x000000eff9f37212 */ /* 0x180fe400078e96f2 */
[----:B------:R-:W-:Y:S02]  /*c030*/  LOP3.LUT R239, R242, R239, R235, 0x96, !PT ;  /* 0x000000eff2ef7212 */ /* 0x000fe400078e96eb */
[----:B------:R-:W-:-:S02]  /*c040*/  LOP3.LUT R235, R207, R235, R242, 0x96, !PT ;  /* 0x000000ebcfeb7212 */ /* 0x000fc400078e96f2 */
[----:B------:R-:W-:Y:S02]  /*c050*/  LOP3.LUT R242, R219, 0xffff, RZ, 0xc0, !PT ;  /* 0x0000ffffdbf27812 */ /* 0x000fe400078ec0ff */
[----:B------:R-:W-:Y:S02]  /*c060*/  SHF.R.U32.HI R219, RZ, 0x18, R6 ;  /* 0x00000018ffdb7819 */ /* 0x000fe40000011606 */
[----:B------:R-:W-:Y:S02]  /*c070*/  SHF.L.U32.HI R246, R6, 0x7, R207 ;  /* 0x0000000706f67819 */ /* 0x000fe400000106cf */
[----:B------:R-:W-:Y:S02]  /*c080*/  LOP3.LUT R222, R222, 0xffff, RZ, 0xc0, !PT ;  /* 0x0000ffffdede7812 */ /* 0x000fe400078ec0ff */
[----:B------:R-:W-:Y:S02]  /*c090*/  LOP3.LUT R246, R219, R208, R246, 0x96, !PT ;  /* 0x000000d0dbf67212 */ /* 0x000fe400078e96f6 */
[----:B------:R-:W-:-:S02]  /*c0a0*/  LOP3.LUT R208, R229, 0xffff, RZ, 0xc0, !PT ;  /* 0x0000ffffe5d07812 */ /* 0x000fc400078ec0ff */
[----:B------:R-:W-:Y:S02]  /*c0b0*/  LOP3.LUT R249, R240, 0xffff, RZ, 0xc0, !PT ;  /* 0x0000fffff0f97812 */ /* 0x000fe400078ec0ff */
[----:B------:R-:W-:Y:S02]  /*c0c0*/  PRMT R240, R7, 0x7632, R240 ;  /* 0x0000763207f07816 */ /* 0x000fe400000000f0 */
[----:B------:R-:W-:Y:S02]  /*c0d0*/  LOP3.LUT R8, R8, 0xffff, RZ, 0xc0, !PT ;  /* 0x0000ffff08087812 */ /* 0x000fe400078ec0ff */
[----:B------:R-:W-:Y:S02]  /*c0e0*/  LOP3.LUT R70, R70, 0xffff, RZ, 0xc0, !PT ;  /* 0x0000ffff46467812 */ /* 0x000fe400078ec0ff */
[----:B------:R-:W-:Y:S02]  /*c0f0*/  PRMT R222, R242, 0x3340, R222 ;  /* 0x00003340f2de7816 */ /* 0x000fe400000000de */
[----:B------:R-:W-:-:S02]  /*c100*/  PRMT R208, R249, 0x3340, R208 ;  /* 0x00003340f9d07816 */ /* 0x000fc400000000d0 */
[----:B------:R-:W-:Y:S02]  /*c110*/  PRMT R242, R7, 0x7632, R242 ;  /* 0x0000763207f27816 */ /* 0x000fe400000000f2 */
[-C--:B------:R-:W-:Y:S02]  /*c120*/  LOP3.LUT R249, R241, R238.reuse, R237, 0x96, !PT ;  /* 0x000000eef1f97212 */ /* 0x080fe400078e96ed */
[--C-:B------:R-:W-:Y:S02]  /*c130*/  LOP3.LUT R237, R240, R237, R241.reuse, 0x96, !PT ;  /* 0x000000edf0ed7212 */ /* 0x100fe400078e96f1 */
[----:B------:R-:W-:Y:S02]  /*c140*/  PRMT R70, R70, 0x3340, R8 ;  /* 0x0000334046467816 */ /* 0x000fe40000000008 */
[----:B------:R-:W-:Y:S02]  /*c150*/  LOP3.LUT R8, R235, 0xffff, RZ, 0xc0, !PT ;  /* 0x0000ffffeb087812 */ /* 0x000fe400078ec0ff */
[----:B------:R-:W-:-:S02]  /*c160*/  LOP3.LUT R235, R242, R238, R241, 0x96, !PT ;  /* 0x000000eef2eb7212 */ /* 0x000fc400078e96f1 */
[----:B------:R-:W-:Y:S02]  /*c170*/  LOP3.LUT R10, R10, 0xffff, RZ, 0xc0, !PT ;  /* 0x0000ffff0a0a7812 */ /* 0x000fe400078ec0ff */
[----:B------:R-:W-:-:S04]  /*c180*/  LOP3.LUT R241, R237, 0xffff, RZ, 0xc0, !PT ;  /* 0x0000ffffedf17812 */ /* 0x000fc800078ec0ff */
[----:B------:R-:W-:Y:S02]  /*c190*/  PRMT R238, R241, 0x3340, R10 ;  /* 0x00003340f1ee7816 */ /* 0x000fe4000000000a */
[--C-:B------:R-:W-:Y:S02]  /*c1a0*/  LOP3.LUT R10, R0, 0xffff, R4.reuse, 0x48, !PT ;  /* 0x0000ffff000a7812 */ /* 0x100fe400078e4804 */
[----:B------:R2:W5:Y:S01]  /*c1b0*/  LDL.LU R0, [R1+0x1370] ;  /* 0x0013700001007983 */ /* 0x0005620000300800 */
[----:B------:R-:W-:Y:S02]  /*c1c0*/  LOP3.LUT R229, R246, 0xffff, RZ, 0xc0, !PT ;  /* 0x0000fffff6e57812 */ /* 0x000fe400078ec0ff */
[----:B------:R-:W-:Y:S02]  /*c1d0*/  SHF.R.U32.HI R242, RZ, 0x18, R4 ;  /* 0x00000018fff27819 */ /* 0x000fe40000011604 */
[----:B------:R-:W-:Y:S02]  /*c1e0*/  PRMT R229, R8, 0x3340, R229 ;  /* 0x0000334008e57816 */ /* 0x000fe400000000e5 */
[----:B------:R-:W-:-:S02]  /*c1f0*/  LOP3.LUT R8, R214, 0xffff, R242, 0x48, !PT ;  /* 0x0000ffffd6087812 */ /* 0x000fc400078e48f2 */
[C---:B------:R-:W-:Y:S02]  /*c200*/  LOP3.LUT R237, R69.reuse, 0xffff, R252, 0x48, !PT ;  /* 0x0000ffff45ed7812 */ /* 0x040fe400078e48fc */
[----:B------:R-:W-:Y:S02]  /*c210*/  LOP3.LUT R214, R214, 0xffff, RZ, 0xc0, !PT ;  /* 0x0000ffffd6d67812 */ /* 0x000fe400078ec0ff */
[----:B------:R-:W-:-:S04]  /*c220*/  LOP3.LUT R69, R69, 0xffff, RZ, 0xc0, !PT ;  /* 0x0000ffff45457812 */ /* 0x000fc800078ec0ff */
[----:B------:R-:W-:Y:S02]  /*c230*/  PRMT R214, R69, 0x3340, R214 ;  /* 0x0000334045d67816 */ /* 0x000fe400000000d6 */
[----:B------:R-:W-:Y:S02]  /*c240*/  LOP3.LUT R69, R231, 0xffff, RZ, 0xc0, !PT ;  /* 0x0000ffffe7457812 */ /* 0x000fe400078ec0ff */
[----:B------:R-:W-:Y:S02]  /*c250*/  PRMT R231, R237, 0x3340, R8 ;  /* 0x00003340ede77816 */ /* 0x000fe40000000008 */
[----:B------:R-:W-:Y:S02]  /*c260*/  PRMT R237, R10, 0x3340, R69 ;  /* 0x000033400aed7816 */ /* 0x000fe40000000045 */
[----:B------:R-:W-:Y:S02]  /*c270*/  LOP3.LUT R8, R247, 0xffff, R4, 0x48, !PT ;  /* 0x0000fffff7087812 */ /* 0x000fe400078e4804 */
[----:B------:R-:W-:Y:S01]  /*c280*/  LOP3.LUT R241, R220, 0xffff, R248, 0x48, !PT ;  /* 0x0000ffffdcf17812 */ /* 0x000fe200078e48f8 */
[----:B------:R1:W-:Y:S01]  /*c290*/  STL.128 [R1+0x90], R4 ;  /* 0x0000900401007387 */ /* 0x0003e20000100c00 */
[----:B------:R-:W-:-:S02]  /*c2a0*/  LOP3.LUT R69, R227, 0xffff, RZ, 0xc0, !PT ;  /* 0x0000ffffe3457812 */ /* 0x000fc400078ec0ff */
[----:B------:R-:W-:Y:S02]  /*c2b0*/  LOP3.LUT R227, R206, 0xffff, R7, 0x48, !PT ;  /* 0x0000ffffcee37812 */ /* 0x000fe400078e4807 */
[----:B------:R-:W-:Y:S02]  /*c2c0*/  LOP3.LUT R242, R233, 0xffff, RZ, 0xc0, !PT ;  /* 0x0000ffffe9f27812 */ /* 0x000fe400078ec0ff */
[----:B------:R-:W-:Y:S02]  /*c2d0*/  LOP3.LUT R220, R220, 0xffff, RZ, 0xc0, !PT ;  /* 0x0000ffffdcdc7812 */ /* 0x000fe400078ec0ff */
[----:B------:R-:W-:Y:S02]  /*c2e0*/  LOP3.LUT R233, R216, 0xffff, R6, 0x48, !PT ;  /* 0x0000ffffd8e97812 */ /* 0x000fe400078e4806 */
[----:B------:R-:W-:Y:S02]  /*c2f0*/  LOP3.LUT R10, R217, 0xffff, R5, 0x48, !PT ;  /* 0x0000ffffd90a7812 */ /* 0x000fe400078e4805 */
[----:B-1----:R-:W-:-:S02]  /*c300*/  LOP3.LUT R7, R230, 0xffff, R218, 0x48, !PT ;  /* 0x0000ffffe6077812 */ /* 0x002fc400078e48da */
[----:B------:R-:W-:Y:S02]  /*c310*/  PRMT R4, R8, 0x3340, R241 ;  /* 0x0000334008047816 */ /* 0x000fe400000000f1 */
[----:B------:R-:W-:Y:S02]  /*c320*/  LOP3.LUT R218, R232, 0xffff, R11, 0x48, !PT ;  /* 0x0000ffffe8da7812 */ /* 0x000fe400078e480b */
[----:B------:R-:W-:Y:S02]  /*c330*/  LOP3.LUT R6, R217, 0xffff, RZ, 0xc0, !PT ;  /* 0x0000ffffd9067812 */ /* 0x000fe400078ec0ff */
[----:B------:R-:W-:Y:S02]  /*c340*/  LOP3.LUT R8, R216, 0xffff, RZ, 0xc0, !PT ;  /* 0x0000ffffd8087812 */ /* 0x000fe400078ec0ff */
[----:B------:R-:W-:Y:S02]  /*c350*/  LOP3.LUT R11, R232, 0xffff, RZ, 0xc0, !PT ;  /* 0x0000ffffe80b7812 */ /* 0x000fe400078ec0ff */
[----:B------:R-:W-:-:S02]  /*c360*/  LOP3.LUT R217, R230, 0xffff, RZ, 0xc0, !PT ;  /* 0x0000ffffe6d97812 */ /* 0x000fc400078ec0ff */
[----:B------:R-:W-:Y:S02]  /*c370*/  PRMT R247, R247, 0x3340, R220 ;  /* 0x00003340f7f77816 */ /* 0x000fe400000000dc */
[----:B------:R-:W-:Y:S02]  /*c380*/  LOP3.LUT R220, R234, 0xffff, R212, 0x48, !PT ;  /* 0x0000ffffeadc7812 */ /* 0x000fe400078e48d4 */
[----:B------:R-:W-:Y:S02]  /*c390*/  PRMT R212, R8, 0x3340, R11 ;  /* 0x0000334008d47816 */ /* 0x000fe4000000000b */
[----:B------:R-:W-:Y:S02]  /*c3a0*/  PRMT R6, R6, 0x3340, R217 ;  /* 0x0000334006067816 */ /* 0x000fe400000000d9 */
[----:B------:R-:W-:Y:S02]  /*c3b0*/  LOP3.LUT R11, R68, 0xffff, RZ, 0xc0, !PT ;  /* 0x0000ffff440b7812 */ /* 0x000fe400078ec0ff */
[----:B------:R-:W-:-:S02]  /*c3c0*/  LOP3.LUT R206, R206, 0xffff, RZ, 0xc0, !PT ;  /* 0x0000ffffcece7812 */ /* 0x000fc400078ec0ff */
[----:B------:R-:W-:Y:S02]  /*c3d0*/  LOP3.LUT R217, R234, 0xffff, RZ, 0xc0, !PT ;  /* 0x0000ffffead97812 */ /* 0x000fe400078ec0ff */
[C---:B------:R-:W-:Y:S02]  /*c3e0*/  LOP3.LUT R68, R236.reuse, 0xffff, R215, 0x48, !PT ;  /* 0x0000ffffec447812 */ /* 0x040fe400078e48d7 */
[----:B------:R-:W-:Y:S02]  /*c3f0*/  LOP3.LUT R8, R221, 0xffff, RZ, 0xc0, !PT ;  /* 0x0000ffffdd087812 */ /* 0x000fe400078ec0ff */
[----:B------:R-:W-:Y:S02]  /*c400*/  LOP3.LUT R215, R236, 0xffff, RZ, 0xc0, !PT ;  /* 0x0000ffffecd77812 */ /* 0x000fe400078ec0ff */
[----:B------:R-:W-:Y:S02]  /*c410*/  PRMT R233, R233, 0x3340, R218 ;  /* 0x00003340e9e97816 */ /* 0x000fe400000000da */
[----:B------:R-:W-:-:S02]  /*c420*/  PRMT R216, R10, 0x3340, R7 ;  /* 0x000033400ad87816 */ /* 0x000fc40000000007 */
[----:B------:R-:W-:Y:S02]  /*c430*/  PRMT R206, R206, 0x3340, R217 ;  /* 0x00003340cece7816 */ /* 0x000fe400000000d9 */
[----:B------:R-:W-:Y:S02]  /*c440*/  LOP3.LUT R218, R224, 0xffff, RZ, 0xc0, !PT ;  /* 0x0000ffffe0da7812 */ /* 0x000fe400078ec0ff */
[----:B------:R-:W-:Y:S02]  /*c450*/  LOP3.LUT R5, R228, 0xffff, RZ, 0xc0, !PT ;  /* 0x0000ffffe4057812 */ /* 0x000fe400078ec0ff */
[----:B------:R-:W-:Y:S02]  /*c460*/  LOP3.LUT R250, R250, 0xffff, RZ, 0xc0, !PT ;  /* 0x0000fffffafa7812 */ /* 0x000fe400078ec0ff */
[----:B------:R-:W-:Y:S02]  /*c470*/  PRMT R7, R227, 0x3340, R220 ;  /* 0x00003340e3077816 */ /* 0x000fe400000000dc */
[----:B------:R-:W-:-:S02]  /*c480*/  LOP3.LUT R217, R221, 0xffff, R226, 0x48, !PT ;  /* 0x0000ffffddd97812 */ /* 0x000fc400078e48e2 */
[----:B------:R-:W-:Y:S02]  /*c490*/  LOP3.LUT R224, R235, 0xffff, RZ, 0xc0, !PT ;  /* 0x0000ffffebe07812 */ /* 0x000fe400078ec0ff */
[----:B------:R-:W-:Y:S02]  /*c4a0*/  PRMT R215, R215, 0x3340, R8 ;  /* 0x00003340d7d77816 */ /* 0x000fe40000000008 */
[----:B------:R-:W-:Y:S02]  /*c4b0*/  LOP3.LUT R207, R239, 0xffff, R207, 0x48, !PT ;  /* 0x0000ffffefcf7812 */ /* 0x000fe400078e48cf */
[----:B------:R-:W-:Y:S02]  /*c4c0*/  LOP3.LUT R240, R249, 0xffff, R240, 0x48, !PT ;  /* 0x0000fffff9f07812 */ /* 0x000fe400078e48f0 */
[----:B------:R-:W-:Y:S02]  /*c4d0*/  LOP3.LUT R213, R213, 0xffff, RZ, 0xc0, !PT ;  /* 0x0000ffffd5d57812 */ /* 0x000fe400078ec0ff */
[----:B------:R-:W-:-:S02]  /*c4e0*/  LOP3.LUT R244, R244, 0xffff, RZ, 0xc0, !PT ;  /* 0x0000fffff4f47812 */ /* 0x000fc400078ec0ff */
[----:B------:R-:W-:Y:S02]  /*c4f0*/  LOP3.LUT R9, R9, 0xffff, RZ, 0xc0, !PT ;  /* 0x0000ffff09097812 */ /* 0x000fe400078ec0ff */
[----:B------:R-:W-:Y:S02]  /*c500*/  LOP3.LUT R251, R251, 0xffff, RZ, 0xc0, !PT ;  /* 0x0000fffffbfb7812 */ /* 0x000fe400078ec0ff */
[----:B------:R-:W-:Y:S02]  /*c510*/  LOP3.LUT R220, R243, 0xffff, RZ, 0xc0, !PT ;  /* 0x0000fffff3dc7812 */ /* 0x000fe400078ec0ff */
[C---:B------:R-:W-:Y:S02]  /*c520*/  LOP3.LUT R226, R225.reuse, 0xffff, R219, 0x48, !PT ;  /* 0x0000ffffe1e27812 */ /* 0x040fe400078e48db */
[----:B------:R-:W-:Y:S02]  /*c530*/  LOP3.LUT R8, R225, 0xffff, RZ, 0xc0, !PT ;  /* 0x0000ffffe1087812 */ /* 0x000fe400078ec0ff */
[----:B------:R-:W-:-:S02]  /*c540*/  LOP3.LUT R245, R209, 0xffff, R245, 0x48, !PT ;  /* 0x0000ffffd1f57812 */ /* 0x000fc400078e48f5 */
[----:B------:R-:W-:Y:S02]  /*c550*/  LOP3.LUT R10, R209, 0xffff, RZ, 0xc0, !PT ;  /* 0x0000ffffd10a7812 */ /* 0x000fe400078ec0ff */
[----:B------:R-:W-:Y:S02]  /*c560*/  LOP3.LUT R239, R239, 0xffff, RZ, 0xc0, !PT ;  /* 0x0000ffffefef7812 */ /* 0x000fe400078ec0ff */
[----:B------:R-:W-:Y:S02]  /*c570*/  LOP3.LUT R249, R249, 0xffff, RZ, 0xc0, !PT ;  /* 0x0000fffff9f97812 */ /* 0x000fe400078ec0ff */
        /* <DEDUP_REMOVED lines=27> */
[----:B------:R2:W-:Y:S04]  /*c730*/  STL.128 [R1+0xf0], R8 ;  /* 0x0000f00801007387 */ /* 0x0005e80000100c00 */
[----:B------:R2:W-:Y:S04]  /*c740*/  STL.128 [R1+0xe0], R68 ;  /* 0x0000e04401007387 */ /* 0x0005e80000100c00 */
[----:B------:R2:W-:Y:S04]  /*c750*/  STL.128 [R1+0x80], R208 ;  /* 0x000080d001007387 */ /* 0x0005e80000100c00 */
[----:B------:R2:W-:Y:S01]  /*c760*/  STL.128 [R1+0x100], R4 ;  /* 0x0001000401007387 */ /* 0x0005e20000100c00 */
[----:B0-----:R-:W-:-:S02]  /*c770*/  UISETP.GE.AND UP0, UPT, UR8, URZ, UPT ;  /* 0x000000ff0800728c */ /* 0x001fc4000bf06270 */
[----:B---3--:R-:W-:-:S04]  /*c780*/  UISETP.EQ.U32.AND UP1, UPT, UR10, URZ, UPT ;  /* 0x000000ff0a00728c */ /* 0x008fc8000bf22070 */
[----:B------:R-:W-:-:S09]  /*c790*/  UISETP.EQ.OR.EX UP0, UPT, UR11, URZ, !UP0, UP1 ;  /* 0x000000ff0b00728c */ /* 0x000fd2000c702710 */
[----:B--2---:R-:W-:Y:S05]  /*c7a0*/  BRA.U UP0, `(.L_x_94) ;  /* 0x0000007500e87547 */ /* 0x004fea000b800000 */
[----:B------:R-:W0:Y:S01]  /*c7b0*/  S2R R5, SR_TID.X ;  /* 0x0000000000057919 */ /* 0x000e220000002100 */
[----:B------:R-:W0:Y:S01]  /*c7c0*/  LDC R4, c[0x0][0x360] ;  /* 0x0000d800ff047b82 */ /* 0x000e220000000800 */
[----:B------:R-:W-:Y:S01]  /*c7d0*/  UISETP.NE.AND UP0, UPT, UR8, 0xc, UPT ;  /* 0x0000000c0800788c */ /* 0x000fe2000bf05270 */
[----:B------:R1:W-:Y:S01]  /*c7e0*/  STL [R1+0x135c], RZ ;  /* 0x00135cff01007387 */ /* 0x0003e20000100800 */
[----:B0-----:R-:W-:-:S04]  /*c7f0*/  IMAD R4, R4, UR4, R5 ;  /* 0x0000000404047c24 */ /* 0x001fc8000f8e0205 */
[----:B------:R-:W-:-:S05]  /*c800*/  IMAD R4, R4, 0xc, RZ ;  /* 0x0000000c04047824 */ /* 0x000fca00078e02ff */
[----:B------:R-:W-:-:S04]  /*c810*/  IADD3 R8, P0, PT, R4, UR10, RZ ;  /* 0x0000000a04087c10 */ /* 0x000fc8000ff1e0ff */
[----:B------:R-:W-:Y:S01]  /*c820*/  LEA.HI.X.SX32 R9, R4, UR11, 0x1, P0 ;  /* 0x0000000b04097c11 */ /* 0x000fe200080f0eff */
[----:B------:R-:W-:-:S04]  /*c830*/  IMAD.MOV.U32 R4, RZ, RZ, R8 ;  /* 0x000000ffff047224 */ /* 0x000fc800078e0008 */
[----:B------:R-:W-:Y:S01]  /*c840*/  IMAD.MOV.U32 R5, RZ, RZ, R9 ;  /* 0x000000ffff057224 */ /* 0x000fe200078e0009 */
[----:B-1----:R-:W-:Y:S06]  /*c850*/  BRA.U UP0, `(.L_x_95) ;  /* 0x00000001006c7547 */ /* 0x002fec000b800000 */
[----:B------:R-:W2:Y:S04]  /*c860*/  LDG.E.U8 R6, desc[UR6][R4.64+0x3] ;  /* 0x0000030604067981 */ /* 0x000ea8000c1e1100 */
[----:B------:R-:W2:Y:S04]  /*c870*/  LDG.E.U8 R9, desc[UR6][R4.64+0x2] ;  /* 0x0000020604097981 */ /* 0x000ea8000c1e1100 */
[----:B------:R-:W3:Y:S04]  /*c880*/  LDG.E.U8 R11, desc[UR6][R4.64+0x5] ;  /* 0x00000506040b7981 */ /* 0x000ee8000c1e1100 */
[----:B------:R-:W3:Y:S04]  /*c890*/  LDG.E.U8 R8, desc[UR6][R4.64+0x4] ;  /* 0x0000040604087981 */ /* 0x000ee8000c1e1100 */
[----:B------:R-:W4:Y:S04]  /*c8a0*/  LDG.E.U8 R10, desc[UR6][R4.64+0x1] ;  /* 0x00000106040a7981 */ /* 0x000f28000c1e1100 */
[----:B------:R-:W4:Y:S04]  /*c8b0*/  LDG.E.U8 R69, desc[UR6][R4.64] ;  /* 0x0000000604457981 */ /* 0x000f28000c1e1100 */
[----:B------:R-:W4:Y:S04]  /*c8c0*/  LDG.E.U8 R70, desc[UR6][R4.64+0x7] ;  /* 0x0000070604467981 */ /* 0x000f28000c1e1100 */
[----:B------:R-:W4:Y:S04]  /*c8d0*/  LDG.E.U8 R71, desc[UR6][R4.64+0x6] ;  /* 0x0000060604477981 */ /* 0x000f28000c1e1100 */
[----:B------:R-:W4:Y:S04]  /*c8e0*/  LDG.E.U8 R206, desc[UR6][R4.64+0x9] ;  /* 0x0000090604ce7981 */ /* 0x000f28000c1e1100 */
[----:B------:R-:W4:Y:S04]  /*c8f0*/  LDG.E.U8 R207, desc[UR6][R4.64+0x8] ;  /* 0x0000080604cf7981 */ /* 0x000f28000c1e1100 */
[----:B------:R-:W4:Y:S04]  /*c900*/  LDG.E.U8 R208, desc[UR6][R4.64+0xb] ;  /* 0x00000b0604d07981 */ /* 0x000f28000c1e1100 */
[----:B------:R0:W4:Y:S01]  /*c910*/  LDG.E.U8 R209, desc[UR6][R4.64+0xa] ;  /* 0x00000a0604d17981 */ /* 0x000122000c1e1100 */
[----:B------:R-:W-:-:S05]  /*c920*/  IMAD.MOV.U32 R68, RZ, RZ, 0x1 ;  /* 0x00000001ff447424 */ /* 0x000fca00078e00ff */
[----:B------:R1:W-:Y:S04]  /*c930*/  STL.U8 [R1+0x101f], R68 ;  /* 0x00101f4401007387 */ /* 0x0003e80000100000 */
[----:B------:R1:W5:Y:S01]  /*c940*/  LDL R7, [R1+0x101c] ;  /* 0x00101c0001077983 */ /* 0x0003620000100800 */
[----:B--2---:R-:W-:Y:S02]  /*c950*/  PRMT R6, R9, 0x3340, R6 ;  /* 0x0000334009067816 */ /* 0x004fe40000000006 */
[----:B---3--:R-:W-:Y:S02]  /*c960*/  PRMT R11, R8, 0x3340, R11 ;  /* 0x00003340080b7816 */ /* 0x008fe4000000000b */
[----:B----4-:R-:W-:-:S04]  /*c970*/  PRMT R9, R69, 0x3340, R10 ;  /* 0x0000334045097816 */ /* 0x010fc8000000000a */
[----:B0-----:R-:W-:Y:S02]  /*c980*/  PRMT R4, R9, 0x5410, R6 ;  /* 0x0000541009047816 */ /* 0x001fe40000000006 */
[----:B------:R-:W-:-:S04]  /*c990*/  PRMT R8, R71, 0x3340, R70 ;  /* 0x0000334047087816 */ /* 0x000fc80000000046 */
[----:B------:R-:W-:Y:S02]  /*c9a0*/  PRMT R5, R11, 0x5410, R8 ;  /* 0x000054100b057816 */ /* 0x000fe40000000008 */
[----:B------:R-:W-:Y:S02]  /*c9b0*/  PRMT R69, R207, 0x3340, R206 ;  /* 0x00003340cf457816 */ /* 0x000fe400000000ce */
[----:B------:R-:W-:-:S04]  /*c9c0*/  PRMT R10, R209, 0x3340, R208 ;  /* 0x00003340d10a7816 */ /* 0x000fc800000000d0 */
[----:B------:R-:W-:Y:S01]  /*c9d0*/  PRMT R6, R69, 0x5410, R10 ;  /* 0x0000541045067816 */ /* 0x000fe2000000000a */
[----:B------:R1:W-:Y:S04]  /*c9e0*/  STL.64 [R1+0x1010], R4 ;  /* 0x0010100401007387 */ /* 0x0003e80000100a00 */
[----:B------:R1:W-:Y:S01]  /*c9f0*/  STL [R1+0x1018], R6 ;  /* 0x0010180601007387 */ /* 0x0003e20000100800 */
[----:B------:R-:W-:Y:S05]  /*ca00*/  BRA `(.L_x_96) ;  /* 0x0000005400847947 */ /* 0x000fea0003800000 */
.L_x_95:
[----:B------:R-:W0:Y:S01]  /*ca10*/  LDCU UR5, c[0x0][0x398] ;  /* 0x00007300ff0577ac */ /* 0x000e220008000800 */
[----:B------:R-:W-:Y:S01]  /*ca20*/  UISETP.GE.U32.AND UP0, UPT, UR8, 0x10, UPT ;  /* 0x000000100800788c */ /* 0x000fe2000bf06070 */
[----:B0-----:R-:W-:-:S08]  /*ca30*/  UMOV UR4, UR5 ;  /* 0x0000000500047c82 */ /* 0x001fd00008000000 */
[----:B------:R-:W-:Y:S05]  /*ca40*/  BRA.U !UP0, `(.L_x_97) ;  /* 0x0000001d085c7547 */ /* 0x000fea000b800000 */
[----:B------:R0:W5:Y:S01]  /*ca50*/  LDL.128 R4, [R1+0x1010] ;  /* 0x0010100001047983 */ /* 0x0001620000100c00 */
[----:B------:R-:W-:-:S07]  /*ca60*/  VIADD R70, R1, 0xf ;  /* 0x0000000f01467836 */ /* 0x000fce0000000000 */
.L_x_99:
[----:B------:R-:W-:Y:S02]  /*ca70*/  IMAD.MOV.U32 R68, RZ, RZ, R8 ;  /* 0x000000ffff447224 */ /* 0x000fe400078e0008 */
[----:B------:R-:W-:-:S05]  /*ca80*/  IMAD.MOV.U32 R69, RZ, RZ, R9 ;  /* 0x000000ffff457224 */ /* 0x000fca00078e0009 */
[----:B------:R-:W2:Y:S04]  /*ca90*/  LDG.E.U8 R220, desc[UR6][R68.64+0xe] ;  /* 0x00000e0644dc7981 */ /* 0x000ea8000c1e1100 */
        /* <DEDUP_REMOVED lines=15> */
[----:B-----5:R-:W-:-:S02]  /*cb90*/  PRMT R9, R7, 0x7772, RZ ;  /* 0x0000777207097816 */ /* 0x020fc400000000ff */
[C---:B------:R-:W-:Y:S02]  /*cba0*/  PRMT R10, R7.reuse, 0x7773, RZ ;  /* 0x00007773070a7816 */ /* 0x040fe400000000ff */
[C---:B------:R-:W-:Y:S02]  /*cbb0*/  PRMT R11, R7.reuse, 0x7770, RZ ;  /* 0x00007770070b7816 */ /* 0x040fe400000000ff */
[----:B------:R-:W-:Y:S01]  /*cbc0*/  PRMT R8, R7, 0x7771, RZ ;  /* 0x0000777107087816 */ /* 0x000fe200000000ff */
[----:B-1----:R1:W-:Y:S01]  /*cbd0*/  STL.128 [R1], R4 ;  /* 0x0000000401007387 */ /* 0x0023e20000100c00 */
[----:B------:R-:W-:Y:S02]  /*cbe0*/  PRMT R226, RZ, 0x7610, R226 ;  /* 0x00007610ffe27816 */ /* 0x000fe400000000e2 */
[----:B------:R-:W-:Y:S02]  /*cbf0*/  PRMT R227, RZ, 0x7610, R227 ;  /* 0x00007610ffe37816 */ /* 0x000fe400000000e3 */
[----:B------:R-:W-:-:S02]  /*cc00*/  PRMT R228, RZ, 0x7610, R228 ;  /* 0x00007610ffe47816 */ /* 0x000fc400000000e4 */
[----:B------:R-:W-:Y:S02]  /*cc10*/  PRMT R229, RZ, 0x7610, R229 ;  /* 0x00007610ffe57816 */ /* 0x000fe400000000e5 */
[----:B------:R-:W-:Y:S02]  /*cc20*/  PRMT R230, RZ, 0x7610, R230 ;  /* 0x00007610ffe67816 */ /* 0x000fe400000000e6 */
[----:B------:R-:W-:Y:S02]  /*cc30*/  PRMT R231, RZ, 0x7610, R231 ;  /* 0x00007610ffe77816 */ /* 0x000fe400000000e7 */
[----:B------:R-:W-:Y:S01]  /*cc40*/  PRMT R238, RZ, 0x7610, R238 ;  /* 0x00007610ffee7816 */ /* 0x000fe200000000ee */
[----:B------:R-:W-:Y:S01]  /*cc50*/  UMOV UR4, URZ ;  /* 0x000000ff00047c82 */ /* 0x000fe20008000000 */
[----:B--2---:R-:W-:Y:S02]  /*cc60*/  LOP3.LUT R220, R220, 0xffff, R9, 0x48, !PT ;  /* 0x0000ffffdcdc7812 */ /* 0x004fe400078e4809 */
[----:B------:R-:W-:-:S02]  /*cc70*/  PRMT R9, R6, 0x7771, RZ ;  /* 0x0000777106097816 */ /* 0x000fc400000000ff */
[----:B---3--:R-:W-:Y:S02]  /*cc80*/  LOP3.LUT R219, R219, 0xffff, R10, 0x48, !PT ;  /* 0x0000ffffdbdb7812 */ /* 0x008fe400078e480a */
[----:B------:R-:W-:Y:S02]  /*cc90*/  PRMT R10, R6, 0x7772, RZ ;  /* 0x00007772060a7816 */ /* 0x000fe400000000ff */
[----:B----4-:R-:W-:Y:S02]  /*cca0*/  LOP3.LUT R218, R218, 0xffff, R11, 0x48, !PT ;  /* 0x0000ffffdada7812 */ /* 0x010fe400078e480b */
[C---:B------:R-:W-:Y:S02]  /*ccb0*/  PRMT R11, R6.reuse, 0x7773, RZ ;  /* 0x00007773060b7816 */ /* 0x040fe400000000ff */
[----:B------:R-:W-:Y:S02]  /*ccc0*/  LOP3.LUT R217, R217, 0xffff, R8, 0x48, !PT ;  /* 0x0000ffffd9d97812 */ /* 0x000fe400078e4808 */
[----:B------:R-:W-:-:S02]  /*ccd0*/  PRMT R8, R6, 0x7770, RZ ;  /* 0x0000777006087816 */ /* 0x000fc400000000ff */
[----:B------:R-:W-:Y:S02]  /*cce0*/  LOP3.LUT R10, R215, 0xffff, R10, 0x48, !PT ;  /* 0x0000ffffd70a7812 */ /* 0x000fe400078e480a */
[----:B------:R-:W-:Y:S02]  /*ccf0*/  LOP3.LUT R11, R216, 0xffff, R11, 0x48, !PT ;  /* 0x0000ffffd80b7812 */ /* 0x000fe400078e480b */
[----:B------:R-:W-:Y:S02]  /*cd00*/  LOP3.LUT R8, R213, 0xffff, R8, 0x48, !PT ;  /* 0x0000ffffd5087812 */ /* 0x000fe400078e4808 */
[----:B------:R-:W-:Y:S02]  /*cd10*/  LOP3.LUT R9, R214, 0xffff, R9, 0x48, !PT ;  /* 0x0000ffffd6097812 */ /* 0x000fe400078e4809 */
[----:B------:R-:W-:Y:S02]  /*cd20*/  PRMT R213, R10, 0x3340, R11 ;  /* 0x000033400ad57816 */ /* 0x000fe4000000000b */
[----:B------:R-:W-:-:S02]  /*cd30*/  PRMT R214, R8, 0x3340, R9 ;  /* 0x0000334008d67816 */ /* 0x000fc40000000009 */
[C---:B------:R-:W-:Y:S02]  /*cd40*/  PRMT R10, R5.reuse, 0x7772, RZ ;  /* 0x00007772050a7816 */ /* 0x040fe400000000ff */
[C---:B------:R-:W-:Y:S02]  /*cd50*/  PRMT R8, R5.reuse, 0x7770, RZ ;  /* 0x0000777005087816 */ /* 0x040fe400000000ff */
[----:B------:R-:W-:Y:S02]  /*cd60*/  PRMT R9, R5, 0x7771, RZ ;  /* 0x0000777105097816 */ /* 0x000fe400000000ff */
[----:B------:R-:W-:Y:S02]  /*cd70*/  PRMT R215, R4, 0x7770, RZ ;  /* 0x0000777004d77816 */ /* 0x000fe400000000ff */
[----:B------:R-:W-:Y:S02]  /*cd80*/  LOP3.LUT R216, R211, 0xffff, R10, 0x48, !PT ;  /* 0x0000ffffd3d87812 */ /* 0x000fe400078e480a */
[----:B------:R-:W-:-:S02]  /*cd90*/  LOP3.LUT R209, R209, 0xffff, R8, 0x48, !PT ;  /* 0x0000ffffd1d17812 */ /* 0x000fc400078e4808 */
[----:B------:R-:W-:Y:S02]  /*cda0*/  LOP3.LUT R210, R210, 0xffff, R9, 0x48, !PT ;  /* 0x0000ffffd2d27812 */ /* 0x000fe400078e4809 */
[----:B------:R-:W-:Y:S02]  /*cdb0*/  PRMT R11, R5, 0x7773, RZ ;  /* 0x00007773050b7816 */ /* 0x000fe400000000ff */
[C---:B------:R-:W-:Y:S02]  /*cdc0*/  PRMT R9, R4.reuse, 0x7772, RZ ;  /* 0x0000777204097816 */ /* 0x040fe400000000ff */
[C---:B------:R-:W-:Y:S02]  /*cdd0*/  PRMT R10, R4.reuse, 0x7773, RZ ;  /* 0x00007773040a7816 */ /* 0x040fe400000000ff */
[----:B------:R-:W-:Y:S02]  /*cde0*/  PRMT R8, R4, 0x7771, RZ ;  /* 0x0000777104087816 */ /* 0x000fe400000000ff */
[----:B------:R-:W-:-:S02]  /*cdf0*/  LOP3.LUT R215, R206, R215, RZ, 0x3c, !PT ;  /* 0x000000d7ced77212 */ /* 0x000fc400078e3cff */
[----:B------:R-:W-:Y:S02]  /*ce00*/  LOP3.LUT R11, R212, 0xffff, R11, 0x48, !PT ;  /* 0x0000ffffd40b7812 */ /* 0x000fe400078e480b */
[----:B------:R-:W-:Y:S02]  /*ce10*/  LOP3.LUT R211, R208, 0xffff, R9, 0x48, !PT ;  /* 0x0000ffffd0d37812 */ /* 0x000fe400078e4809 */
[----:B------:R-:W-:Y:S02]  /*ce20*/  LOP3.LUT R10, R207, 0xffff, R10, 0x48, !PT ;  /* 0x0000ffffcf0a7812 */ /* 0x000fe400078e480a */
        /* <DEDUP_REMOVED lines=12> */
[----:B------:R1:W-:Y:S01]  /*cef0*/  STL.128 [R1], R8 ;  /* 0x0000000801007387 */ /* 0x0003e20000100c00 */
[----:B------:R-:W-:Y:S01]  /*cf00*/  PRMT R214, RZ, 0x7610, R214 ;  /* 0x00007610ffd67816 */ /* 0x000fe200000000d6 */
[----:B------:R-:W-:Y:S01]  /*cf10*/  IMAD.MOV.U32 R71, RZ, RZ, R70 ;  /* 0x000000ffff477224 */ /* 0x000fe200078e0046 */
[----:B------:R-:W-:Y:S02]  /*cf20*/  PRMT R213, RZ, 0x7610, R213 ;  /* 0x00007610ffd57816 */ /* 0x000fe400000000d5 */
[----:B------:R-:W-:Y:S02]  /*cf30*/  PRMT R207, RZ, 0x7610, R207 ;  /* 0x00007610ffcf7816 */ /* 0x000fe400000000cf */
[----:B------:R-:W-:Y:S02]  /*cf40*/  PRMT R208, RZ, 0x7610, R208 ;  /* 0x00007610ffd07816 */ /* 0x000fe400000000d0 */
[----:B------:R-:W-:Y:S02]  /*cf50*/  PRMT R210, RZ, 0x7610, R210 ;  /* 0x00007610ffd27816 */ /* 0x000fe400000000d2 */
[----:B------:R-:W-:-:S02]  /*cf60*/  PRMT R206, RZ, 0x7610, R206 ;  /* 0x00007610ffce7816 */ /* 0x000fc400000000ce */
[----:B------:R-:W-:Y:S02]  /*cf70*/  PRMT R209, RZ, 0x7610, R209 ;  /* 0x00007610ffd17816 */ /* 0x000fe400000000d1 */
[----:B------:R-:W-:Y:S02]  /*cf80*/  PRMT R211, RZ, 0x7610, R211 ;  /* 0x00007610ffd37816 */ /* 0x000fe400000000d3 */
[----:B-1----:R-:W-:-:S07]  /*cf90*/  PRMT R212, RZ, 0x7610, R212 ;  /* 0x00007610ffd47816 */ /* 0x002fce00000000d4 */
.L_x_98:
[----:B------:R-:W2:Y:S02]  /*cfa0*/  LDL.U8 R8, [R71] ;  /* 0x0000000047087983 */ /* 0x000ea40000100000 */
[----:B--2---:R-:W-:-:S05]  /*cfb0*/  IMAD.SHL.U32 R4, R8, 0x10, RZ ;  /* 0x0000001008047824 */ /* 0x004fca00078e00ff */
[----:B------:R-:W-:-:S05]  /*cfc0*/  LOP3.LUT R4, R4, 0xf0, RZ, 0xc0, !PT ;  /* 0x000000f004047812 */ /* 0x000fca00078ec0ff */
[----:B------:R-:W-:-:S06]  /*cfd0*/  IMAD.IADD R5, R1, 0x1, R4 ;  /* 0x0000000101057824 */ /* 0x000fcc00078e0204 */
[----:B------:R-:W2:Y:S01]  /*cfe0*/  LDL.128 R4, [R5+0x10] ;  /* 0x0000100005047983 */ /* 0x000ea20000100c00 */
[----:B------:R-:W-:-:S05]  /*cff0*/  LOP3.LUT R8, R8, 0xf0, RZ, 0xc0, !PT ;  /* 0x000000f008087812 */ /* 0x000fca00078ec0ff */
[----:B------:R-:W-:-:S06]  /*d000*/  IMAD.IADD R8, R1, 0x1, R8 ;  /* 0x0000000101087824 */ /* 0x000fcc00078e0208 */
[----:B------:R-:W3:Y:S01]  /*d010*/  LDL.128 R8, [R8+0x10] ;  /* 0x0000100008087983 */ /* 0x000ee20000100c00 */
[----:B------:R-:W-:Y:S01]  /*d020*/  UIADD3 UR8, UPT, UPT, UR4, 0xf, URZ ;  /* 0x0000000f04087890 */ /* 0x000fe2000fffe0ff */
[----:B------:R-:W-:Y:S01]  /*d030*/  VIADD R71, R71, 0xffffffff ;  /* 0xffffffff47477836 */ /* 0x000fe20000000000 */
[----:B------:R-:W-:Y:S02]  /*d040*/  UIADD3 UR4, UPT, UPT, UR4, -0x1, URZ ;  /* 0xffffffff04047890 */ /* 0x000fe4000fffe0ff */
[----:B------:R-:W-:Y:S01]  /*d050*/  UISETP.GT.U32.AND UP0, UPT, UR8, 0x1, UPT ;  /* 0x000000010800788c */ /* 0x000fe2000bf04070 */
[----:B--2---:R-:W-:Y:S02]  /*d060*/  PRMT R217, R4, 0x7770, RZ ;  /* 0x0000777004d97816 */ /* 0x004fe400000000ff */
[----:B------:R-:W-:Y:S02]  /*d070*/  PRMT R221, R5, 0x7770, RZ ;  /* 0x0000777005dd7816 */ /* 0x000fe400000000ff */
[----:B------:R-:W-:-:S02]  /*d080*/  LOP3.LUT R216, R217, R238, RZ, 0x3c, !PT ;  /* 0x000000eed9d87212 */ /* 0x000fc400078e3cff */
        /* <DEDUP_REMOVED lines=14> */
[----:B------:R-:W-:Y:S02]  /*d170*/  LOP3.LUT R214, R7, R214, RZ, 0x3c, !PT ;  /* 0x000000d607d67212 */ /* 0x000fe400078e3cff */
[----:B------:R-:W-:Y:S02]  /*d180*/  LOP3.LUT R213, R232, R213, RZ, 0x3c, !PT ;  /* 0x000000d5e8d57212 */ /* 0x000fe400078e3cff */
[----:B------:R-:W-:Y:S02]  /*d190*/  LOP3.LUT R229, R4, R229, RZ, 0x3c, !PT ;  /* 0x000000e504e57212 */ /* 0x000fe400078e3cff */
[C---:B------:R-:W-:Y:S01]  /*d1a0*/  LOP3.LUT R4, R214.reuse, 0xffff, RZ, 0xc0, !PT ;  /* 0x0000ffffd6047812 */ /* 0x040fe200078ec0ff */
[----:B------:R-:W-:Y:S01]  /*d1b0*/  IMAD.SHL.U32 R214, R214, 0x2, RZ ;  /* 0x00000002d6d67824 */ /* 0x000fe200078e00ff */
[----:B------:R-:W-:-:S02]  /*d1c0*/  LOP3.LUT R7, R213, 0xffff, RZ, 0xc0, !PT ;  /* 0x0000ffffd5077812 */ /* 0x000fc400078ec0ff */
[----:B------:R-:W-:Y:S02]  /*d1d0*/  SHF.R.U32.HI R4, RZ, 0x4, R4 ;  /* 0x00000004ff047819 */ /* 0x000fe40000011604 */
[----:B------:R-:W-:Y:S02]  /*d1e0*/  SHF.R.U32.HI R7, RZ, 0x4, R7 ;  /* 0x00000004ff077819 */ /* 0x000fe40000011607 */
[----:B------:R-:W-:Y:S02]  /*d1f0*/  LOP3.LUT R4, R4, 0xf, RZ, 0xc0, !PT ;  /* 0x0000000f04047812 */ /* 0x000fe400078ec0ff */
[----:B------:R-:W-:Y:S02]  /*d200*/  LOP3.LUT R6, R6, R207, RZ, 0x3c, !PT ;  /* 0x000000cf06067212 */ /* 0x000fe400078e3cff */
[----:B------:R-:W-:Y:S02]  /*d210*/  LOP3.LUT R7, R7, 0xf, RZ, 0xc0, !PT ;  /* 0x0000000f07077812 */ /* 0x000fe400078ec0ff */
[----:B------:R-:W-:Y:S01]  /*d220*/  LOP3.LUT R208, R5, R208, RZ, 0x3c, !PT ;  /* 0x000000d005d07212 */ /* 0x000fe200078e3cff */
[----:B------:R-:W-:Y:S01]  /*d230*/  IMAD R5, R213, 0x10, R4 ;  /* 0x00000010d5057824 */ /* 0x000fe200078e0204 */
[----:B------:R-:W-:Y:S01]  /*d240*/  LOP3.LUT R210, R217, R210, RZ, 0x3c, !PT ;  /* 0x000000d2d9d27212 */ /* 0x000fe200078e3cff */
[C---:B------:R-:W-:Y:S01]  /*d250*/  IMAD R4, R6.reuse, 0x10, R7 ;  /* 0x0000001006047824 */ /* 0x040fe200078e0207 */
[----:B------:R-:W-:-:S02]  /*d260*/  LOP3.LUT R6, R6, 0xffff, RZ, 0xc0, !PT ;  /* 0x0000ffff06067812 */ /* 0x000fc400078ec0ff */
[----:B------:R-:W-:Y:S02]  /*d270*/  LOP3.LUT R206, R233, R206, RZ, 0x3c, !PT ;  /* 0x000000cee9ce7212 */ /* 0x000fe400078e3cff */
[----:B------:R-:W-:Y:S02]  /*d280*/  LOP3.LUT R213, R210, 0xffff, RZ, 0xc0, !PT ;  /* 0x0000ffffd2d57812 */ /* 0x000fe400078ec0ff */
[----:B------:R-:W-:Y:S02]  /*d290*/  LOP3.LUT R207, R208, 0xffff, RZ, 0xc0, !PT ;  /* 0x0000ffffd0cf7812 */ /* 0x000fe400078ec0ff */
[----:B------:R-:W-:Y:S02]  /*d2a0*/  SHF.R.U32.HI R6, RZ, 0x4, R6 ;  /* 0x00000004ff067819 */ /* 0x000fe40000011606 */
[----:B------:R-:W-:Y:S02]  /*d2b0*/  LOP3.LUT R217, R206, 0xffff, RZ, 0xc0, !PT ;  /* 0x0000ffffced97812 */ /* 0x000fe400078ec0ff */
[----:B------:R-:W-:-:S02]  /*d2c0*/  SHF.R.U32.HI R213, RZ, 0x4, R213 ;  /* 0x00000004ffd57819 */ /* 0x000fc400000116d5 */
[----:B------:R-:W-:Y:S02]  /*d2d0*/  SHF.R.U32.HI R207, RZ, 0x4, R207 ;  /* 0x00000004ffcf7819 */ /* 0x000fe400000116cf */
[----:B------:R-:W-:Y:S02]  /*d2e0*/  LOP3.LUT R7, R6, 0xf, RZ, 0xc0, !PT ;  /* 0x0000000f06077812 */ /* 0x000fe400078ec0ff */
[----:B------:R-:W-:Y:S02]  /*d2f0*/  SHF.R.U32.HI R217, RZ, 0x4, R217 ;  /* 0x00000004ffd97819 */ /* 0x000fe400000116d9 */
[----:B------:R-:W-:Y:S01]  /*d300*/  LOP3.LUT R209, R224, R209, RZ, 0x3c, !PT ;  /* 0x000000d1e0d17212 */ /* 0x000fe200078e3cff */
[----:B------:R-:W-:Y:S01]  /*d310*/  IMAD R6, R208, 0x10, R7 ;  /* 0x00000010d0067824 */ /* 0x000fe200078e0207 */
[----:B------:R-:W-:Y:S02]  /*d320*/  LOP3.LUT R213, R213, 0xf, RZ, 0xc0, !PT ;  /* 0x0000000fd5d57812 */ /* 0x000fe400078ec0ff */
[----:B------:R-:W-:-:S02]  /*d330*/  LOP3.LUT R231, R218, R231, RZ, 0x3c, !PT ;  /* 0x000000e7dae77212 */ /* 0x000fc400078e3cff */
[----:B------:R-:W-:Y:S01]  /*d340*/  LOP3.LUT R207, R207, 0xf, RZ, 0xc0, !PT ;  /* 0x0000000fcfcf7812 */ /* 0x000fe200078ec0ff */
[----:B------:R-:W-:Y:S01]  /*d350*/  IMAD R206, R206, 0x10, R213 ;  /* 0x00000010cece7824 */ /* 0x000fe200078e02d5 */
[----:B------:R-:W-:Y:S02]  /*d360*/  LOP3.LUT R211, R222, R211, RZ, 0x3c, !PT ;  /* 0x000000d3ded37212 */ /* 0x000fe400078e3cff */
[----:B------:R-:W-:Y:S01]  /*d370*/  LOP3.LUT R218, R217, 0xf, RZ, 0xc0, !PT ;  /* 0x0000000fd9da7812 */ /* 0x000fe200078ec0ff */
[----:B------:R-:W-:Y:S01]  /*d380*/  IMAD R7, R210, 0x10, R207 ;  /* 0x00000010d2077824 */ /* 0x000fe200078e02cf */
[----:B------:R-:W-:Y:S02]  /*d390*/  LOP3.LUT R208, R209, 0xffff, RZ, 0xc0, !PT ;  /* 0x0000ffffd1d07812 */ /* 0x000fe400078ec0ff */
[----:B------:R-:W-:Y:S01]  /*d3a0*/  LOP3.LUT R212, R225, R212, RZ, 0x3c, !PT ;  /* 0x000000d4e1d47212 */ /* 0x000fe200078e3cff */
[----:B------:R-:W-:Y:S01]  /*d3b0*/  IMAD R207, R209, 0x10, R218 ;  /* 0x00000010d1cf7824 */ /* 0x000fe200078e02da */
[----:B------:R-:W-:-:S02]  /*d3c0*/  LOP3.LUT R213, R211, 0xffff, RZ, 0xc0, !PT ;  /* 0x0000ffffd3d57812 */ /* 0x000fc400078ec0ff */
[----:B------:R-:W-:Y:S02]  /*d3d0*/  SHF.R.U32.HI R208, RZ, 0x4, R208 ;  /* 0x00000004ffd07819 */ /* 0x000fe400000116d0 */
[----:B------:R-:W-:Y:S02]  /*d3e0*/  LOP3.LUT R230, R219, R230, RZ, 0x3c, !PT ;  /* 0x000000e6dbe67212 */ /* 0x000fe400078e3cff */
[----:B------:R-:W-:Y:S02]  /*d3f0*/  LOP3.LUT R209, R212, 0xffff, RZ, 0xc0, !PT ;  /* 0x0000ffffd4d17812 */ /* 0x000fe400078ec0ff */
[----:B------:R-:W-:Y:S02]  /*d400*/  LOP3.LUT R219, R214, 0x1e, RZ, 0xc0, !PT ;  /* 0x0000001ed6db7812 */ /* 0x000fe400078ec0ff */
[----:B------:R-:W-:Y:S02]  /*d410*/  SHF.R.U32.HI R213, RZ, 0x4, R213 ;  /* 0x00000004ffd57819 */ /* 0x000fe400000116d5 */
[----:B------:R-:W-:-:S02]  /*d420*/  SHF.R.U32.HI R214, RZ, 0x4, R209 ;  /* 0x00000004ffd67819 */ /* 0x000fc400000116d1 */
[----:B------:R-:W-:Y:S01]  /*d430*/  LOP3.LUT R210, R208, 0xf, RZ, 0xc0, !PT ;  /* 0x0000000fd0d27812 */ /* 0x000fe200078ec0ff */
[----:B------:R1:W2:Y:S01]  /*d440*/  LDC.U8 R209, c[0x3][R219+0x480] ;  /* 0x00c12000dbd17b82 */ /* 0x0002a20000000000 */
[----:B------:R-:W-:Y:S02]  /*d450*/  LOP3.LUT R213, R213, 0xf, RZ, 0xc0, !PT ;  /* 0x0000000fd5d57812 */ /* 0x000fe400078ec0ff */
[----:B------:R-:W-:Y:S01]  /*d460*/  LOP3.LUT R227, R220, R227, RZ, 0x3c, !PT ;  /* 0x000000e3dce37212 */ /* 0x000fe200078e3cff */
[----:B------:R-:W-:Y:S01]  /*d470*/  IMAD R211, R211, 0x10, R210 ;  /* 0x00000010d3d37824 */ /* 0x000fe200078e02d2 */
[----:B------:R-:W-:Y:S01]  /*d480*/  LOP3.LUT R228, R221, R228, RZ, 0x3c, !PT ;  /* 0x000000e4dde47212 */ /* 0x000fe200078e3cff */
[----:B------:R-:W-:Y:S01]  /*d490*/  IMAD R212, R212, 0x10, R213 ;  /* 0x00000010d4d47824 */ /* 0x000fe200078e02d5 */
[----:B------:R-:W-:Y:S01]  /*d4a0*/  LOP3.LUT R226, R223, R226, RZ, 0x3c, !PT ;  /* 0x000000e2dfe27212 */ /* 0x000fe200078e3cff */
[----:B------:R1:W4:Y:S01]  /*d4b0*/  LDC.U8 R208, c[0x3][R219+0x481] ;  /* 0x00c12040dbd07b82 */ /* 0x0003220000000000 */
[----:B------:R-:W-:-:S02]  /*d4c0*/  LOP3.LUT R217, R214, 0xf, RZ, 0xc0, !PT ;  /* 0x0000000fd6d97812 */ /* 0x000fc400078ec0ff */
[----:B------:R-:W-:Y:S02]  /*d4d0*/  LOP3.LUT R210, R227, 0xffff, RZ, 0xc0, !PT ;  /* 0x0000ffffe3d27812 */ /* 0x000fe400078ec0ff */
[C---:B------:R-:W-:Y:S01]  /*d4e0*/  LOP3.LUT R218, R226.reuse, 0xffff, RZ, 0xc0, !PT ;  /* 0x0000ffffe2da7812 */ /* 0x040fe200078ec0ff */
[----:B------:R-:W-:Y:S01]  /*d4f0*/  IMAD R226, R226, 0x10, R217 ;  /* 0x00000010e2e27824 */ /* 0x000fe200078e02d9 */
[----:B------:R-:W-:Y:S02]  /*d500*/  LOP3.LUT R213, R228, 0xffff, RZ, 0xc0, !PT ;  /* 0x0000ffffe4d57812 */ /* 0x000fe400078ec0ff */
[----:B------:R-:W-:Y:S02]  /*d510*/  LOP3.LUT R214, R229, 0xffff, RZ, 0xc0, !PT ;  /* 0x0000ffffe5d67812 */ /* 0x000fe400078ec0ff */
[----:B------:R-:W-:Y:S02]  /*d520*/  LOP3.LUT R217, R230, 0xffff, RZ, 0xc0, !PT ;  /* 0x0000ffffe6d97812 */ /* 0x000fe400078ec0ff */
[----:B------:R-:W-:-:S02]  /*d530*/  SHF.R.U32.HI R210, RZ, 0x4, R210 ;  /* 0x00000004ffd27819 */ /* 0x000fc400000116d2 */
[----:B------:R-:W-:Y:S02]  /*d540*/  SHF.R.U32.HI R213, RZ, 0x4, R213 ;  /* 0x00000004ffd57819 */ /* 0x000fe400000116d5 */
[----:B------:R-:W-:Y:S02]  /*d550*/  SHF.R.U32.HI R214, RZ, 0x4, R214 ;  /* 0x00000004ffd67819 */ /* 0x000fe400000116d6 */
[----:B------:R-:W-:Y:S02]  /*d560*/  SHF.R.U32.HI R217, RZ, 0x4, R217 ;  /* 0x00000004ffd97819 */ /* 0x000fe400000116d9 */
[----:B------:R-:W-:Y:S02]  /*d570*/  LOP3.LUT R225, R210, 0xf, RZ, 0xc0, !PT ;  /* 0x0000000fd2e17812 */ /* 0x000fe400078ec0ff */
[----:B------:R-:W-:Y:S02]  /*d580*/  LOP3.LUT R210, R213, 0xf, RZ, 0xc0, !PT ;  /* 0x0000000fd5d27812 */ /* 0x000fe400078ec0ff */
[----:B------:R-:W-:Y:S01]  /*d590*/  SHF.R.U32.HI R218, RZ, 0x4, R218 ;  /* 0x00000004ffda7819 */ /* 0x000fe200000116da */
[----:B------:R-:W-:Y:S01]  /*d5a0*/  IMAD R225, R228, 0x10, R225 ;  /* 0x00000010e4e17824 */ /* 0x000fe200078e02e1 */
[----:B------:R-:W-:Y:S01]  /*d5b0*/  LOP3.LUT R213, R214, 0xf, RZ, 0xc0, !PT ;  /* 0x0000000fd6d57812 */ /* 0x000fe200078ec0ff */
[----:B------:R-:W-:Y:S01]  /*d5c0*/  IMAD R210, R229, 0x10, R210 ;  /* 0x00000010e5d27824 */ /* 0x000fe200078e02d2 */
[----:B------:R-:W-:-:S02]  /*d5d0*/  LOP3.LUT R214, R217, 0xf, RZ, 0xc0, !PT ;  /* 0x0000000fd9d67812 */ /* 0x000fc400078ec0ff */
[----:B------:R-:W-:Y:S01]  /*d5e0*/  LOP3.LUT R218, R218, 0xf, RZ, 0xc0, !PT ;  /* 0x0000000fdada7812 */ /* 0x000fe200078ec0ff */
[----:B------:R-:W-:Y:S01]  /*d5f0*/  IMAD R213, R230, 0x10, R213 ;  /* 0x00000010e6d57824 */ /* 0x000fe200078e02d5 */
[----:B---3--:R-:W-:Y:S01]  /*d600*/  PRMT R234, R11, 0x7773, RZ ;  /* 0x000077730bea7816 */ /* 0x008fe200000000ff */
[C---:B------:R-:W-:Y:S01]  /*d610*/  IMAD R214, R231.reuse, 0x10, R214 ;  /* 0x00000010e7d67824 */ /* 0x040fe200078e02d6 */
[----:B------:R-:W-:Y:S01]  /*d620*/  LOP3.LUT R231, R231, 0xffff, RZ, 0xc0, !PT ;  /* 0x0000ffffe7e77812 */ /* 0x000fe200078ec0ff */
[----:B------:R-:W-:Y:S01]  /*d630*/  IMAD R227, R227, 0x10, R218 ;  /* 0x00000010e3e37824 */ /* 0x000fe200078e02da */
[C---:B------:R-:W-:Y:S02]  /*d640*/  PRMT R218, R8.reuse, 0x7770, RZ ;  /* 0x0000777008da7816 */ /* 0x040fe400000000ff */
[C---:B-1----:R-:W-:Y:S02]  /*d650*/  PRMT R219, R8.reuse, 0x7771, RZ ;  /* 0x0000777108db7816 */ /* 0x042fe400000000ff */
[----:B------:R-:W-:-:S02]  /*d660*/  PRMT R221, R8, 0x7772, RZ ;  /* 0x0000777208dd7816 */ /* 0x000fc400000000ff */
[----:B------:R-:W-:Y:S02]  /*d670*/  PRMT R220, R8, 0x7773, RZ ;  /* 0x0000777308dc7816 */ /* 0x000fe400000000ff */
[----:B------:R-:W-:Y:S02]  /*d680*/  LOP3.LUT R5, R234, R5, RZ, 0x3c, !PT ;  /* 0x00000005ea057212 */ /* 0x000fe400078e3cff */
[----:B------:R-:W-:Y:S02]  /*d690*/  SHF.R.U32.HI R8, RZ, 0x4, R231 ;  /* 0x00000004ff087819 */ /* 0x000fe400000116e7 */
[C---:B------:R-:W-:Y:S02]  /*d6a0*/  PRMT R231, R10.reuse, 0x7770, RZ ;  /* 0x000077700ae77816 */ /* 0x040fe400000000ff */
[C---:B------:R-:W-:Y:S02]  /*d6b0*/  PRMT R228, R10.reuse, 0x7771, RZ ;  /* 0x000077710ae47816 */ /* 0x040fe400000000ff */
[----:B------:R-:W-:-:S02]  /*d6c0*/  PRMT R230, R10, 0x7772, RZ ;  /* 0x000077720ae67816 */ /* 0x000fc400000000ff */
[----:B------:R-:W-:Y:S02]  /*d6d0*/  PRMT R233, R10, 0x7773, RZ ;  /* 0x000077730ae97816 */ /* 0x000fe400000000ff */
[C---:B------:R-:W-:Y:S02]  /*d6e0*/  PRMT R235, R11.reuse, 0x7771, RZ ;  /* 0x000077710beb7816 */ /* 0x040fe400000000ff */
[C---:B------:R-:W-:Y:S02]  /*d6f0*/  PRMT R10, R11.reuse, 0x7770, RZ ;  /* 0x000077700b0a7816 */ /* 0x040fe400000000ff */
[----:B------:R-:W-:Y:S02]  /*d700*/  PRMT R237, R11, 0x7772, RZ ;  /* 0x000077720bed7816 */ /* 0x000fe400000000ff */
[C---:B------:R-:W-:Y:S01]  /*d710*/  LOP3.LUT R11, R5.reuse, 0xffff, RZ, 0xc0, !PT ;  /* 0x0000ffff050b7812 */ /* 0x040fe200078ec0ff */
[----:B------:R-:W-:Y:S01]  /*d720*/  IMAD.SHL.U32 R5, R5, 0x2, RZ ;  /* 0x0000000205057824 */ /* 0x000fe200078e00ff */
[----:B------:R-:W-:-:S02]  /*d730*/  LOP3.LUT R6, R235, R6, RZ, 0x3c, !PT ;  /* 0x00000006eb067212 */ /* 0x000fc400078e3cff */
[C---:B------:R-:W-:Y:S02]  /*d740*/  PRMT R223, R9.reuse, 0x7770, RZ ;  /* 0x0000777009df7816 */ /* 0x040fe400000000ff */
[C---:B------:R-:W-:Y:S02]  /*d750*/  PRMT R222, R9.reuse, 0x7771, RZ ;  /* 0x0000777109de7816 */ /* 0x040fe400000000ff */
[C---:B------:R-:W-:Y:S02]  /*d760*/  PRMT R224, R9.reuse, 0x7772, RZ ;  /* 0x0000777209e07816 */ /* 0x040fe400000000ff */
[----:B------:R-:W-:Y:S02]  /*d770*/  PRMT R229, R9, 0x7773, RZ ;  /* 0x0000777309e57816 */ /* 0x000fe400000000ff */
[----:B------:R-:W-:Y:S02]  /*d780*/  SHF.R.U32.HI R11, RZ, 0x4, R11 ;  /* 0x00000004ff0b7819 */ /* 0x000fe4000001160b */
[----:B------:R-:W-:-:S02]  /*d790*/  LOP3.LUT R9, R220, R213, RZ, 0x3c, !PT ;  /* 0x000000d5dc097212 */ /* 0x000fc400078e3cff */
[----:B------:R-:W-:Y:S02]  /*d7a0*/  LOP3.LUT R4, R237, R4, RZ, 0x3c, !PT ;  /* 0x00000004ed047212 */ /* 0x000fe400078e3cff */
[----:B------:R-:W-:Y:S02]  /*d7b0*/  LOP3.LUT R213, R6, 0xffff, RZ, 0xc0, !PT ;  /* 0x0000ffff06d57812 */ /* 0x000fe400078ec0ff */
[----:B------:R-:W-:Y:S02]  /*d7c0*/  LOP3.LUT R217, R8, 0xf, RZ, 0xc0, !PT ;  /* 0x0000000f08d97812 */ /* 0x000fe400078ec0ff */
[----:B------:R-:W-:Y:S02]  /*d7d0*/  LOP3.LUT R11, R11, 0xf, RZ, 0xc0, !PT ;  /* 0x0000000f0b0b7812 */ /* 0x000fe400078ec0ff */
[----:B------:R-:W-:Y:S01]  /*d7e0*/  LOP3.LUT R232, R223, R210, RZ, 0x3c, !PT ;  /* 0x000000d2dfe87212 */ /* 0x000fe200078e3cff */
[----:B------:R-:W-:Y:S01]  /*d7f0*/  IMAD R217, R216, 0x10, R217 ;  /* 0x00000010d8d97824 */ /* 0x000fe200078e02d9 */
[C---:B------:R-:W-:Y:S01]  /*d800*/  LOP3.LUT R210, R4.reuse, 0xffff, RZ, 0xc0, !PT ;  /* 0x0000ffff04d27812 */ /* 0x040fe200078ec0ff */
[----:B------:R-:W-:Y:S01]  /*d810*/  IMAD R220, R4, 0x10, R11 ;  /* 0x0000001004dc7824 */ /* 0x000fe200078e020b */
[----:B------:R-:W-:-:S02]  /*d820*/  SHF.R.U32.HI R213, RZ, 0x4, R213 ;  /* 0x00000004ffd57819 */ /* 0x000fc400000116d5 */
[----:B------:R-:W-:Y:S02]  /*d830*/  LOP3.LUT R7, R10, R7, RZ, 0x3c, !PT ;  /* 0x000000070a077212 */ /* 0x000fe400078e3cff */
[----:B------:R-:W-:Y:S02]  /*d840*/  SHF.R.U32.HI R210, RZ, 0x4, R210 ;  /* 0x00000004ffd27819 */ /* 0x000fe400000116d2 */
[----:B------:R-:W-:Y:S02]  /*d850*/  LOP3.LUT R4, R213, 0xf, RZ, 0xc0, !PT ;  /* 0x0000000fd5047812 */ /* 0x000fe400078ec0ff */
[----:B------:R-:W-:Y:S02]  /*d860*/  LOP3.LUT R206, R233, R206, RZ, 0x3c, !PT ;  /* 0x000000cee9ce7212 */ /* 0x000fe400078e3cff */
[----:B------:R-:W-:Y:S02]  /*d870*/  LOP3.LUT R10, R7, 0xffff, RZ, 0xc0, !PT ;  /* 0x0000ffff070a7812 */ /* 0x000fe400078ec0ff */
[----:B----4-:R-:W-:Y:S01]  /*d880*/  LOP3.LUT R208, R219, R208, R217, 0x96, !PT ;  /* 0x000000d0dbd07212 */ /* 0x010fe200078e96d9 */
[----:B------:R-:W-:Y:S01]  /*d890*/  IMAD R217, R7, 0x10, R4 ;  /* 0x0000001007d97824 */ /* 0x000fe200078e0204 */
[----:B------:R-:W-:-:S02]  /*d8a0*/  LOP3.LUT R211, R228, R211, RZ, 0x3c, !PT ;  /* 0x000000d3e4d37212 */ /* 0x000fc400078e3cff */
[----:B------:R-:W-:Y:S02]  /*d8b0*/  LOP3.LUT R11, R210, 0xf, RZ, 0xc0, !PT ;  /* 0x0000000fd20b7812 */ /* 0x000fe400078ec0ff */
[----:B------:R-:W-:Y:S02]  /*d8c0*/  LOP3.LUT R210, R5, 0x1e, RZ, 0xc0, !PT ;  /* 0x0000001e05d27812 */ /* 0x000fe400078ec0ff */
[----:B------:R-:W-:Y:S02]  /*d8d0*/  SHF.R.U32.HI R4, RZ, 0x4, R10 ;  /* 0x00000004ff047819 */ /* 0x000fe4000001160a */
[----:B------:R-:W-:Y:S01]  /*d8e0*/  LOP3.LUT R5, R206, 0xffff, RZ, 0xc0, !PT ;  /* 0x0000ffffce057812 */ /* 0x000fe200078ec0ff */
[----:B------:R-:W1:Y:S01]  /*d8f0*/  LDC.U8 R236, c[0x3][R210+0x480] ;  /* 0x00c12000d2ec7b82 */ /* 0x000e620000000000 */
[----:B------:R-:W-:Y:S02]  /*d900*/  LOP3.LUT R10, R211, 0xffff, RZ, 0xc0, !PT ;  /* 0x0000ffffd30a7812 */ /* 0x000fe400078ec0ff */
[----:B------:R-:W-:-:S02]  /*d910*/  LOP3.LUT R8, R221, R214, RZ, 0x3c, !PT ;  /* 0x000000d6dd087212 */ /* 0x000fc400078e3cff */
[----:B------:R-:W-:Y:S02]  /*d920*/  SHF.R.U32.HI R5, RZ, 0x4, R5 ;  /* 0x00000004ff057819 */ /* 0x000fe40000011605 */
[----:B------:R-:W-:Y:S02]  /*d930*/  LOP3.LUT R221, R4, 0xf, RZ, 0xc0, !PT ;  /* 0x0000000f04dd7812 */ /* 0x000fe400078ec0ff */
[----:B------:R-:W-:Y:S01]  /*d940*/  LOP3.LUT R216, R216, 0xf0, RZ, 0xc0, !PT ;  /* 0x000000f0d8d87812 */ /* 0x000fe200078ec0ff */
[----:B------:R-:W3:Y:S01]  /*d950*/  LDC.U8 R4, c[0x3][R210+0x481] ;  /* 0x00c12040d2047b82 */ /* 0x000ee20000000000 */
[----:B------:R-:W-:Y:S01]  /*d960*/  LOP3.LUT R225, R222, R225, RZ, 0x3c, !PT ;  /* 0x000000e1dee17212 */ /* 0x000fe200078e3cff */
[----:B------:R-:W-:Y:S01]  /*d970*/  IMAD R222, R6, 0x10, R11 ;  /* 0x0000001006de7824 */ /* 0x000fe200078e020b */
[----:B------:R-:W-:Y:S01]  /*d980*/  LOP3.LUT R212, R231, R212, RZ, 0x3c, !PT ;  /* 0x000000d4e7d47212 */ /* 0x000fe200078e3cff */
[----:B------:R-:W-:Y:S01]  /*d990*/  IMAD R221, R206, 0x10, R221 ;  /* 0x00000010cedd7824 */ /* 0x000fe200078e02dd */
[----:B------:R-:W-:-:S02]  /*d9a0*/  SHF.R.U32.HI R10, RZ, 0x4, R10 ;  /* 0x00000004ff0a7819 */ /* 0x000fc4000001160a */
[----:B------:R-:W-:Y:S02]  /*d9b0*/  LOP3.LUT R207, R230, R207, RZ, 0x3c, !PT ;  /* 0x000000cfe6cf7212 */ /* 0x000fe400078e3cff */
[----:B------:R-:W-:Y:S02]  /*d9c0*/  LOP3.LUT R6, R5, 0xf, RZ, 0xc0, !PT ;  /* 0x0000000f05067812 */ /* 0x000fe400078ec0ff */
[----:B------:R-:W-:Y:S02]  /*d9d0*/  SHF.R.U32.HI R216, RZ, 0x4, R216 ;  /* 0x00000004ffd87819 */ /* 0x000fe400000116d8 */
[----:B------:R-:W-:Y:S01]  /*d9e0*/  LOP3.LUT R11, R212, 0xffff, RZ, 0xc0, !PT ;  /* 0x0000ffffd40b7812 */ /* 0x000fe200078ec0ff */
[----:B------:R-:W-:Y:S01]  /*d9f0*/  IMAD R219, R207, 0x10, R6 ;  /* 0x00000010cfdb7824 */ /* 0x000fe200078e0206 */
[----:B------:R-:W-:Y:S02]  /*da00*/  LOP3.LUT R5, R10, 0xf, RZ, 0xc0, !PT ;  /* 0x0000000f0a057812 */ /* 0x000fe400078ec0ff */
[----:B------:R-:W-:-:S02]  /*da10*/  LOP3.LUT R226, R229, R226, RZ, 0x3c, !PT ;  /* 0x000000e2e5e27212 */ /* 0x000fc400078e3cff */
[----:B--2---:R-:W-:Y:S01]  /*da20*/  LOP3.LUT R209, R218, R209, R216, 0x96, !PT ;  /* 0x000000d1dad17212 */ /* 0x004fe200078e96d8 */
[----:B------:R-:W-:Y:S01]  /*da30*/  IMAD R218, R212, 0x10, R5 ;  /* 0x00000010d4da7824 */ /* 0x000fe200078e0205 */
[----:B------:R-:W-:Y:S02]  /*da40*/  LOP3.LUT R7, R207, 0xffff, RZ, 0xc0, !PT ;  /* 0x0000ffffcf077812 */ /* 0x000fe400078ec0ff */
[----:B------:R-:W-:Y:S02]  /*da50*/  SHF.R.U32.HI R6, RZ, 0x4, R11 ;  /* 0x00000004ff067819 */ /* 0x000fe4000001160b */
[----:B------:R-:W-:Y:S02]  /*da60*/  LOP3.LUT R227, R224, R227, RZ, 0x3c, !PT ;  /* 0x000000e3e0e37212 */ /* 0x000fe400078e3cff */
[----:B------:R-:W-:Y:S02]  /*da70*/  LOP3.LUT R5, R226, 0xffff, RZ, 0xc0, !PT ;  /* 0x0000ffffe2057812 */ /* 0x000fe400078ec0ff */
[----:B------:R-:W-:-:S02]  /*da80*/  SHF.R.U32.HI R7, RZ, 0x4, R7 ;  /* 0x00000004ff077819 */ /* 0x000fc40000011607 */
[----:B------:R-:W-:Y:S02]  /*da90*/  LOP3.LUT R223, R6, 0xf, RZ, 0xc0, !PT ;  /* 0x0000000f06df7812 */ /* 0x000fe400078ec0ff */
[----:B------:R-:W-:Y:S02]  /*daa0*/  LOP3.LUT R6, R227, 0xffff, RZ, 0xc0, !PT ;  /* 0x0000ffffe3067812 */ /* 0x000fe400078ec0ff */
[----:B------:R-:W-:Y:S01]  /*dab0*/  SHF.R.U32.HI R5, RZ, 0x4, R5 ;  /* 0x00000004ff057819 */ /* 0x000fe20000011605 */
[----:B------:R-:W-:Y:S01]  /*dac0*/  IMAD R223, R226, 0x10, R223 ;  /* 0x00000010e2df7824 */ /* 0x000fe200078e02df */
[----:B------:R-:W-:Y:S02]  /*dad0*/  LOP3.LUT R216, R7, 0xf, RZ, 0xc0, !PT ;  /* 0x0000000f07d87812 */ /* 0x000fe400078ec0ff */
[----:B------:R-:W-:Y:S02]  /*dae0*/  LOP3.LUT R7, R225, 0xffff, RZ, 0xc0, !PT ;  /* 0x0000ffffe1077812 */ /* 0x000fe400078ec0ff */
[----:B------:R-:W-:Y:S01]  /*daf0*/  SHF.R.U32.HI R6, RZ, 0x4, R6 ;  /* 0x00000004ff067819 */ /* 0x000fe20000011606 */
[----:B------:R-:W-:Y:S01]  /*db00*/  IMAD R216, R211, 0x10, R216 ;  /* 0x00000010d3d87824 */ /* 0x000fe200078e02d8 */
[----:B------:R-:W-:-:S02]  /*db10*/  LOP3.LUT R224, R5, 0xf, RZ, 0xc0, !PT ;  /* 0x0000000f05e07812 */ /* 0x000fc400078ec0ff */
[----:B------:R-:W-:Y:S02]  /*db20*/  LOP3.LUT R5, R232, 0xffff, RZ, 0xc0, !PT ;  /* 0x0000ffffe8057812 */ /* 0x000fe400078ec0ff */
        /* <DEDUP_REMOVED lines=8> */
[----:B------:R-:W-:Y:S01]  /*dbb0*/  IMAD R232, R232, 0x10, R7 ;  /* 0x00000010e8e87824 */ /* 0x000fe200078e0207 */
[----:B------:R-:W-:Y:S01]  /*dbc0*/  LOP3.LUT R11, R208, 0xffff, RZ, 0xc0, !PT ;  /* 0x0000ffffd00b7812 */ /* 0x000fe200078ec0ff */
[C---:B------:R-:W-:Y:S01]  /*dbd0*/  IMAD R233, R9.reuse, 0x10, R6 ;  /* 0x0000001009e97824 */ /* 0x040fe200078e0206 */
[----:B------:R-:W-:Y:S02]  /*dbe0*/  LOP3.LUT R7, R9, 0xffff, RZ, 0xc0, !PT ;  /* 0x0000ffff09077812 */ /* 0x000fe400078ec0ff */
[----:B------:R-:W-:Y:S02]  /*dbf0*/  SHF.R.U32.HI R6, RZ, 0x4, R10 ;  /* 0x00000004ff067819 */ /* 0x000fe4000001160a */
[----:B------:R-:W-:Y:S02]  /*dc00*/  SHF.R.U32.HI R9, RZ, 0x4, R11 ;  /* 0x00000004ff097819 */ /* 0x000fe4000001160b */
[----:B------:R-:W-:-:S02]  /*dc10*/  SHF.R.U32.HI R5, RZ, 0x4, R7 ;  /* 0x00000004ff057819 */ /* 0x000fc40000011607 */
[----:B------:R-:W-:Y:S02]  /*dc20*/  LOP3.LUT R235, R6, 0xf, RZ, 0xc0, !PT ;  /* 0x0000000f06eb7812 */ /* 0x000fe400078ec0ff */
[----:B------:R-:W-:Y:S02]  /*dc30*/  LOP3.LUT R6, R9, 0xf, RZ, 0xc0, !PT ;  /* 0x0000000f09067812 */ /* 0x000fe400078ec0ff */
[----:B------:R-:W-:Y:S01]  /*dc40*/  LOP3.LUT R7, R5, 0xf, RZ, 0xc0, !PT ;  /* 0x0000000f05077812 */ /* 0x000fe200078ec0ff */
[----:B------:R-:W-:Y:S01]  /*dc50*/  IMAD R235, R208, 0x10, R235 ;  /* 0x00000010d0eb7824 */ /* 0x000fe200078e02eb */
[C---:B------:R-:W-:Y:S01]  /*dc60*/  LOP3.LUT R5, R209.reuse, 0xf0, RZ, 0xc0, !PT ;  /* 0x000000f0d1057812 */ /* 0x040fe200078ec0ff */
[----:B------:R-:W-:Y:S01]  /*dc70*/  IMAD R237, R209, 0x10, R6 ;  /* 0x00000010d1ed7824 */ /* 0x000fe200078e0206 */
[----:B------:R-:W-:Y:S01]  /*dc80*/  PRMT R214, R220, 0x7610, R214 ;  /* 0x00007610dcd67816 */ /* 0x000fe200000000d6 */
[----:B------:R-:W-:Y:S01]  /*dc90*/  IMAD R234, R8, 0x10, R7 ;  /* 0x0000001008ea7824 */ /* 0x000fe200078e0207 */
[----:B------:R-:W-:-:S02]  /*dca0*/  SHF.R.U32.HI R5, RZ, 0x4, R5 ;  /* 0x00000004ff057819 */ /* 0x000fc40000011605 */
[----:B---3--:R-:W-:Y:S02]  /*dcb0*/  LOP3.LUT R237, R4, R237, RZ, 0x3c, !PT ;  /* 0x000000ed04ed7212 */ /* 0x008fe400078e3cff */
[----:B-1----:R-:W-:Y:S02]  /*dcc0*/  LOP3.LUT R236, R236, R5, RZ, 0x3c, !PT ;  /* 0x00000005ecec7212 */ /* 0x002fe400078e3cff */
        /* <DEDUP_REMOVED lines=14> */
[----:B------:R-:W-:Y:S01]  /*ddb0*/  PRMT R231, R237, 0x7610, R231 ;  /* 0x00007610ede77816 */ /* 0x000fe200000000e7 */
[----:B------:R-:W-:Y:S06]  /*ddc0*/  BRA.U UP0, `(.L_x_98) ;  /* 0xfffffff100747547 */ /* 0x000fec000b83ffff */
[----:B------:R-:W-:-:S05]  /*ddd0*/  IMAD.SHL.U32 R4, R215, 0x10, RZ ;  /* 0x00000010d7047824 */ /* 0x000fca00078e00ff */
[----:B------:R-:W-:-:S05]  /*dde0*/  LOP3.LUT R4, R4, 0xf0, RZ, 0xc0, !PT ;  /* 0x000000f004047812 */ /* 0x000fca00078ec0ff */
[----:B------:R-:W-:-:S06]  /*ddf0*/  IMAD.IADD R4, R1, 0x1, R4 ;  /* 0x0000000101047824 */ /* 0x000fcc00078e0204 */
[----:B------:R-:W2:Y:S01]  /*de00*/  LDL.128 R4, [R4+0x10] ;  /* 0x0000100004047983 */ /* 0x000ea20000100c00 */
[----:B------:R-:W-:-:S05]  /*de10*/  LOP3.LUT R8, R215, 0xf0, RZ, 0xc0, !PT ;  /* 0x000000f0d7087812 */ /* 0x000fca00078ec0ff */
[----:B------:R-:W-:-:S06]  /*de20*/  IMAD.IADD R8, R1, 0x1, R8 ;  /* 0x0000000101087824 */ /* 0x000fcc00078e0208 */
[----:B------:R-:W3:Y:S01]  /*de30*/  LDL.128 R8, [R8+0x10] ;  /* 0x0000100008087983 */ /* 0x000ee20000100c00 */
[----:B------:R-:W-:Y:S02]  /*de40*/  UISETP.GT.U32.AND UP0, UPT, UR5, 0x1f, UPT ;  /* 0x0000001f0500788c */ /* 0x000fe4000bf04070 */
[----:B------:R-:W-:-:S07]  /*de50*/  UIADD3 UR4, UPT, UPT, UR5, -0x10, URZ ;  /* 0xfffffff005047890 */ /* 0x000fce000fffe0ff */
[----:B------:R-:W-:Y:S01]  /*de60*/  UMOV UR5, UR4 ;  /* 0x0000000400057c82 */ /* 0x000fe20008000000 */
[C---:B--2---:R-:W-:Y:S02]  /*de70*/  PRMT R71, R4.reuse, 0x7770, RZ ;  /* 0x0000777004477816 */ /* 0x044fe400000000ff */
        /* <DEDUP_REMOVED lines=9> */
[C---:B------:R-:W-:Y:S02]  /*df10*/  PRMT R212, R5.reuse, 0x7772, RZ ;  /* 0x0000777205d47816 */ /* 0x040fe400000000ff */
[----:B------:R-:W-:-:S02]  /*df20*/  PRMT R5, R5, 0x7773, RZ ;  /* 0x0000777305057816 */ /* 0x000fc400000000ff */
[----:B------:R-:W-:Y:S02]  /*df30*/  LOP3.LUT R220, R7, R220, RZ, 0x3c, !PT ;  /* 0x000000dc07dc7212 */ /* 0x000fe400078e3cff */
[----:B------:R-:W-:Y:S02]  /*df40*/  LOP3.LUT R224, R5, R224, RZ, 0x3c, !PT ;  /* 0x000000e005e07212 */ /* 0x000fe400078e3cff */
[C---:B------:R-:W-:Y:S01]  /*df50*/  LOP3.LUT R5, R220.reuse, 0xffff, RZ, 0xc0, !PT ;  /* 0x0000ffffdc057812 */ /* 0x040fe200078ec0ff */
[----:B------:R-:W-:Y:S01]  /*df60*/  IMAD.SHL.U32 R220, R220, 0x2, RZ ;  /* 0x00000002dcdc7824 */ /* 0x000fe200078e00ff */
[C---:B------:R-:W-:Y:S02]  /*df70*/  PRMT R214, R6.reuse, 0x7770, RZ ;  /* 0x0000777006d67816 */ /* 0x040fe400000000ff */
[C---:B------:R-:W-:Y:S02]  /*df80*/  PRMT R211, R6.reuse, 0x7771, RZ ;  /* 0x0000777106d37816 */ /* 0x040fe400000000ff */
[----:B------:R-:W-:-:S02]  /*df90*/  PRMT R213, R6, 0x7772, RZ ;  /* 0x0000777206d57816 */ /* 0x000fc400000000ff */
[----:B------:R-:W-:Y:S02]  /*dfa0*/  SHF.R.U32.HI R5, RZ, 0x4, R5 ;  /* 0x00000004ff057819 */ /* 0x000fe40000011605 */
[----:B------:R-:W-:Y:S02]  /*dfb0*/  PRMT R6, R6, 0x7773, RZ ;  /* 0x0000777306067816 */ /* 0x000fe400000000ff */
[----:B------:R-:W-:Y:S02]  /*dfc0*/  LOP3.LUT R215, R215, R222, RZ, 0x3c, !PT ;  /* 0x000000ded7d77212 */ /* 0x000fe400078e3cff */
[----:B------:R-:W-:Y:S02]  /*dfd0*/  LOP3.LUT R226, R226, R217, RZ, 0x3c, !PT ;  /* 0x000000d9e2e27212 */ /* 0x000fe400078e3cff */
[----:B------:R-:W-:Y:S02]  /*dfe0*/  LOP3.LUT R235, R208, R235, RZ, 0x3c, !PT ;  /* 0x000000ebd0eb7212 */ /* 0x000fe400078e3cff */
[----:B------:R-:W-:-:S02]  /*dff0*/  LOP3.LUT R236, R71, R236, RZ, 0x3c, !PT ;  /* 0x000000ec47ec7212 */ /* 0x000fc400078e3cff */
[----:B------:R-:W-:Y:S02]  /*e000*/  LOP3.LUT R208, R5, 0xf, RZ, 0xc0, !PT ;  /* 0x0000000f05d07812 */ /* 0x000fe400078ec0ff */
[----:B------:R-:W-:Y:S02]  /*e010*/  LOP3.LUT R232, R209, R232, RZ, 0x3c, !PT ;  /* 0x000000e8d1e87212 */ /* 0x000fe400078e3cff */
[----:B------:R-:W-:Y:S02]  /*e020*/  LOP3.LUT R7, R6, R219, RZ, 0x3c, !PT ;  /* 0x000000db06077212 */ /* 0x000fe400078e3cff */
[C---:B------:R-:W-:Y:S02]  /*e030*/  LOP3.LUT R71, R215.reuse, 0xffff, RZ, 0xc0, !PT ;  /* 0x0000ffffd7477812 */ /* 0x040fe400078ec0ff */
[----:B------:R-:W-:Y:S02]  /*e040*/  LOP3.LUT R209, R226, 0xffff, RZ, 0xc0, !PT ;  /* 0x0000ffffe2d17812 */ /* 0x000fe400078ec0ff */
[----:B------:R-:W-:Y:S01]  /*e050*/  LOP3.LUT R6, R4, R221, RZ, 0x3c, !PT ;  /* 0x000000dd04067212 */ /* 0x000fe200078e3cff */
[----:B------:R-:W-:Y:S01]  /*e060*/  IMAD R4, R215, 0x10, R208 ;  /* 0x00000010d7047824 */ /* 0x000fe200078e02d0 */
[----:B------:R-:W-:-:S02]  /*e070*/  SHF.R.U32.HI R5, RZ, 0x4, R71 ;  /* 0x00000004ff057819 */ /* 0x000fc40000011647 */
[----:B------:R-:W-:Y:S02]  /*e080*/  SHF.R.U32.HI R71, RZ, 0x4, R209 ;  /* 0x00000004ff477819 */ /* 0x000fe400000116d1 */
[C---:B------:R-:W-:Y:S02]  /*e090*/  LOP3.LUT R208, R6.reuse, 0xffff, RZ, 0xc0, !PT ;  /* 0x0000ffff06d07812 */ /* 0x040fe400078ec0ff */
[----:B------:R-:W-:Y:S02]  /*e0a0*/  LOP3.LUT R209, R7, 0xffff, RZ, 0xc0, !PT ;  /* 0x0000ffff07d17812 */ /* 0x000fe400078ec0ff */
[----:B------:R-:W-:Y:S02]  /*e0b0*/  LOP3.LUT R71, R71, 0xf, RZ, 0xc0, !PT ;  /* 0x0000000f47477812 */ /* 0x000fe400078ec0ff */
[----:B------:R-:W-:Y:S02]  /*e0c0*/  SHF.R.U32.HI R208, RZ, 0x4, R208 ;  /* 0x00000004ffd07819 */ /* 0x000fe400000116d0 */
[----:B------:R-:W-:Y:S01]  /*e0d0*/  LOP3.LUT R213, R213, R216, RZ, 0x3c, !PT ;  /* 0x000000d8d5d57212 */ /* 0x000fe200078e3cff */
[----:B------:R-:W-:Y:S01]  /*e0e0*/  IMAD R6, R6, 0x10, R71 ;  /* 0x0000001006067824 */ /* 0x000fe200078e0247 */
[----:B------:R-:W-:-:S02]  /*e0f0*/  SHF.R.U32.HI R209, RZ, 0x4, R209 ;  /* 0x00000004ffd17819 */ /* 0x000fc400000116d1 */
[----:B------:R-:W-:Y:S02]  /*e100*/  LOP3.LUT R237, R206, R237, RZ, 0x3c, !PT ;  /* 0x000000edceed7212 */ /* 0x000fe400078e3cff */
[----:B------:R-:W-:Y:S02]  /*e110*/  LOP3.LUT R208, R208, 0xf, RZ, 0xc0, !PT ;  /* 0x0000000fd0d07812 */ /* 0x000fe400078ec0ff */
[----:B------:R-:W-:Y:S02]  /*e120*/  LOP3.LUT R206, R211, R218, RZ, 0x3c, !PT ;  /* 0x000000dad3ce7212 */ /* 0x000fe400078e3cff */
[----:B------:R-:W-:Y:S01]  /*e130*/  LOP3.LUT R233, R210, R233, RZ, 0x3c, !PT ;  /* 0x000000e9d2e97212 */ /* 0x000fe200078e3cff */
[----:B------:R-:W-:Y:S01]  /*e140*/  IMAD R7, R7, 0x10, R208 ;  /* 0x0000001007077824 */ /* 0x000fe200078e02d0 */
[----:B------:R-:W-:Y:S02]  /*e150*/  LOP3.LUT R71, R213, 0xffff, RZ, 0xc0, !PT ;  /* 0x0000ffffd5477812 */ /* 0x000fe400078ec0ff */
[----:B------:R-:W-:-:S02]  /*e160*/  LOP3.LUT R234, R207, R234, RZ, 0x3c, !PT ;  /* 0x000000eacfea7212 */ /* 0x000fc400078e3cff */
[----:B------:R-:W-:Y:S02]  /*e170*/  LOP3.LUT R210, R209, 0xf, RZ, 0xc0, !PT ;  /* 0x0000000fd1d27812 */ /* 0x000fe400078ec0ff */
[----:B------:R-:W-:Y:S02]  /*e180*/  LOP3.LUT R207, R214, R223, RZ, 0x3c, !PT ;  /* 0x000000dfd6cf7212 */ /* 0x000fe400078e3cff */
[----:B------:R-:W-:Y:S02]  /*e190*/  LOP3.LUT R209, R206, 0xffff, RZ, 0xc0, !PT ;  /* 0x0000ffffced17812 */ /* 0x000fe400078ec0ff */
[----:B------:R-:W-:Y:S01]  /*e1a0*/  SHF.R.U32.HI R208, RZ, 0x4, R71 ;  /* 0x00000004ffd07819 */ /* 0x000fe20000011647 */
[----:B------:R-:W-:Y:S01]  /*e1b0*/  IMAD R71, R213, 0x10, R210 ;  /* 0x00000010d5477824 */ /* 0x000fe200078e02d2 */
[----:B------:R-:W-:Y:S02]  /*e1c0*/  LOP3.LUT R225, R212, R225, RZ, 0x3c, !PT ;  /* 0x000000e1d4e17212 */ /* 0x000fe400078e3cff */
[----:B------:R-:W-:-:S02]  /*e1d0*/  LOP3.LUT R211, R207, 0xffff, RZ, 0xc0, !PT ;  /* 0x0000ffffcfd37812 */ /* 0x000fc400078ec0ff */
        /* <DEDUP_REMOVED lines=10> */
[C---:B------:R-:W-:Y:S01]  /*e280*/  LOP3.LUT R210, R225.reuse, 0xffff, RZ, 0xc0, !PT ;  /* 0x0000ffffe1d27812 */ /* 0x040fe200078ec0ff */
[----:B------:R-:W-:Y:S01]  /*e290*/  IMAD R224, R224, 0x10, R209 ;  /* 0x00000010e0e07824 */ /* 0x000fe200078e02d1 */
[----:B------:R-:W-:Y:S01]  /*e2a0*/  LOP3.LUT R211, R232, 0xffff, RZ, 0xc0, !PT ;  /* 0x0000ffffe8d37812 */ /* 0x000fe200078ec0ff */
[----:B------:R-:W-:Y:S01]  /*e2b0*/  IMAD R225, R225, 0x10, R208 ;  /* 0x00000010e1e17824 */ /* 0x000fe200078e02d0 */
        /* <DEDUP_REMOVED lines=8> */
[----:B------:R1:W2:Y:S01]  /*e340*/  LDC.U8 R209, c[0x3][R223+0x480] ;  /* 0x00c12000dfd17b82 */ /* 0x0002a20000000000 */
[----:B---3--:R-:W-:Y:S02]  /*e350*/  PRMT R221, R10, 0x7772, RZ ;  /* 0x000077720add7816 */ /* 0x008fe400000000ff */
[----:B------:R-:W-:-:S02]  /*e360*/  SHF.R.U32.HI R210, RZ, 0x4, R210 ;  /* 0x00000004ffd27819 */ /* 0x000fc400000116d2 */
[----:B------:R-:W-:Y:S02]  /*e370*/  PRMT R219, R10, 0x7770, RZ ;  /* 0x000077700adb7816 */ /* 0x000fe400000000ff */
[----:B------:R-:W-:Y:S01]  /*e380*/  LOP3.LUT R211, R210, 0xf, RZ, 0xc0, !PT ;  /* 0x0000000fd2d37812 */ /* 0x000fe200078ec0ff */
[----:B------:R1:W3:Y:S01]  /*e390*/  LDC.U8 R208, c[0x3][R223+0x481] ;  /* 0x00c12040dfd07b82 */ /* 0x0002e20000000000 */
[----:B------:R-:W-:Y:S02]  /*e3a0*/  LOP3.LUT R210, R234, 0xffff, RZ, 0xc0, !PT ;  /* 0x0000ffffead27812 */ /* 0x000fe400078ec0ff */
[----:B------:R-:W-:Y:S01]  /*e3b0*/  PRMT R220, R10, 0x7771, RZ ;  /* 0x000077710adc7816 */ /* 0x000fe200000000ff */
[----:B------:R-:W-:Y:S01]  /*e3c0*/  IMAD R211, R234, 0x10, R211 ;  /* 0x00000010ead37824 */ /* 0x000fe200078e02d3 */
[----:B------:R-:W-:Y:S02]  /*e3d0*/  PRMT R222, R10, 0x7773, RZ ;  /* 0x000077730ade7816 */ /* 0x000fe400000000ff */
[----:B------:R-:W-:-:S02]  /*e3e0*/  LOP3.LUT R10, R237, 0xffff, RZ, 0xc0, !PT ;  /* 0x0000ffffed0a7812 */ /* 0x000fc400078ec0ff */
[----:B------:R-:W-:Y:S02]  /*e3f0*/  LOP3.LUT R5, R5, 0xf, RZ, 0xc0, !PT ;  /* 0x0000000f05057812 */ /* 0x000fe400078ec0ff */
[----:B------:R-:W-:Y:S02]  /*e400*/  SHF.R.U32.HI R210, RZ, 0x4, R210 ;  /* 0x00000004ffd27819 */ /* 0x000fe400000116d2 */
[----:B------:R-:W-:Y:S01]  /*e410*/  SHF.R.U32.HI R10, RZ, 0x4, R10 ;  /* 0x00000004ff0a7819 */ /* 0x000fe2000001160a */
[----:B------:R-:W-:Y:S01]  /*e420*/  IMAD R5, R226, 0x10, R5 ;  /* 0x00000010e2057824 */ /* 0x000fe200078e0205 */
[C---:B------:R-:W-:Y:S02]  /*e430*/  PRMT R214, R9.reuse, 0x7770, RZ ;  /* 0x0000777009d67816 */ /* 0x040fe400000000ff */
[C---:B------:R-:W-:Y:S02]  /*e440*/  PRMT R216, R9.reuse, 0x7771, RZ ;  /* 0x0000777109d87816 */ /* 0x040fe400000000ff */
[----:B------:R-:W-:-:S02]  /*e450*/  PRMT R217, R9, 0x7772, RZ ;  /* 0x0000777209d97816 */ /* 0x000fc400000000ff */
[----:B------:R-:W-:Y:S02]  /*e460*/  PRMT R218, R9, 0x7773, RZ ;  /* 0x0000777309da7816 */ /* 0x000fe400000000ff */
[----:B------:R-:W-:Y:S02]  /*e470*/  LOP3.LUT R212, R210, 0xf, RZ, 0xc0, !PT ;  /* 0x0000000fd2d47812 */ /* 0x000fe400078ec0ff */
[C---:B------:R-:W-:Y:S02]  /*e480*/  PRMT R213, R8.reuse, 0x7772, RZ ;  /* 0x0000777208d57816 */ /* 0x040fe400000000ff */
[C---:B------:R-:W-:Y:S01]  /*e490*/  PRMT R210, R8.reuse, 0x7770, RZ ;  /* 0x0000777008d27816 */ /* 0x040fe200000000ff */
[----:B------:R-:W-:Y:S01]  /*e4a0*/  IMAD R212, R235, 0x10, R212 ;  /* 0x00000010ebd47824 */ /* 0x000fe200078e02d4 */
[C---:B------:R-:W-:Y:S02]  /*e4b0*/  PRMT R9, R8.reuse, 0x7771, RZ ;  /* 0x0000777108097816 */ /* 0x040fe400000000ff */
[----:B------:R-:W-:-:S02]  /*e4c0*/  PRMT R215, R8, 0x7773, RZ ;  /* 0x0000777308d77816 */ /* 0x000fc400000000ff */
[C---:B------:R-:W-:Y:S02]  /*e4d0*/  PRMT R228, R11.reuse, 0x7772, RZ ;  /* 0x000077720be47816 */ /* 0x040fe400000000ff */
[C---:B------:R-:W-:Y:S02]  /*e4e0*/  PRMT R226, R11.reuse, 0x7770, RZ ;  /* 0x000077700be27816 */ /* 0x040fe400000000ff */
[C---:B-1----:R-:W-:Y:S02]  /*e4f0*/  PRMT R223, R11.reuse, 0x7771, RZ ;  /* 0x000077710bdf7816 */ /* 0x042fe400000000ff */
[----:B------:R-:W-:Y:S02]  /*e500*/  PRMT R227, R11, 0x7773, RZ ;  /* 0x000077730be37816 */ /* 0x000fe400000000ff */
[----:B------:R-:W-:Y:S02]  /*e510*/  LOP3.LUT R8, R235, 0xffff, RZ, 0xc0, !PT ;  /* 0x0000ffffeb087812 */ /* 0x000fe400078ec0ff */
[----:B------:R-:W-:-:S02]  /*e520*/  LOP3.LUT R11, R10, 0xf, RZ, 0xc0, !PT ;  /* 0x0000000f0a0b7812 */ /* 0x000fc400078ec0ff */
[----:B------:R-:W-:Y:S02]  /*e530*/  SHF.R.U32.HI R8, RZ, 0x4, R8 ;  /* 0x00000004ff087819 */ /* 0x000fe40000011608 */
[----:B------:R-:W-:Y:S01]  /*e540*/  LOP3.LUT R227, R227, 0xffff, R4, 0x48, !PT ;  /* 0x0000ffffe3e37812 */ /* 0x000fe200078e4804 */
[C---:B------:R-:W-:Y:S01]  /*e550*/  IMAD R11, R236.reuse, 0x10, R11 ;  /* 0x00000010ec0b7824 */ /* 0x040fe200078e020b */
[----:B------:R-:W-:Y:S02]  /*e560*/  LOP3.LUT R236, R236, 0xf0, RZ, 0xc0, !PT ;  /* 0x000000f0ecec7812 */ /* 0x000fe400078ec0ff */
[----:B------:R-:W-:Y:S02]  /*e570*/  LOP3.LUT R8, R8, 0xf, RZ, 0xc0, !PT ;  /* 0x0000000f08087812 */ /* 0x000fe400078ec0ff */
[----:B------:R-:W-:Y:S02]  /*e580*/  SHF.R.U32.HI R236, RZ, 0x4, R236 ;  /* 0x00000004ffec7819 */ /* 0x000fe400000116ec */
[----:B---3--:R-:W-:Y:S01]  /*e590*/  LOP3.LUT R9, R9, R208, R11, 0x96, !PT ;  /* 0x000000d009097212 */ /* 0x008fe200078e960b */
[----:B------:R-:W-:Y:S01]  /*e5a0*/  IMAD R8, R237, 0x10, R8 ;  /* 0x00000010ed087824 */ /* 0x000fe200078e0208 */
[----:B--2---:R-:W-:-:S02]  /*e5b0*/  LOP3.LUT R209, R210, R209, R236, 0x96, !PT ;  /* 0x000000d1d2d17212 */ /* 0x004fc400078e96ec */
[----:B------:R-:W-:Y:S02]  /*e5c0*/  LOP3.LUT R211, R214, 0xffff, R211, 0x48, !PT ;  /* 0x0000ffffd6d37812 */ /* 0x000fe400078e48d3 */
[----:B------:R-:W-:Y:S02]  /*e5d0*/  LOP3.LUT R216, R216, 0xffff, R233, 0x48, !PT ;  /* 0x0000ffffd8d87812 */ /* 0x000fe400078e48e9 */
[----:B------:R-:W-:Y:S02]  /*e5e0*/  LOP3.LUT R218, R218, 0xffff, R225, 0x48, !PT ;  /* 0x0000ffffdada7812 */ /* 0x000fe400078e48e1 */
[----:B------:R-:W-:Y:S02]  /*e5f0*/  LOP3.LUT R217, R217, 0xffff, R232, 0x48, !PT ;  /* 0x0000ffffd9d97812 */ /* 0x000fe400078e48e8 */
[----:B------:R-:W-:Y:S02]  /*e600*/  LOP3.LUT R213, R213, 0xffff, R8, 0x48, !PT ;  /* 0x0000ffffd5d57812 */ /* 0x000fe400078e4808 */
[----:B------:R-:W-:-:S02]  /*e610*/  LOP3.LUT R212, R215, 0xffff, R212, 0x48, !PT ;  /* 0x0000ffffd7d47812 */ /* 0x000fc400078e48d4 */
[----:B------:R-:W-:Y:S02]  /*e620*/  LOP3.LUT R206, R221, 0xffff, R206, 0x48, !PT ;  /* 0x0000ffffddce7812 */ /* 0x000fe400078e48ce */
[----:B------:R-:W-:Y:S02]  /*e630*/  LOP3.LUT R71, R222, 0xffff, R71, 0x48, !PT ;  /* 0x0000ffffde477812 */ /* 0x000fe400078e4847 */
[----:B------:R-:W-:Y:S02]  /*e640*/  LOP3.LUT R207, R220, 0xffff, R207, 0x48, !PT ;  /* 0x0000ffffdccf7812 */ /* 0x000fe400078e48cf */
[----:B------:R-:W-:Y:S02]  /*e650*/  LOP3.LUT R224, R219, 0xffff, R224, 0x48, !PT ;  /* 0x0000ffffdbe07812 */ /* 0x000fe400078e48e0 */
[----:B------:R-:W-:Y:S02]  /*e660*/  LOP3.LUT R228, R228, 0xffff, R5, 0x48, !PT ;  /* 0x0000ffffe4e47812 */ /* 0x000fe400078e4805 */
[----:B------:R-:W-:-:S02]  /*e670*/  LOP3.LUT R6, R223, 0xffff, R6, 0x48, !PT ;  /* 0x0000ffffdf067812 */ /* 0x000fc400078e4806 */
[----:B------:R-:W-:Y:S02]  /*e680*/  LOP3.LUT R7, R226, 0xffff, R7, 0x48, !PT ;  /* 0x0000ffffe2077812 */ /* 0x000fe400078e4807 */
        /* <DEDUP_REMOVED lines=14> */
[----:B------:R-:W-:-:S03]  /*e770*/  IADD3 R8, P0, PT, R68, 0x10, RZ ;  /* 0x0000001044087810 */ /* 0x000fc60007f1e0ff */
[----:B------:R1:W-:Y:S02]  /*e780*/  STL.128 [R1], R4 ;  /* 0x0000000401007387 */ /* 0x0003e40000100c00 */
[----:B------:R-:W-:Y:S02]  /*e790*/  IMAD.X R9, RZ, RZ, R69, P0 ;  /* 0x000000ffff097224 */ /* 0x000fe400000e0645 */
[----:B------:R1:W-:Y:S01]  /*e7a0*/  STL.128 [R1+0x1010], R4 ;  /* 0x0010100401007387 */ /* 0x0003e20000100c00 */
[----:B------:R-:W-:Y:S05]  /*e7b0*/  BRA.U UP0, `(.L_x_99) ;  /* 0xffffffe100ac7547 */ /* 0x000fea000b83ffff */
.L_x_97:
[----:B------:R-:W-:-:S09]  /*e7c0*/  UISETP.NE.AND UP0, UPT, UR4, URZ, UPT ;  /* 0x000000ff0400728c */ /* 0x000fd2000bf05270 */
[----:B------:R-:W-:Y:S05]  /*e7d0*/  BRA.U UP0, `(.L_x_100) ;  /* 0x0000000100087547 */ /* 0x000fea000b800000 */
[----:B-1----:R2:W5:Y:S01]  /*e7e0*/  LDL.128 R4, [R1+0x1010] ;  /* 0x0010100001047983 */ /* 0x0025620000100c00 */
[----:B------:R-:W-:Y:S05]  /*e7f0*/  BRA `(.L_x_101) ;  /* 0x0000001c00787947 */ /* 0x000fea0003800000 */
.L_x_100:
[----:B-1----:R1:W5:Y:S01]  /*e800*/  LDL.128 R4, [R1+0x1010] ;  /* 0x0010100001047983 */ /* 0x0023620000100c00 */
[----:B------:R-:W-:Y:S01]  /*e810*/  UISETP.GE.U32.AND UP0, UPT, UR4, 0x8, UPT ;  /* 0x000000080400788c */ /* 0x000fe2000bf06070 */
[----:B------:R-:W-:-:S08]  /*e820*/  IMAD.MOV.U32 R10, RZ, RZ, RZ ;  /* 0x000000ffff0a7224 */ /* 0x000fd000078e00ff */
[----:B-1----:R-:W-:Y:S05]  /*e830*/  BRA.U !UP0, `(.L_x_102) ;  /* 0x00000001087c7547 */ /* 0x002fea000b800000 */
[----:B------:R-:W2:Y:S04]  /*e840*/  LDG.E.U8 R208, desc[UR6][R8.64+0x2] ;  /* 0x0000020608d07981 */ /* 0x000ea8000c1e1100 */
[----:B------:R-:W3:Y:S04]  /*e850*/  LDG.E.U8 R209, desc[UR6][R8.64+0x3] ;  /* 0x0000030608d17981 */ /* 0x000ee8000c1e1100 */
        /* <DEDUP_REMOVED lines=16> */
[----:B----4-:R-:W-:Y:S02]  /*e960*/  LOP3.LUT R70, R213, 0xffff, R70, 0x48, !PT ;  /* 0x0000ffffd5467812 */ /* 0x010fe400078e4846 */
[----:B------:R-:W-:Y:S02]  /*e970*/  LOP3.LUT R71, R212, 0xffff, R71, 0x48, !PT ;  /* 0x0000ffffd4477812 */ /* 0x000fe400078e4847 */
[----:B------:R-:W-:-:S02]  /*e980*/  LOP3.LUT R68, R211, 0xffff, R68, 0x48, !PT ;  /* 0x0000ffffd3447812 */ /* 0x000fc400078e4844 */
[----:B------:R-:W-:Y:S02]  /*e990*/  LOP3.LUT R69, R210, 0xffff, R69, 0x48, !PT ;  /* 0x0000ffffd2457812 */ /* 0x000fe400078e4845 */
[----:B------:R-:W-:Y:S02]  /*e9a0*/  LOP3.LUT R5, R206, 0xffff, R5, 0x48, !PT ;  /* 0x0000ffffce057812 */ /* 0x000fe400078e4805 */
[----:B------:R-:W-:Y:S02]  /*e9b0*/  LOP3.LUT R10, R207, 0xffff, R10, 0x48, !PT ;  /* 0x0000ffffcf0a7812 */ /* 0x000fe400078e480a */
[----:B------:R-:W-:Y:S02]  /*e9c0*/  PRMT R4, R11, 0x3340, R4 ;  /* 0x000033400b047816 */ /* 0x000fe40000000004 */
[----:B------:R-:W-:Y:S02]  /*e9d0*/  PRMT R70, R70, 0x3340, R71 ;  /* 0x0000334046467816 */ /* 0x000fe40000000047 */
[----:B------:R-:W-:-:S02]  /*e9e0*/  PRMT R69, R68, 0x3340, R69 ;  /* 0x0000334044457816 */ /* 0x000fc40000000045 */
[----:B------:R-:W-:Y:S01]  /*e9f0*/  PRMT R11, R5, 0x3340, R10 ;  /* 0x00003340050b7816 */ /* 0x000fe2000000000a */
[----:B------:R-:W-:Y:S01]  /*ea00*/  IMAD.MOV.U32 R10, RZ, RZ, 0x8 ;  /* 0x00000008ff0a7424 */ /* 0x000fe200078e00ff */
[----:B------:R-:W-:Y:S02]  /*ea10*/  PRMT R5, R69, 0x5410, R70 ;  /* 0x0000541045057816 */ /* 0x000fe40000000046 */
[----:B------:R-:W-:-:S07]  /*ea20*/  PRMT R4, R11, 0x5410, R4 ;  /* 0x000054100b047816 */ /* 0x000fce0000000004 */
.L_x_102:
[----:B-----5:R1:W-:Y:S01]  /*ea30*/  STL.128 [R1], R4 ;  /* 0x0000000401007387 */ /* 0x0203e20000100c00 */
        /* <DEDUP_REMOVED lines=13> */
[----:B------:R-:W4:Y:S04]  /*eb10*/  LDG.E.U8 R70, desc[UR6][R4.64+0x2] ;  /* 0x0000020604467981 */ /* 0x000f28000c1e1100 */
[----:B------:R-:W5:Y:S04]  /*eb20*/  LDG.E.U8 R206, desc[UR6][R4.64+0x3] ;  /* 0x0000030604ce7981 */ /* 0x000f68000c1e1100 */
[----:B------:R-:W3:Y:S04]  /*eb30*/  LDL.U8 R11, [R208+0x1] ;  /* 0x00000100d00b7983 */ /* 0x000ee80000100000 */
[----:B------:R-:W4:Y:S04]  /*eb40*/  LDL.U8 R69, [R208+0x2] ;  /* 0x00000200d0457983 */ /* 0x000f280000100000 */
[----:B------:R-:W5:Y:S01]  /*eb50*/  LDL.U8 R71, [R208+0x3] ;  /* 0x00000300d0477983 */ /* 0x000f620000100000 */
[----:B------:R-:W-:Y:S01]  /*eb60*/  VIADD R10, R10, 0x4 ;  /* 0x000000040a0a7836 */ /* 0x000fe20000000000 */
[----:B--2---:R-:W-:-:S05]  /*eb70*/  LOP3.LUT R6, R7, R6, RZ, 0x3c, !PT ;  /* 0x0000000607067212 */ /* 0x004fca00078e3cff */
[----:B------:R2:W-:Y:S01]  /*eb80*/  STL.U8 [R208], R6 ;  /* 0x00000006d0007387 */ /* 0x0005e20000100000 */
[----:B---3--:R-:W-:Y:S02]  /*eb90*/  LOP3.LUT R11, R68, R11, RZ, 0x3c, !PT ;  /* 0x0000000b440b7212 */ /* 0x008fe400078e3cff */
[----:B----4-:R-:W-:Y:S02]  /*eba0*/  LOP3.LUT R69, R70, R69, RZ, 0x3c, !PT ;  /* 0x0000004546457212 */ /* 0x010fe400078e3cff */
[----:B-----5:R-:W-:Y:S01]  /*ebb0*/  LOP3.LUT R71, R206, R71, RZ, 0x3c, !PT ;  /* 0x00000047ce477212 */ /* 0x020fe200078e3cff */
[----:B------:R2:W-:Y:S04]  /*ebc0*/  STL.U8 [R208+0x1], R11 ;  /* 0x0000010bd0007387 */ /* 0x0005e80000100000 */
[----:B------:R2:W-:Y:S04]  /*ebd0*/  STL.U8 [R208+0x2], R69 ;  /* 0x00000245d0007387 */ /* 0x0005e80000100000 */
[----:B------:R2:W-:Y:S02]  /*ebe0*/  STL.U8 [R208+0x3], R71 ;  /* 0x00000347d0007387 */ /* 0x0005e40000100000 */
.L_x_104:
[----:B------:R-:W-:Y:S05]  /*ebf0*/  BRA.U !UP1, `(.L_x_103) ;  /* 0x00000001093c7547 */ /* 0x000fea000b800000 */
[----:B-1----:R-:W-:Y:S01]  /*ec00*/  IADD3 R4, P0, PT, R10, R8, RZ ;  /* 0x000000080a047210 */ /* 0x002fe20007f1e0ff */
[----:B------:R-:W-:Y:S01]  /*ec10*/  IMAD.IADD R7, R1, 0x1, R10 ;  /* 0x0000000101077824 */ /* 0x000fe200078e020a */
[----:B------:R-:W-:-:S03]  /*ec20*/  UIADD3 UR4, UPT, UPT, -UR4, URZ, URZ ;  /* 0x000000ff04047290 */ /* 0x000fc6000fffe1ff */
[----:B------:R-:W-:-:S09]  /*ec30*/  IMAD.X R9, RZ, RZ, R9, P0 ;  /* 0x000000ffff097224 */ /* 0x000fd200000e0609 */
.L_x_105:
[----:B------:R-:W-:Y:S01]  /*ec40*/  IMAD.MOV.U32 R5, RZ, RZ, R9 ;  /* 0x000000ffff057224 */ /* 0x000fe200078e0009 */
[----:B--2---:R-:W2:Y:S05]  /*ec50*/  LDL.U8 R6, [R7] ;  /* 0x0000000007067983 */ /* 0x004eaa0000100000 */
        /* <DEDUP_REMOVED lines=9> */
.L_x_103:
[----:B------:R-:W-:Y:S01]  /*ecf0*/  VIADD R68, R1, 0xf ;  /* 0x0000000f01447836 */ /* 0x000fe20000000000 */
[----:B------:R-:W-:Y:S01]  /*ed00*/  PRMT R223, RZ, 0x7610, R223 ;  /* 0x00007610ffdf7816 */ /* 0x000fe200000000df */
[----:B------:R-:W-:Y:S01]  /*ed10*/  UMOV UR4, URZ ;  /* 0x000000ff00047c82 */ /* 0x000fe20008000000 */
[----:B------:R-:W-:Y:S02]  /*ed20*/  PRMT R221, RZ, 0x7610, R221 ;  /* 0x00007610ffdd7816 */ /* 0x000fe400000000dd */
[----:B------:R-:W-:Y:S02]  /*ed30*/  PRMT R218, RZ, 0x7610, R218 ;  /* 0x00007610ffda7816 */ /* 0x000fe400000000da */
[----:B------:R-:W-:Y:S02]  /*ed40*/  PRMT R70, RZ, 0x7610, R70 ;  /* 0x00007610ff467816 */ /* 0x000fe40000000046 */
[----:B------:R-:W-:Y:S02]  /*ed50*/  PRMT R217, RZ, 0x7610, R217 ;  /* 0x00007610ffd97816 */ /* 0x000fe400000000d9 */
[----:B--2---:R-:W-:-:S02]  /*ed60*/  PRMT R69, RZ, 0x7610, R69 ;  /* 0x00007610ff457816 */ /* 0x004fc40000000045 */
[----:B------:R-:W-:Y:S02]  /*ed70*/  PRMT R216, RZ, 0x7610, R216 ;  /* 0x00007610ffd87816 */ /* 0x000fe400000000d8 */
[----:B------:R-:W-:Y:S02]  /*ed80*/  PRMT R219, RZ, 0x7610, R219 ;  /* 0x00007610ffdb7816 */ /* 0x000fe400000000db */
[----:B------:R-:W-:Y:S02]  /*ed90*/  PRMT R220, RZ, 0x7610, R220 ;  /* 0x00007610ffdc7816 */ /* 0x000fe400000000dc */
[----:B------:R-:W-:Y:S02]  /*eda0*/  PRMT R222, RZ, 0x7610, R222 ;  /* 0x00007610ffde7816 */ /* 0x000fe400000000de */
[----:B------:R-:W-:Y:S02]  /*edb0*/  PRMT R224, RZ, 0x7610, R224 ;  /* 0x00007610ffe07816 */ /* 0x000fe400000000e0 */
[----:B------:R-:W-:-:S02]  /*edc0*/  PRMT R225, RZ, 0x7610, R225 ;  /* 0x00007610ffe17816 */ /* 0x000fc400000000e1 */
[----:B------:R-:W-:Y:S02]  /*edd0*/  PRMT R226, RZ, 0x7610, R226 ;  /* 0x00007610ffe27816 */ /* 0x000fe400000000e2 */
[----:B------:R-:W-:Y:S02]  /*ede0*/  PRMT R227, RZ, 0x7610, R227 ;  /* 0x00007610ffe37816 */ /* 0x000fe400000000e3 */
[----:B------:R-:W-:Y:S02]  /*edf0*/  PRMT R228, RZ, 0x7610, R228 ;  /* 0x00007610ffe47816 */ /* 0x000fe400000000e4 */
[----:B------:R-:W-:-:S07]  /*ee00*/  PRMT R229, RZ, 0x7610, R229 ;  /* 0x00007610ffe57816 */ /* 0x000fce00000000e5 */
.L_x_106:
[----:B------:R-:W1:Y:S02]  /*ee10*/  LDL.U8 R8, [R68] ;  /* 0x0000000044087983 */ /* 0x000e640000100000 */
[----:B-1----:R-:W-:-:S05]  /*ee20*/  IMAD.SHL.U32 R4, R8, 0x10, RZ ;  /* 0x0000001008047824 */ /* 0x002fca00078e00ff */
        /* <DEDUP_REMOVED lines=10> */
[C---:B--2---:R-:W-:Y:S02]  /*eed0*/  PRMT R214, R7.reuse, 0x7772, RZ ;  /* 0x0000777207d67816 */ /* 0x044fe400000000ff */
[----:B------:R-:W-:Y:S02]  /*eee0*/  PRMT R230, R7, 0x7773, RZ ;  /* 0x0000777307e67816 */ /* 0x000fe400000000ff */
[----:B------:R-:W-:-:S02]  /*eef0*/  LOP3.LUT R214, R214, R221, RZ, 0x3c, !PT ;  /* 0x000000ddd6d67212 */ /* 0x000fc400078e3cff */
[C---:B------:R-:W-:Y:S02]  /*ef00*/  PRMT R206, R4.reuse, 0x7770, RZ ;  /* 0x0000777004ce7816 */ /* 0x040fe400000000ff */
[C---:B------:R-:W-:Y:S02]  /*ef10*/  PRMT R71, R4.reuse, 0x7771, RZ ;  /* 0x0000777104477816 */ /* 0x040fe400000000ff */
[C---:B------:R-:W-:Y:S02]  /*ef20*/  PRMT R208, R4.reuse, 0x7772, RZ ;  /* 0x0000777204d07816 */ /* 0x040fe400000000ff */
[----:B------:R-:W-:Y:S02]  /*ef30*/  PRMT R207, R4, 0x7773, RZ ;  /* 0x0000777304cf7816 */ /* 0x000fe400000000ff */
[----:B------:R-:W-:Y:S02]  /*ef40*/  PRMT R231, R7, 0x7771, RZ ;  /* 0x0000777107e77816 */ /* 0x000fe400000000ff */
[----:B------:R-:W-:-:S02]  /*ef50*/  PRMT R4, R5, 0x7770, RZ ;  /* 0x0000777005047816 */ /* 0x000fc400000000ff */
[----:B------:R-:W-:Y:S02]  /*ef60*/  PRMT R215, R7, 0x7770, RZ ;  /* 0x0000777007d77816 */ /* 0x000fe400000000ff */
[C---:B------:R-:W-:Y:S02]  /*ef70*/  PRMT R210, R6.reuse, 0x7770, RZ ;  /* 0x0000777006d27816 */ /* 0x040fe400000000ff */
[C---:B------:R-:W-:Y:S02]  /*ef80*/  PRMT R213, R6.reuse, 0x7771, RZ ;  /* 0x0000777106d57816 */ /* 0x040fe400000000ff */
[----:B------:R-:W-:Y:S02]  /*ef90*/  PRMT R212, R6, 0x7772, RZ ;  /* 0x0000777206d47816 */ /* 0x000fe400000000ff */
[----:B------:R-:W-:Y:S02]  /*efa0*/  LOP3.LUT R223, R230, R223, RZ, 0x3c, !PT ;  /* 0x000000dfe6df7212 */ /* 0x000fe400078e3cff */
[----:B------:R-:W-:-:S02]  /*efb0*/  LOP3.LUT R7, R214, 0xffff, RZ, 0xc0, !PT ;  /* 0x0000ffffd6077812 */ /* 0x000fc400078ec0ff */
[----:B------:R-:W-:Y:S02]  /*efc0*/  PRMT R6, R6, 0x7773, RZ ;  /* 0x0000777306067816 */ /* 0x000fe400000000ff */
[----:B------:R-:W-:Y:S02]  /*efd0*/  LOP3.LUT R218, R231, R218, RZ, 0x3c, !PT ;  /* 0x000000dae7da7212 */ /* 0x000fe400078e3cff */
[----:B------:R-:W-:Y:S02]  /*efe0*/  LOP3.LUT R225, R4, R225, RZ, 0x3c, !PT ;  /* 0x000000e104e17212 */ /* 0x000fe400078e3cff */
[----:B------:R-:W-:Y:S02]  /*eff0*/  LOP3.LUT R70, R215, R70, RZ, 0x3c, !PT ;  /* 0x00000046d7467212 */ /* 0x000fe400078e3cff */
[----:B------:R-:W-:Y:S02]  /*f000*/  PRMT R209, R5, 0x7771, RZ ;  /* 0x0000777105d17816 */ /* 0x000fe400000000ff */
[C---:B------:R-:W-:Y:S01]  /*f010*/  LOP3.LUT R4, R223.reuse, 0xffff, RZ, 0xc0, !PT ;  /* 0x0000ffffdf047812 */ /* 0x040fe200078ec0ff */
[----:B------:R-:W-:Y:S01]  /*f020*/  IMAD.SHL.U32 R223, R223, 0x2, RZ ;  /* 0x00000002dfdf7824 */ /* 0x000fe200078e00ff */
[----:B------:R-:W-:-:S02]  /*f030*/  SHF.R.U32.HI R7, RZ, 0x4, R7 ;  /* 0x00000004ff077819 */ /* 0x000fc40000011607 */
[----:B------:R-:W-:Y:S02]  /*f040*/  LOP3.LUT R69, R212, R69, RZ, 0x3c, !PT ;  /* 0x00000045d4457212 */ /* 0x000fe400078e3cff */
[----:B------:R-:W-:Y:S02]  /*f050*/  LOP3.LUT R217, R6, R217, RZ, 0x3c, !PT ;  /* 0x000000d906d97212 */ /* 0x000fe400078e3cff */
[----:B------:R-:W-:Y:S02]  /*f060*/  PRMT R211, R5, 0x7772, RZ ;  /* 0x0000777205d37816 */ /* 0x000fe400000000ff */
[----:B------:R-:W-:Y:S02]  /*f070*/  LOP3.LUT R228, R71, R228, RZ, 0x3c, !PT ;  /* 0x000000e447e47212 */ /* 0x000fe400078e3cff */
[----:B------:R-:W-:Y:S02]  /*f080*/  LOP3.LUT R6, R218, 0xffff, RZ, 0xc0, !PT ;  /* 0x0000ffffda067812 */ /* 0x000fe400078ec0ff */
[----:B------:R-:W-:-:S02]  /*f090*/  PRMT R5, R5, 0x7773, RZ ;  /* 0x0000777305057816 */ /* 0x000fc400000000ff */
[----:B------:R-:W-:Y:S02]  /*f0a0*/  LOP3.LUT R71, R70, 0xffff, RZ, 0xc0, !PT ;  /* 0x0000ffff46477812 */ /* 0x000fe400078ec0ff */
[----:B------:R-:W-:Y:S02]  /*f0b0*/  LOP3.LUT R224, R209, R224, RZ, 0x3c, !PT ;  /* 0x000000e0d1e07212 */ /* 0x000fe400078e3cff */
[----:B------:R-:W-:Y:S02]  /*f0c0*/  SHF.R.U32.HI R4, RZ, 0x4, R4 ;  /* 0x00000004ff047819 */ /* 0x000fe40000011604 */
[----:B------:R-:W-:Y:S02]  /*f0d0*/  LOP3.LUT R7, R7, 0xf, RZ, 0xc0, !PT ;  /* 0x0000000f07077812 */ /* 0x000fe400078ec0ff */
[----:B------:R-:W-:Y:S02]  /*f0e0*/  LOP3.LUT R209, R69, 0xffff, RZ, 0xc0, !PT ;  /* 0x0000ffff45d17812 */ /* 0x000fe400078ec0ff */
[----:B------:R-:W-:-:S02]  /*f0f0*/  SHF.R.U32.HI R6, RZ, 0x4, R6 ;  /* 0x00000004ff067819 */ /* 0x000fc40000011606 */
[----:B------:R-:W-:Y:S02]  /*f100*/  LOP3.LUT R220, R5, R220, RZ, 0x3c, !PT ;  /* 0x000000dc05dc7212 */ /* 0x000fe400078e3cff */
[----:B------:R-:W-:Y:S02]  /*f110*/  SHF.R.U32.HI R71, RZ, 0x4, R71 ;  /* 0x00000004ff477819 */ /* 0x000fe40000011647 */
[----:B------:R-:W-:Y:S01]  /*f120*/  LOP3.LUT R5, R4, 0xf, RZ, 0xc0, !PT ;  /* 0x0000000f04057812 */ /* 0x000fe200078ec0ff */
[----:B------:R-:W-:Y:S01]  /*f130*/  IMAD R4, R218, 0x10, R7 ;  /* 0x00000010da047824 */ /* 0x000fe200078e0207 */
[----:B------:R-:W-:Y:S02]  /*f140*/  SHF.R.U32.HI R209, RZ, 0x4, R209 ;  /* 0x00000004ffd17819 */ /* 0x000fe400000116d1 */
[----:B------:R-:W-:Y:S01]  /*f150*/  LOP3.LUT R229, R206, R229, RZ, 0x3c, !PT ;  /* 0x000000e5cee57212 */ /* 0x000fe200078e3cff */
[----:B------:R-:W-:Y:S01]  /*f160*/  IMAD R5, R214, 0x10, R5 ;  /* 0x00000010d6057824 */ /* 0x000fe200078e0205 */
[----:B------:R-:W-:-:S02]  /*f170*/  LOP3.LUT R7, R6, 0xf, RZ, 0xc0, !PT ;  /* 0x0000000f06077812 */ /* 0x000fc400078ec0ff */
[----:B------:R-:W-:Y:S02]  /*f180*/  LOP3.LUT R206, R71, 0xf, RZ, 0xc0, !PT ;  /* 0x0000000f47ce7812 */ /* 0x000fe400078ec0ff */
[----:B------:R-:W-:Y:S01]  /*f190*/  LOP3.LUT R219, R210, R219, RZ, 0x3c, !PT ;  /* 0x000000dbd2db7212 */ /* 0x000fe200078e3cff */
[----:B------:R-:W-:Y:S01]  /*f1a0*/  IMAD R6, R70, 0x10, R7 ;  /* 0x0000001046067824 */ /* 0x000fe200078e0207 */
[----:B------:R-:W-:Y:S01]  /*f1b0*/  LOP3.LUT R213, R213, R216, RZ, 0x3c, !PT ;  /* 0x000000d8d5d57212 */ /* 0x000fe200078e3cff */
[----:B------:R-:W-:Y:S01]  /*f1c0*/  IMAD R7, R217, 0x10, R206 ;  /* 0x00000010d9077824 */ /* 0x000fe200078e02ce */
[----:B------:R-:W-:Y:S02]  /*f1d0*/  LOP3.LUT R210, R209, 0xf, RZ, 0xc0, !PT ;  /* 0x0000000fd1d27812 */ /* 0x000fe400078ec0ff */
[----:B------:R-:W-:Y:S02]  /*f1e0*/  LOP3.LUT R223, R223, 0x1e, RZ, 0xc0, !PT ;  /* 0x0000001edfdf7812 */ /* 0x000fe400078ec0ff */
[----:B------:R-:W-:Y:S01]  /*f1f0*/  LOP3.LUT R226, R207, R226, RZ, 0x3c, !PT ;  /* 0x000000e2cfe27212 */ /* 0x000fe200078e3cff */
[----:B------:R-:W-:Y:S01]  /*f200*/  IMAD R70, R213, 0x10, R210 ;  /* 0x00000010d5467824 */ /* 0x000fe200078e02d2 */
[----:B------:R-:W-:Y:S01]  /*f210*/  LOP3.LUT R207, R217, 0xffff, RZ, 0xc0, !PT ;  /* 0x0000ffffd9cf7812 */ /* 0x000fe200078ec0ff */
[----:B------:R-:W1:Y:S01]  /*f220*/  LDC.U8 R206, c[0x3][R223+0x481] ;  /* 0x00c12040dfce7b82 */ /* 0x000e620000000000 */
[----:B------:R-:W-:-:S02]  /*f230*/  LOP3.LUT R210, R220, 0xffff, RZ, 0xc0, !PT ;  /* 0x0000ffffdcd27812 */ /* 0x000fc400078ec0ff */
[----:B------:R-:W-:Y:S02]  /*f240*/  SHF.R.U32.HI R207, RZ, 0x4, R207 ;  /* 0x00000004ffcf7819 */ /* 0x000fe400000116cf */
[----:B------:R-:W-:Y:S02]  /*f250*/  LOP3.LUT R227, R208, R227, RZ, 0x3c, !PT ;  /* 0x000000e3d0e37212 */ /* 0x000fe400078e3cff */
[----:B------:R-:W-:Y:S02]  /*f260*/  SHF.R.U32.HI R210, RZ, 0x4, R210 ;  /* 0x00000004ffd27819 */ /* 0x000fe400000116d2 */
[----:B------:R-:W-:Y:S02]  /*f270*/  LOP3.LUT R208, R207, 0xf, RZ, 0xc0, !PT ;  /* 0x0000000fcfd07812 */ /* 0x000fe400078ec0ff */
[----:B------:R2:W4:Y:S01]  /*f280*/  LDC.U8 R207, c[0x3][R223+0x480] ;  /* 0x00c12000dfcf7b82 */ /* 0x0005220000000000 */
[----:B------:R-:W-:Y:S02]  /*f290*/  LOP3.LUT R222, R211, R222, RZ, 0x3c, !PT ;  /* 0x000000ded3de7212 */ /* 0x000fe400078e3cff */
[----:B------:R-:W-:Y:S01]  /*f2a0*/  LOP3.LUT R211, R210, 0xf, RZ, 0xc0, !PT ;  /* 0x0000000fd2d37812 */ /* 0x000fe200078ec0ff */
[----:B------:R-:W-:Y:S01]  /*f2b0*/  IMAD R69, R69, 0x10, R208 ;  /* 0x0000001045457824 */ /* 0x000fe200078e02d0 */
[----:B------:R-:W-:-:S02]  /*f2c0*/  LOP3.LUT R212, R222, 0xffff, RZ, 0xc0, !PT ;  /* 0x0000ffffded47812 */ /* 0x000fc400078ec0ff */
[----:B------:R-:W-:Y:S01]  /*f2d0*/  LOP3.LUT R71, R213, 0xffff, RZ, 0xc0, !PT ;  /* 0x0000ffffd5477812 */ /* 0x000fe200078ec0ff */
[----:B------:R-:W-:Y:S01]  /*f2e0*/  IMAD R222, R222, 0x10, R211 ;  /* 0x00000010dede7824 */ /* 0x000fe200078e02d3 */
[----:B------:R-:W-:Y:S02]  /*f2f0*/  LOP3.LUT R211, R227, 0xffff, RZ, 0xc0, !PT ;  /* 0x0000ffffe3d37812 */ /* 0x000fe400078ec0ff */
[----:B------:R-:W-:Y:S02]  /*f300*/  SHF.R.U32.HI R71, RZ, 0x4, R71 ;  /* 0x00000004ff477819 */ /* 0x000fe40000011647 */
[----:B------:R-:W-:Y:S02]  /*f310*/  SHF.R.U32.HI R211, RZ, 0x4, R211 ;  /* 0x00000004ffd37819 */ /* 0x000fe400000116d3 */
[----:B------:R-:W-:Y:S02]  /*f320*/  SHF.R.U32.HI R212, RZ, 0x4, R212 ;  /* 0x00000004ffd47819 */ /* 0x000fe400000116d4 */
[----:B------:R-:W-:-:S02]  /*f330*/  LOP3.LUT R211, R211, 0xf, RZ, 0xc0, !PT ;  /* 0x0000000fd3d37812 */ /* 0x000fc400078ec0ff */
[----:B------:R-:W-:Y:S02]  /*f340*/  LOP3.LUT R208, R71, 0xf, RZ, 0xc0, !PT ;  /* 0x0000000f47d07812 */ /* 0x000fe400078ec0ff */
[C---:B------:R-:W-:Y:S01]  /*f350*/  LOP3.LUT R209, R219.reuse, 0xffff, RZ, 0xc0, !PT ;  /* 0x0000ffffdbd17812 */ /* 0x040fe200078ec0ff */
[----:B------:R-:W-:Y:S01]  /*f360*/  IMAD R211, R228, 0x10, R211 ;  /* 0x00000010e4d37824 */ /* 0x000fe200078e02d3 */
[----:B------:R-:W-:Y:S01]  /*f370*/  LOP3.LUT R213, R212, 0xf, RZ, 0xc0, !PT ;  /* 0x0000000fd4d57812 */ /* 0x000fe200078ec0ff */
[----:B------:R-:W-:Y:S01]  /*f380*/  IMAD R71, R219, 0x10, R208 ;  /* 0x00000010db477824 */ /* 0x000fe200078e02d0 */
[----:B------:R-:W-:Y:S02]  /*f390*/  SHF.R.U32.HI R209, RZ, 0x4, R209 ;  /* 0x00000004ffd17819 */ /* 0x000fe400000116d1 */
[----:B------:R-:W-:Y:S02]  /*f3a0*/  LOP3.LUT R228, R228, 0xffff, RZ, 0xc0, !PT ;  /* 0x0000ffffe4e47812 */ /* 0x000fe400078ec0ff */
[C---:B------:R-:W-:Y:S01]  /*f3b0*/  LOP3.LUT R208, R224.reuse, 0xffff, RZ, 0xc0, !PT ;  /* 0x0000ffffe0d07812 */ /* 0x040fe200078ec0ff */
[----:B------:R-:W-:Y:S01]  /*f3c0*/  IMAD R224, R224, 0x10, R213 ;  /* 0x00000010e0e07824 */ /* 0x000fe200078e02d5 */
[----:B---3--:R-:W-:-:S02]  /*f3d0*/  PRMT R212, R8, 0x7770, RZ ;  /* 0x0000777008d47816 */ /* 0x008fc400000000ff */
[C---:B------:R-:W-:Y:S02]  /*f3e0*/  PRMT R213, R8.reuse, 0x7771, RZ ;  /* 0x0000777108d57816 */ /* 0x040fe400000000ff */
[C---:B------:R-:W-:Y:S02]  /*f3f0*/  PRMT R214, R8.reuse, 0x7772, RZ ;  /* 0x0000777208d67816 */ /* 0x040fe400000000ff */
[----:B------:R-:W-:Y:S02]  /*f400*/  PRMT R215, R8, 0x7773, RZ ;  /* 0x0000777308d77816 */ /* 0x000fe400000000ff */
[----:B------:R-:W-:Y:S02]  /*f410*/  LOP3.LUT R209, R209, 0xf, RZ, 0xc0, !PT ;  /* 0x0000000fd1d17812 */ /* 0x000fe400078ec0ff */
[----:B------:R-:W-:Y:S02]  /*f420*/  SHF.R.U32.HI R8, RZ, 0x4, R228 ;  /* 0x00000004ff087819 */ /* 0x000fe400000116e4 */
[----:B------:R-:W-:Y:S01]  /*f430*/  LOP3.LUT R210, R226, 0xffff, RZ, 0xc0, !PT ;  /* 0x0000ffffe2d27812 */ /* 0x000fe200078ec0ff */
[----:B------:R-:W-:Y:S01]  /*f440*/  IMAD R220, R220, 0x10, R209 ;  /* 0x00000010dcdc7824 */ /* 0x000fe200078e02d1 */
[----:B------:R-:W-:-:S02]  /*f450*/  LOP3.LUT R8, R8, 0xf, RZ, 0xc0, !PT ;  /* 0x0000000f08087812 */ /* 0x000fc400078ec0ff */
[----:B------:R-:W-:Y:S02]  /*f460*/  LOP3.LUT R209, R225, 0xffff, RZ, 0xc0, !PT ;  /* 0x0000ffffe1d17812 */ /* 0x000fe400078ec0ff */
[----:B------:R-:W-:Y:S02]  /*f470*/  PRMT R230, R11, 0x7773, RZ ;  /* 0x000077730be67816 */ /* 0x000fe400000000ff */
[----:B------:R-:W-:Y:S02]  /*f480*/  SHF.R.U32.HI R208, RZ, 0x4, R208 ;  /* 0x00000004ffd07819 */ /* 0x000fe400000116d0 */
[C---:B------:R-:W-:Y:S02]  /*f490*/  PRMT R216, R9.reuse, 0x7770, RZ ;  /* 0x0000777009d87816 */ /* 0x040fe400000000ff */
[C---:B------:R-:W-:Y:S02]  /*f4a0*/  PRMT R217, R9.reuse, 0x7771, RZ ;  /* 0x0000777109d97816 */ /* 0x040fe400000000ff */
[----:B------:R-:W-:-:S02]  /*f4b0*/  PRMT R219, R9, 0x7772, RZ ;  /* 0x0000777209db7816 */ /* 0x000fc400000000ff */
[----:B------:R-:W-:Y:S01]  /*f4c0*/  PRMT R221, R9, 0x7773, RZ ;  /* 0x0000777309dd7816 */ /* 0x000fe200000000ff */
[C---:B------:R-:W-:Y:S01]  /*f4d0*/  IMAD R9, R229.reuse, 0x10, R8 ;  /* 0x00000010e5097824 */ /* 0x040fe200078e0208 */
[----:B------:R-:W-:Y:S02]  /*f4e0*/  SHF.R.U32.HI R209, RZ, 0x4, R209 ;  /* 0x00000004ffd17819 */ /* 0x000fe400000116d1 */
[----:B------:R-:W-:Y:S02]  /*f4f0*/  SHF.R.U32.HI R210, RZ, 0x4, R210 ;  /* 0x00000004ffd27819 */ /* 0x000fe400000116d2 */
[----:B------:R-:W-:Y:S02]  /*f500*/  LOP3.LUT R229, R229, 0xf0, RZ, 0xc0, !PT ;  /* 0x000000f0e5e57812 */ /* 0x000fe400078ec0ff */
[----:B------:R-:W-:Y:S02]  /*f510*/  LOP3.LUT R5, R230, R5, RZ, 0x3c, !PT ;  /* 0x00000005e6057212 */ /* 0x000fe400078e3cff */
[----:B------:R-:W-:-:S02]  /*f520*/  LOP3.LUT R208, R208, 0xf, RZ, 0xc0, !PT ;  /* 0x0000000fd0d07812 */ /* 0x000fc400078ec0ff */
[----:B------:R-:W-:Y:S02]  /*f530*/  LOP3.LUT R209, R209, 0xf, RZ, 0xc0, !PT ;  /* 0x0000000fd1d17812 */ /* 0x000fe400078ec0ff */
[----:B------:R-:W-:Y:S01]  /*f540*/  LOP3.LUT R210, R210, 0xf, RZ, 0xc0, !PT ;  /* 0x0000000fd2d27812 */ /* 0x000fe200078ec0ff */
[----:B------:R-:W-:Y:S01]  /*f550*/  IMAD R208, R225, 0x10, R208 ;  /* 0x00000010e1d07824 */ /* 0x000fe200078e02d0 */
[----:B------:R-:W-:Y:S01]  /*f560*/  SHF.R.U32.HI R8, RZ, 0x4, R229 ;  /* 0x00000004ff087819 */ /* 0x000fe200000116e5 */
[----:B------:R-:W-:Y:S01]  /*f570*/  IMAD R209, R226, 0x10, R209 ;  /* 0x00000010e2d17824 */ /* 0x000fe200078e02d1 */
[----:B-1----:R-:W-:Y:S01]  /*f580*/  LOP3.LUT R9, R213, R206, R9, 0x96, !PT ;  /* 0x000000ced5097212 */ /* 0x002fe200078e9609 */
[----:B------:R-:W-:Y:S01]  /*f590*/  IMAD R210, R227, 0x10, R210 ;  /* 0x00000010e3d27824 */ /* 0x000fe200078e02d2 */
[----:B------:R-:W-:Y:S02]  /*f5a0*/  PRMT R229, R11, 0x7772, RZ ;  /* 0x000077720be57816 */ /* 0x000fe400000000ff */
[C---:B------:R-:W-:Y:S01]  /*f5b0*/  LOP3.LUT R206, R5.reuse, 0xffff, RZ, 0xc0, !PT ;  /* 0x0000ffff05ce7812 */ /* 0x040fe200078ec0ff */
[----:B------:R-:W-:Y:S01]  /*f5c0*/  IMAD.SHL.U32 R5, R5, 0x2, RZ ;  /* 0x0000000205057824 */ /* 0x000fe200078e00ff */
[----:B------:R-:W-:-:S02]  /*f5d0*/  LOP3.LUT R4, R229, R4, RZ, 0x3c, !PT ;  /* 0x00000004e5047212 */ /* 0x000fc400078e3cff */
[----:B------:R-:W-:Y:S02]  /*f5e0*/  SHF.R.U32.HI R206, RZ, 0x4, R206 ;  /* 0x00000004ffce7819 */ /* 0x000fe400000116ce */
[C---:B--2---:R-:W-:Y:S02]  /*f5f0*/  PRMT R223, R10.reuse, 0x7770, RZ ;  /* 0x000077700adf7816 */ /* 0x044fe400000000ff */
[C---:B------:R-:W-:Y:S02]  /*f600*/  PRMT R218, R10.reuse, 0x7771, RZ ;  /* 0x000077710ada7816 */ /* 0x040fe400000000ff */
[C---:B------:R-:W-:Y:S02]  /*f610*/  PRMT R225, R10.reuse, 0x7772, RZ ;  /* 0x000077720ae17816 */ /* 0x040fe400000000ff */
[----:B------:R-:W-:Y:S02]  /*f620*/  PRMT R226, R10, 0x7773, RZ ;  /* 0x000077730ae27816 */ /* 0x000fe400000000ff */
[----:B------:R-:W-:-:S02]  /*f630*/  PRMT R227, R11, 0x7771, RZ ;  /* 0x000077710be37816 */ /* 0x000fc400000000ff */
[----:B------:R-:W-:Y:S02]  /*f640*/  PRMT R228, R11, 0x7770, RZ ;  /* 0x000077700be47816 */ /* 0x000fe400000000ff */
[----:B------:R-:W-:Y:S02]  /*f650*/  LOP3.LUT R10, R214, R211, RZ, 0x3c, !PT ;  /* 0x000000d3d60a7212 */ /* 0x000fe400078e3cff */
[----:B----4-:R-:W-:Y:S02]  /*f660*/  LOP3.LUT R8, R212, R207, R8, 0x96, !PT ;  /* 0x000000cfd4087212 */ /* 0x010fe400078e9608 */
[----:B------:R-:W-:Y:S02]  /*f670*/  LOP3.LUT R214, R217, R208, RZ, 0x3c, !PT ;  /* 0x000000d0d9d67212 */ /* 0x000fe400078e3cff */
[----:B------:R-:W-:Y:S02]  /*f680*/  LOP3.LUT R208, R4, 0xffff, RZ, 0xc0, !PT ;  /* 0x0000ffff04d07812 */ /* 0x000fe400078ec0ff */
[----:B------:R-:W-:-:S02]  /*f690*/  LOP3.LUT R207, R206, 0xf, RZ, 0xc0, !PT ;  /* 0x0000000fcecf7812 */ /* 0x000fc400078ec0ff */
[----:B------:R-:W-:Y:S02]  /*f6a0*/  LOP3.LUT R6, R227, R6, RZ, 0x3c, !PT ;  /* 0x00000006e3067212 */ /* 0x000fe400078e3cff */
[----:B------:R-:W-:Y:S02]  /*f6b0*/  LOP3.LUT R7, R228, R7, RZ, 0x3c, !PT ;  /* 0x00000007e4077212 */ /* 0x000fe400078e3cff */
[----:B------:R-:W-:Y:S02]  /*f6c0*/  LOP3.LUT R11, R215, R210, RZ, 0x3c, !PT ;  /* 0x000000d2d70b7212 */ /* 0x000fe400078e3cff */
[----:B------:R-:W-:Y:S02]  /*f6d0*/  LOP3.LUT R215, R216, R209, RZ, 0x3c, !PT ;  /* 0x000000d1d8d77212 */ /* 0x000fe400078e3cff */
[----:B------:R-:W-:Y:S01]  /*f6e0*/  SHF.R.U32.HI R206, RZ, 0x4, R208 ;  /* 0x00000004ffce7819 */ /* 0x000fe200000116d0 */
[----:B------:R-:W-:Y:S01]  /*f6f0*/  IMAD R208, R4, 0x10, R207 ;  /* 0x0000001004d07824 */ /* 0x000fe200078e02cf */
[----:B------:R-:W-:-:S02]  /*f700*/  LOP3.LUT R209, R6, 0xffff, RZ, 0xc0, !PT ;  /* 0x0000ffff06d17812 */ /* 0x000fc400078ec0ff */
[----:B------:R-:W-:Y:S02]  /*f710*/  LOP3.LUT R4, R7, 0xffff, RZ, 0xc0, !PT ;  /* 0x0000ffff07047812 */ /* 0x000fe400078ec0ff */
[----:B------:R-:W-:Y:S02]  /*f720*/  LOP3.LUT R69, R226, R69, RZ, 0x3c, !PT ;  /* 0x00000045e2457212 */ /* 0x000fe400078e3cff */
[----:B------:R-:W-:Y:S02]  /*f730*/  SHF.R.U32.HI R209, RZ, 0x4, R209 ;  /* 0x00000004ffd17819 */ /* 0x000fe400000116d1 */
[----:B------:R-:W-:Y:S02]  /*f740*/  LOP3.LUT R213, R5, 0x1e, RZ, 0xc0, !PT ;  /* 0x0000001e05d57812 */ /* 0x000fe400078ec0ff */
[----:B------:R-:W-:Y:S02]  /*f750*/  LOP3.LUT R211, R206, 0xf, RZ, 0xc0, !PT ;  /* 0x0000000fced37812 */ /* 0x000fe400078ec0ff */
[----:B------:R-:W-:Y:S01]  /*f760*/  SHF.R.U32.HI R4, RZ, 0x4, R4 ;  /* 0x00000004ff047819 */ /* 0x000fe20000011604 */
[----:B------:R1:W2:Y:S01]  /*f770*/  LDC.U8 R235, c[0x3][R213+0x480] ;  /* 0x00c12000d5eb7b82 */ /* 0x0002a20000000000 */
[----:B------:R-:W-:Y:S01]  /*f780*/  LOP3.LUT R70, R225, R70, RZ, 0x3c, !PT ;  /* 0x00000046e1467212 */ /* 0x000fe200078e3cff */
[----:B------:R-:W-:Y:S01]  /*f790*/  IMAD R211, R6, 0x10, R211 ;  /* 0x0000001006d37824 */ /* 0x000fe200078e02d3 */
[----:B------:R-:W-:-:S02]  /*f7a0*/  LOP3.LUT R5, R69, 0xffff, RZ, 0xc0, !PT ;  /* 0x0000ffff45057812 */ /* 0x000fc400078ec0ff */
[----:B------:R-:W-:Y:S02]  /*f7b0*/  LOP3.LUT R206, R209, 0xf, RZ, 0xc0, !PT ;  /* 0x0000000fd1ce7812 */ /* 0x000fe400078ec0ff */
[----:B------:R-:W-:Y:S01]  /*f7c0*/  LOP3.LUT R4, R4, 0xf, RZ, 0xc0, !PT ;  /* 0x0000000f04047812 */ /* 0x000fe200078ec0ff */
[----:B------:R1:W3:Y:S01]  /*f7d0*/  LDC.U8 R232, c[0x3][R213+0x481] ;  /* 0x00c12040d5e87b82 */ /* 0x0002e20000000000 */
[----:B------:R-:W-:Y:S01]  /*f7e0*/  LOP3.LUT R71, R218, R71, RZ, 0x3c, !PT ;  /* 0x00000047da477212 */ /* 0x000fe200078e3cff */
[----:B------:R-:W-:Y:S01]  /*f7f0*/  IMAD R206, R7, 0x10, R206 ;  /* 0x0000001007ce7824 */ /* 0x000fe200078e02ce */
[----:B------:R-:W-:Y:S01]  /*f800*/  LOP3.LUT R6, R70, 0xffff, RZ, 0xc0, !PT ;  /* 0x0000ffff46067812 */ /* 0x000fe200078ec0ff */
[----:B------:R-:W-:Y:S01]  /*f810*/  IMAD R210, R69, 0x10, R4 ;  /* 0x0000001045d27824 */ /* 0x000fe200078e0204 */
[----:B------:R-:W-:Y:S02]  /*f820*/  SHF.R.U32.HI R5, RZ, 0x4, R5 ;  /* 0x00000004ff057819 */ /* 0x000fe40000011605 */
[----:B------:R-:W-:-:S02]  /*f830*/  LOP3.LUT R220, R223, R220, RZ, 0x3c, !PT ;  /* 0x000000dcdfdc7212 */ /* 0x000fc400078e3cff */
[----:B------:R-:W-:Y:S02]  /*f840*/  LOP3.LUT R7, R71, 0xffff, RZ, 0xc0, !PT ;  /* 0x0000ffff47077812 */ /* 0x000fe400078ec0ff */
[----:B------:R-:W-:Y:S02]  /*f850*/  SHF.R.U32.HI R4, RZ, 0x4, R6 ;  /* 0x00000004ff047819 */ /* 0x000fe40000011606 */
[----:B------:R-:W-:Y:S02]  /*f860*/  LOP3.LUT R5, R5, 0xf, RZ, 0xc0, !PT ;  /* 0x0000000f05057812 */ /* 0x000fe400078ec0ff */
[----:B------:R-:W-:Y:S02]  /*f870*/  LOP3.LUT R69, R220, 0xffff, RZ, 0xc0, !PT ;  /* 0x0000ffffdc457812 */ /* 0x000fe400078ec0ff */
[----:B------:R-:W-:Y:S01]  /*f880*/  SHF.R.U32.HI R6, RZ, 0x4, R7 ;  /* 0x00000004ff067819 */ /* 0x000fe20000011607 */
[----:B------:R-:W-:Y:S01]  /*f890*/  IMAD R207, R70, 0x10, R5 ;  /* 0x0000001046cf7824 */ /* 0x000fe200078e0205 */
[----:B------:R-:W-:-:S02]  /*f8a0*/  LOP3.LUT R4, R4, 0xf, RZ, 0xc0, !PT ;  /* 0x0000000f04047812 */ /* 0x000fc400078ec0ff */
[----:B------:R-:W-:Y:S02]  /*f8b0*/  LOP3.LUT R222, R221, R222, RZ, 0x3c, !PT ;  /* 0x000000deddde7212 */ /* 0x000fe400078e3cff */
[----:B------:R-:W-:Y:S01]  /*f8c0*/  SHF.R.U32.HI R5, RZ, 0x4, R69 ;  /* 0x00000004ff057819 */ /* 0x000fe20000011645 */
[----:B------:R-:W-:Y:S01]  /*f8d0*/  IMAD R209, R71, 0x10, R4 ;  /* 0x0000001047d17824 */ /* 0x000fe200078e0204 */
[----:B------:R-:W-:Y:S02]  /*f8e0*/  LOP3.LUT R7, R6, 0xf, RZ, 0xc0, !PT ;  /* 0x0000000f06077812 */ /* 0x000fe400078ec0ff */
[----:B------:R-:W-:Y:S02]  /*f8f0*/  LOP3.LUT R224, R219, R224, RZ, 0x3c, !PT ;  /* 0x000000e0dbe07212 */ /* 0x000fe400078e3cff */
[----:B------:R-:W-:Y:S01]  /*f900*/  LOP3.LUT R4, R222, 0xffff, RZ, 0xc0, !PT ;  /* 0x0000ffffde047812 */ /* 0x000fe200078ec0ff */
[----:B------:R-:W-:Y:S01]  /*f910*/  IMAD R71, R220, 0x10, R7 ;  /* 0x00000010dc477824 */ /* 0x000fe200078e0207 */
[----:B------:R-:W-:-:S02]  /*f920*/  LOP3.LUT R5, R5, 0xf, RZ, 0xc0, !PT ;  /* 0x0000000f05057812 */ /* 0x000fc400078ec0ff */
[----:B------:R-:W-:Y:S02]  /*f930*/  LOP3.LUT R6, R224, 0xffff, RZ, 0xc0, !PT ;  /* 0x0000ffffe0067812 */ /* 0x000fe400078ec0ff */
[----:B------:R-:W-:Y:S01]  /*f940*/  LOP3.LUT R7, R214, 0xffff, RZ, 0xc0, !PT ;  /* 0x0000ffffd6077812 */ /* 0x000fe200078ec0ff */
[----:B------:R-:W-:Y:S01]  /*f950*/  IMAD R212, R222, 0x10, R5 ;  /* 0x00000010ded47824 */ /* 0x000fe200078e0205 */
[----:B------:R-:W-:Y:S02]  /*f960*/  SHF.R.U32.HI R4, RZ, 0x4, R4 ;  /* 0x00000004ff047819 */ /* 0x000fe40000011604 */
[----:B------:R-:W-:Y:S02]  /*f970*/  SHF.R.U32.HI R5, RZ, 0x4, R6 ;  /* 0x00000004ff057819 */ /* 0x000fe40000011606 */
[----:B------:R-:W-:Y:S02]  /*f980*/  SHF.R.U32.HI R6, RZ, 0x4, R7 ;  /* 0x00000004ff067819 */ /* 0x000fe40000011607 */
[----:B-1----:R-:W-:-:S02]  /*f990*/  LOP3.LUT R213, R4, 0xf, RZ, 0xc0, !PT ;  /* 0x0000000f04d57812 */ /* 0x002fc400078ec0ff */
[----:B------:R-:W-:Y:S02]  /*f9a0*/  LOP3.LUT R4, R215, 0xffff, RZ, 0xc0, !PT ;  /* 0x0000ffffd7047812 */ /* 0x000fe400078ec0ff */
[----:B------:R-:W-:Y:S01]  /*f9b0*/  LOP3.LUT R5, R5, 0xf, RZ, 0xc0, !PT ;  /* 0x0000000f05057812 */ /* 0x000fe200078ec0ff */
[----:B------:R-:W-:Y:S01]  /*f9c0*/  IMAD R213, R224, 0x10, R213 ;  /* 0x00000010e0d57824 */ /* 0x000fe200078e02d5 */
[----:B------:R-:W-:Y:S02]  /*f9d0*/  LOP3.LUT R6, R6, 0xf, RZ, 0xc0, !PT ;  /* 0x0000000f06067812 */ /* 0x000fe400078ec0ff */
[----:B------:R-:W-:Y:S01]  /*f9e0*/  SHF.R.U32.HI R4, RZ, 0x4, R4 ;  /* 0x00000004ff047819 */ /* 0x000fe20000011604 */
[----:B------:R-:W-:Y:S01]  /*f9f0*/  IMAD R214, R214, 0x10, R5 ;  /* 0x00000010d6d67824 */ /* 0x000fe200078e0205 */
[----:B------:R-:W-:Y:S01]  /*fa00*/  LOP3.LUT R7, R9, 0xffff, RZ, 0xc0, !PT ;  /* 0x0000ffff09077812 */ /* 0x000fe200078ec0ff */
[----:B------:R-:W-:Y:S01]  /*fa10*/  IMAD R215, R215, 0x10, R6 ;  /* 0x00000010d7d77824 */ /* 0x000fe200078e0206 */
[----:B------:R-:W-:-:S02]  /*fa20*/  LOP3.LUT R5, R11, 0xffff, RZ, 0xc0, !PT ;  /* 0x0000ffff0b057812 */ /* 0x000fc400078ec0ff */
[----:B------:R-:W-:Y:S02]  /*fa30*/  LOP3.LUT R4, R4, 0xf, RZ, 0xc0, !PT ;  /* 0x0000000f04047812 */ /* 0x000fe400078ec0ff */
[----:B------:R-:W-:Y:S02]  /*fa40*/  LOP3.LUT R6, R10, 0xffff, RZ, 0xc0, !PT ;  /* 0x0000ffff0a067812 */ /* 0x000fe400078ec0ff */
[----:B------:R-:W-:Y:S01]  /*fa50*/  SHF.R.U32.HI R7, RZ, 0x4, R7 ;  /* 0x00000004ff077819 */ /* 0x000fe20000011607 */
[----:B------:R-:W-:Y:S01]  /*fa60*/  IMAD R230, R11, 0x10, R4 ;  /* 0x000000100be67824 */ /* 0x000fe200078e0204 */
[----:B------:R-:W-:Y:S02]  /*fa70*/  SHF.R.U32.HI R5, RZ, 0x4, R5 ;  /* 0x00000004ff057819 */ /* 0x000fe40000011605 */
[----:B------:R-:W-:Y:S02]  /*fa80*/  SHF.R.U32.HI R6, RZ, 0x4, R6 ;  /* 0x00000004ff067819 */ /* 0x000fe40000011606 */
[----:B------:R-:W-:-:S02]  /*fa90*/  LOP3.LUT R7, R7, 0xf, RZ, 0xc0, !PT ;  /* 0x0000000f07077812 */ /* 0x000fc400078ec0ff */
[C---:B------:R-:W-:Y:S02]  /*faa0*/  LOP3.LUT R4, R8.reuse, 0xf0, RZ, 0xc0, !PT ;  /* 0x000000f008047812 */ /* 0x040fe400078ec0ff */
[----:B------:R-:W-:Y:S01]  /*fab0*/  LOP3.LUT R5, R5, 0xf, RZ, 0xc0, !PT ;  /* 0x0000000f05057812 */ /* 0x000fe200078ec0ff */
[----:B------:R-:W-:Y:S01]  /*fac0*/  IMAD R7, R8, 0x10, R7 ;  /* 0x0000001008077824 */ /* 0x000fe200078e0207 */
[----:B------:R-:W-:Y:S02]  /*fad0*/  LOP3.LUT R6, R6, 0xf, RZ, 0xc0, !PT ;  /* 0x0000000f06067812 */ /* 0x000fe400078ec0ff */
[----:B------:R-:W-:Y:S01]  /*fae0*/  SHF.R.U32.HI R4, RZ, 0x4, R4 ;  /* 0x00000004ff047819 */ /* 0x000fe20000011604 */
[----:B------:R-:W-:Y:S01]  /*faf0*/  IMAD R231, R10, 0x10, R5 ;  /* 0x000000100ae77824 */ /* 0x000fe200078e0205 */
[----:B---3--:R-:W-:Y:S01]  /*fb00*/  LOP3.LUT R232, R232, R7, RZ, 0x3c, !PT ;  /* 0x00000007e8e87212 */ /* 0x008fe200078e3cff */
[----:B------:R-:W-:Y:S01]  /*fb10*/  IMAD R233, R9, 0x10, R6 ;  /* 0x0000001009e97824 */ /* 0x000fe200078e0206 */
[----:B--2---:R-:W-:-:S02]  /*fb20*/  LOP3.LUT R235, R235, R4, RZ, 0x3c, !PT ;  /* 0x00000004ebeb7212 */ /* 0x004fc400078e3cff */
        /* <DEDUP_REMOVED lines=16> */
[----:B------:R-:W-:Y:S06]  /*fc30*/  BRA.U UP0, `(.L_x_106) ;  /* 0xfffffff100747547 */ /* 0x000fec000b83ffff */
        /* <DEDUP_REMOVED lines=17> */
[----:B------:R-:W-:Y:S02]  /*fd50*/  LOP3.LUT R208, R7, R208, RZ, 0x3c, !PT ;  /* 0x000000d007d07212 */ /* 0x000fe400078e3cff */
[----:B------:R-:W-:Y:S02]  /*fd60*/  LOP3.LUT R213, R4, R213, RZ, 0x3c, !PT ;  /* 0x000000d504d57212 */ /* 0x000fe400078e3cff */
[----:B------:R-:W-:-:S02]  /*fd70*/  LOP3.LUT R4, R208, 0xffff, RZ, 0xc0, !PT ;  /* 0x0000ffffd0047812 */ /* 0x000fc400078ec0ff */
[C---:B------:R-:W-:Y:S02]  /*fd80*/  PRMT R217, R5.reuse, 0x7770, RZ ;  /* 0x0000777005d97816 */ /* 0x040fe400000000ff */
[C---:B------:R-:W-:Y:S02]  /*fd90*/  PRMT R218, R5.reuse, 0x7771, RZ ;  /* 0x0000777105da7816 */ /* 0x040fe400000000ff */
[----:B------:R-:W-:Y:S02]  /*fda0*/  PRMT R219, R5, 0x7772, RZ ;  /* 0x0000777205db7816 */ /* 0x000fe400000000ff */
[C---:B------:R-:W-:Y:S02]  /*fdb0*/  PRMT R5, R6.reuse, 0x7770, RZ ;  /* 0x0000777006057816 */ /* 0x040fe400000000ff */
[C---:B------:R-:W-:Y:S02]  /*fdc0*/  PRMT R220, R6.reuse, 0x7771, RZ ;  /* 0x0000777106dc7816 */ /* 0x040fe400000000ff */
[----:B------:R-:W-:-:S02]  /*fdd0*/  PRMT R222, R6, 0x7772, RZ ;  /* 0x0000777206de7816 */ /* 0x000fc400000000ff */
[----:B------:R-:W-:Y:S02]  /*fde0*/  PRMT R6, R6, 0x7773, RZ ;  /* 0x0000777306067816 */ /* 0x000fe400000000ff */
[----:B------:R-:W-:Y:S02]  /*fdf0*/  SHF.R.U32.HI R4, RZ, 0x4, R4 ;  /* 0x00000004ff047819 */ /* 0x000fe40000011604 */
[----:B------:R-:W-:Y:S02]  /*fe00*/  LOP3.LUT R224, R224, R211, RZ, 0x3c, !PT ;  /* 0x000000d3e0e07212 */ /* 0x000fe400078e3cff */
[----:B------:R-:W-:Y:S02]  /*fe10*/  LOP3.LUT R223, R223, R206, RZ, 0x3c, !PT ;  /* 0x000000cedfdf7212 */ /* 0x000fe400078e3cff */
[----:B------:R-:W-:Y:S02]  /*fe20*/  LOP3.LUT R212, R5, R212, RZ, 0x3c, !PT ;  /* 0x000000d405d47212 */ /* 0x000fe400078e3cff */
[----:B------:R-:W-:-:S02]  /*fe30*/  LOP3.LUT R7, R6, R207, RZ, 0x3c, !PT ;  /* 0x000000cf06077212 */ /* 0x000fc400078e3cff */
[----:B------:R-:W-:Y:S02]  /*fe40*/  LOP3.LUT R5, R4, 0xf, RZ, 0xc0, !PT ;  /* 0x0000000f04057812 */ /* 0x000fe400078ec0ff */
[----:B------:R-:W-:Y:S02]  /*fe50*/  LOP3.LUT R220, R220, R71, RZ, 0x3c, !PT ;  /* 0x00000047dcdc7212 */ /* 0x000fe400078e3cff */
[C---:B------:R-:W-:Y:S01]  /*fe60*/  LOP3.LUT R6, R224.reuse, 0xffff, RZ, 0xc0, !PT ;  /* 0x0000ffffe0067812 */ /* 0x040fe200078ec0ff */
[----:B------:R-:W-:Y:S01]  /*fe70*/  IMAD R4, R224, 0x10, R5 ;  /* 0x00000010e0047824 */ /* 0x000fe200078e0205 */
[----:B------:R-:W-:Y:S02]  /*fe80*/  LOP3.LUT R71, R223, 0xffff, RZ, 0xc0, !PT ;  /* 0x0000ffffdf477812 */ /* 0x000fe400078ec0ff */
[----:B------:R-:W-:Y:S02]  /*fe90*/  LOP3.LUT R221, R221, R210, RZ, 0x3c, !PT ;  /* 0x000000d2dddd7212 */ /* 0x000fe400078e3cff */
[----:B------:R-:W-:-:S02]  /*fea0*/  SHF.R.U32.HI R6, RZ, 0x4, R6 ;  /* 0x00000004ff067819 */ /* 0x000fc40000011606 */
[----:B------:R-:W-:Y:S02]  /*feb0*/  SHF.R.U32.HI R5, RZ, 0x4, R71 ;  /* 0x00000004ff057819 */ /* 0x000fe40000011647 */
[----:B------:R-:W-:Y:S02]  /*fec0*/  LOP3.LUT R71, R221, 0xffff, RZ, 0xc0, !PT ;  /* 0x0000ffffdd477812 */ /* 0x000fe400078ec0ff */
[----:B------:R-:W-:Y:S02]  /*fed0*/  LOP3.LUT R6, R6, 0xf, RZ, 0xc0, !PT ;  /* 0x0000000f06067812 */ /* 0x000fe400078ec0ff */
[----:B------:R-:W-:Y:S02]  /*fee0*/  LOP3.LUT R207, R7, 0xffff, RZ, 0xc0, !PT ;  /* 0x0000ffff07cf7812 */ /* 0x000fe400078ec0ff */
[----:B------:R-:W-:Y:S01]  /*fef0*/  LOP3.LUT R206, R5, 0xf, RZ, 0xc0, !PT ;  /* 0x0000000f05ce7812 */ /* 0x000fe200078ec0ff */
[----:B------:R-:W-:Y:S01]  /*ff00*/  IMAD R5, R223, 0x10, R6 ;  /* 0x00000010df057824 */ /* 0x000fe200078e0206 */
[----:B------:R-:W-:-:S02]  /*ff10*/  SHF.R.U32.HI R71, RZ, 0x4, R71 ;  /* 0x00000004ff477819 */ /* 0x000fc40000011647 */
[----:B------:R-:W-:Y:S01]  /*ff20*/  LOP3.LUT R222, R222, R209, RZ, 0x3c, !PT ;  /* 0x000000d1dede7212 */ /* 0x000fe200078e3cff */
[----:B------:R-:W-:Y:S01]  /*ff30*/  IMAD R6, R221, 0x10, R206 ;  /* 0x00000010dd067824 */ /* 0x000fe200078e02ce */
[----:B------:R-:W-:Y:S02]  /*ff40*/  SHF.R.U32.HI R207, RZ, 0x4, R207 ;  /* 0x00000004ffcf7819 */ /* 0x000fe400000116cf */
[----:B------:R-:W-:Y:S02]  /*ff50*/  LOP3.LUT R206, R71, 0xf, RZ, 0xc0, !PT ;  /* 0x0000000f47ce7812 */ /* 0x000fe400078ec0ff */
[----:B------:R-:W-:Y:S02]  /*ff60*/  LOP3.LUT R209, R222, 0xffff, RZ, 0xc0, !PT ;  /* 0x0000ffffded17812 */ /* 0x000fe400078ec0ff */
[----:B------:R-:W-:Y:S01]  /*ff70*/  LOP3.LUT R71, R207, 0xf, RZ, 0xc0, !PT ;  /* 0x0000000fcf477812 */ /* 0x000fe200078ec0ff */
[----:B------:R-:W-:Y:S01]  /*ff80*/  IMAD R7, R7, 0x10, R206 ;  /* 0x0000001007077824 */ /* 0x000fe200078e02ce */
[----:B------:R-:W-:-:S02]  /*ff90*/  LOP3.LUT R207, R220, 0xffff, RZ, 0xc0, !PT ;  /* 0x0000ffffdccf7812 */ /* 0x000fc400078ec0ff */
[----:B------:R-:W-:Y:S01]  /*ffa0*/  SHF.R.U32.HI R206, RZ, 0x4, R209 ;  /* 0x00000004ffce7819 */ /* 0x000fe200000116d1 */
[----:B------:R-:W-:Y:S01]  /*ffb0*/  IMAD R71, R222, 0x10, R71 ;  /* 0x00000010de477824 */ /* 0x000fe200078e0247 */
[----:B------:R-:W-:Y:S02]  /*ffc0*/  SHF.R.U32.HI R209, RZ, 0x4, R207 ;  /* 0x00000004ffd17819 */ /* 0x000fe400000116cf */
[----:B------:R-:W-:Y:S02]  /*ffd0*/  LOP3.LUT R210, R212, 0xffff, RZ, 0xc0, !PT ;  /* 0x0000ffffd4d27812 */ /* 0x000fe400078ec0ff */
[----:B------:R-:W-:Y:S02]  /*ffe0*/  LOP3.LUT R207, R206, 0xf, RZ, 0xc0, !PT ;  /* 0x0000000fcecf7812 */ /* 0x000fe400078ec0ff */
[----:B------:R-:W-:Y:S02]  /*fff0*/  LOP3.LUT R209, R209, 0xf, RZ, 0xc0, !PT ;  /* 0x0000000fd1d17812 */ /* 0x000fe400078ec0ff */
[----:B------:R-:W-:Y:S01]  /*10000*/  SHF.R.U32.HI R210, RZ, 0x4, R210 ;  /* 0x00000004ffd27819 */ /* 0x000fe200000116d2 */
[----:B------:R-:W-:Y:S01]  /*10010*/  IMAD R206, R220, 0x10, R207 ;  /* 0x00000010dcce7824 */ /* 0x000fe200078e02cf */
[----:B------:R-:W-:Y:S01]  /*10020*/  LOP3.LUT R214, R219, R214, RZ, 0x3c, !PT ;  /* 0x000000d6dbd67212 */ /* 0x000fe200078e3cff */
[----:B------:R-:W-:Y:S01]  /*10030*/  IMAD R207, R212, 0x10, R209 ;  /* 0x00000010d4cf7824 */ /* 0x000fe200078e02d1 */
[----:B------:R-:W-:-:S02]  /*10040*/  LOP3.LUT R210, R210, 0xf, RZ, 0xc0, !PT ;  /* 0x0000000fd2d27812 */ /* 0x000fc400078ec0ff */
[----:B------:R-:W-:Y:S02]  /*10050*/  LOP3.LUT R230, R217, R230, RZ, 0x3c, !PT ;  /* 0x000000e6d9e67212 */ /* 0x000fe400078e3cff */
[----:B------:R-:W-:Y:S01]  /*10060*/  LOP3.LUT R212, R214, 0xffff, RZ, 0xc0, !PT ;  /* 0x0000ffffd6d47812 */ /* 0x000fe200078ec0ff */
[C---:B------:R-:W-:Y:S01]  /*10070*/  IMAD R209, R213.reuse, 0x10, R210 ;  /* 0x00000010d5d17824 */ /* 0x040fe200078e02d2 */
[----:B------:R-:W-:Y:S02]  /*10080*/  LOP3.LUT R211, R213, 0xffff, RZ, 0xc0, !PT ;  /* 0x0000ffffd5d37812 */ /* 0x000fe400078ec0ff */
[----:B------:R-:W-:Y:S01]  /*10090*/  SHF.R.U32.HI R210, RZ, 0x4, R212 ;  /* 0x00000004ffd27819 */ /* 0x000fe200000116d4 */
[----:B------:R-:W-:Y:S01]  /*100a0*/  IMAD.SHL.U32 R212, R208, 0x2, RZ ;  /* 0x00000002d0d47824 */ /* 0x000fe200078e00ff */
[----:B------:R-:W-:Y:S02]  /*100b0*/  LOP3.LUT R213, R230, 0xffff, RZ, 0xc0, !PT ;  /* 0x0000ffffe6d57812 */ /* 0x000fe400078ec0ff */
[----:B------:R-:W-:-:S02]  /*100c0*/  SHF.R.U32.HI R211, RZ, 0x4, R211 ;  /* 0x00000004ffd37819 */ /* 0x000fc400000116d3 */
[----:B------:R-:W-:Y:S02]  /*100d0*/  LOP3.LUT R215, R218, R215, RZ, 0x3c, !PT ;  /* 0x000000d7dad77212 */ /* 0x000fe400078e3cff */
[----:B------:R-:W-:Y:S02]  /*100e0*/  LOP3.LUT R210, R210, 0xf, RZ, 0xc0, !PT ;  /* 0x0000000fd2d27812 */ /* 0x000fe400078ec0ff */
[----:B------:R-:W-:Y:S02]  /*100f0*/  SHF.R.U32.HI R208, RZ, 0x4, R213 ;  /* 0x00000004ffd07819 */ /* 0x000fe400000116d5 */
[----:B------:R-:W-:Y:S02]  /*10100*/  LOP3.LUT R211, R211, 0xf, RZ, 0xc0, !PT ;  /* 0x0000000fd3d37812 */ /* 0x000fe400078ec0ff */
[----:B------:R-:W-:Y:S02]  /*10110*/  LOP3.LUT R231, R216, R231, RZ, 0x3c, !PT ;  /* 0x000000e7d8e77212 */ /* 0x000fe400078e3cff */
[----:B------:R-:W-:Y:S01]  /*10120*/  LOP3.LUT R227, R212, 0x1e, RZ, 0xc0, !PT ;  /* 0x0000001ed4e37812 */ /* 0x000fe200078ec0ff */
[----:B------:R-:W-:Y:S01]  /*10130*/  IMAD R214, R214, 0x10, R211 ;  /* 0x00000010d6d67824 */ /* 0x000fe200078e02d3 */
[C---:B------:R-:W-:Y:S01]  /*10140*/  LOP3.LUT R216, R215.reuse, 0xffff, RZ, 0xc0, !PT ;  /* 0x0000ffffd7d87812 */ /* 0x040fe200078ec0ff */
[----:B------:R-:W-:Y:S01]  /*10150*/  IMAD R215, R215, 0x10, R210 ;  /* 0x00000010d7d77824 */ /* 0x000fe200078e02d2 */
[----:B------:R-:W-:Y:S01]  /*10160*/  LOP3.LUT R212, R208, 0xf, RZ, 0xc0, !PT ;  /* 0x0000000fd0d47812 */ /* 0x000fe200078ec0ff */
[----:B------:R1:W2:Y:S01]  /*10170*/  LDC.U8 R210, c[0x3][R227+0x480] ;  /* 0x00c12000e3d27b82 */ /* 0x0002a20000000000 */
[----:B------:R-:W-:-:S02]  /*10180*/  SHF.R.U32.HI R211, RZ, 0x4, R216 ;  /* 0x00000004ffd37819 */ /* 0x000fc400000116d8 */
[----:B------:R-:W-:Y:S01]  /*10190*/  LOP3.LUT R70, R70, R233, RZ, 0x3c, !PT ;  /* 0x000000e946467212 */ /* 0x000fe200078e3cff */
[----:B------:R-:W-:Y:S01]  /*101a0*/  IMAD R212, R231, 0x10, R212 ;  /* 0x00000010e7d47824 */ /* 0x000fe200078e02d4 */
[----:B------:R-:W-:Y:S02]  /*101b0*/  LOP3.LUT R211, R211, 0xf, RZ, 0xc0, !PT ;  /* 0x0000000fd3d37812 */ /* 0x000fe400078ec0ff */
[----:B------:R-:W-:Y:S01]  /*101c0*/  LOP3.LUT R69, R69, R232, RZ, 0x3c, !PT ;  /* 0x000000e845457212 */ /* 0x000fe200078e3cff */
[----:B------:R1:W4:Y:S01]  /*101d0*/  LDC.U8 R208, c[0x3][R227+0x481] ;  /* 0x00c12040e3d07b82 */ /* 0x0003220000000000 */
[----:B---3--:R-:W-:Y:S01]  /*101e0*/  PRMT R219, R9, 0x7770, RZ ;  /* 0x0000777009db7816 */ /* 0x008fe200000000ff */
[----:B------:R-:W-:Y:S01]  /*101f0*/  IMAD R230, R230, 0x10, R211 ;  /* 0x00000010e6e67824 */ /* 0x000fe200078e02d3 */
[----:B------:R-:W-:Y:S02]  /*10200*/  LOP3.LUT R211, R231, 0xffff, RZ, 0xc0, !PT ;  /* 0x0000ffffe7d37812 */ /* 0x000fe400078ec0ff */
[----:B------:R-:W-:-:S02]  /*10210*/  PRMT R221, R9, 0x7771, RZ ;  /* 0x0000777109dd7816 */ /* 0x000fc400000000ff */
[----:B------:R-:W-:Y:S02]  /*10220*/  SHF.R.U32.HI R211, RZ, 0x4, R211 ;  /* 0x00000004ffd37819 */ /* 0x000fe400000116d3 */
[----:B------:R-:W-:Y:S02]  /*10230*/  PRMT R218, R9, 0x7772, RZ ;  /* 0x0000777209da7816 */ /* 0x000fe400000000ff */
[----:B------:R-:W-:Y:S02]  /*10240*/  LOP3.LUT R213, R211, 0xf, RZ, 0xc0, !PT ;  /* 0x0000000fd3d57812 */ /* 0x000fe400078ec0ff */
[----:B------:R-:W-:Y:S02]  /*10250*/  PRMT R223, R9, 0x7773, RZ ;  /* 0x0000777309df7816 */ /* 0x000fe400000000ff */
[----:B------:R-:W-:Y:S01]  /*10260*/  PRMT R217, R8, 0x7772, RZ ;  /* 0x0000777208d97816 */ /* 0x000fe200000000ff */
[----:B------:R-:W-:Y:S01]  /*10270*/  IMAD R213, R70, 0x10, R213 ;  /* 0x0000001046d57824 */ /* 0x000fe200078e02d5 */
[----:B------:R-:W-:-:S02]  /*10280*/  PRMT R211, R8, 0x7770, RZ ;  /* 0x0000777008d37816 */ /* 0x000fc400000000ff */
[C---:B------:R-:W-:Y:S02]  /*10290*/  PRMT R9, R8.reuse, 0x7771, RZ ;  /* 0x0000777108097816 */ /* 0x040fe400000000ff */
[----:B------:R-:W-:Y:S02]  /*102a0*/  PRMT R216, R8, 0x7773, RZ ;  /* 0x0000777308d87816 */ /* 0x000fe400000000ff */
[----:B------:R-:W-:Y:S02]  /*102b0*/  LOP3.LUT R8, R70, 0xffff, RZ, 0xc0, !PT ;  /* 0x0000ffff46087812 */ /* 0x000fe400078ec0ff */
[C---:B------:R-:W-:Y:S02]  /*102c0*/  PRMT R220, R10.reuse, 0x7771, RZ ;  /* 0x000077710adc7816 */ /* 0x040fe400000000ff */
[C---:B------:R-:W-:Y:S02]  /*102d0*/  PRMT R225, R10.reuse, 0x7772, RZ ;  /* 0x000077720ae17816 */ /* 0x040fe400000000ff */
[----:B------:R-:W-:-:S02]  /*102e0*/  PRMT R70, R10, 0x7770, RZ ;  /* 0x000077700a467816 */ /* 0x000fc400000000ff */
[----:B------:R-:W-:Y:S02]  /*102f0*/  PRMT R222, R10, 0x7773, RZ ;  /* 0x000077730ade7816 */ /* 0x000fe400000000ff */
[----:B------:R-:W-:Y:S02]  /*10300*/  LOP3.LUT R10, R69, 0xffff, RZ, 0xc0, !PT ;  /* 0x0000ffff450a7812 */ /* 0x000fe400078ec0ff */
[C---:B------:R-:W-:Y:S02]  /*10310*/  PRMT R226, R11.reuse, 0x7772, RZ ;  /* 0x000077720be27816 */ /* 0x040fe400000000ff */
[----:B------:R-:W-:Y:S02]  /*10320*/  SHF.R.U32.HI R10, RZ, 0x4, R10 ;  /* 0x00000004ff0a7819 */ /* 0x000fe4000001160a */
[C---:B------:R-:W-:Y:S02]  /*10330*/  PRMT R224, R11.reuse, 0x7770, RZ ;  /* 0x000077700be07816 */ /* 0x040fe400000000ff */
[----:B-1----:R-:W-:-:S02]  /*10340*/  PRMT R227, R11, 0x7771, RZ ;  /* 0x000077710be37816 */ /* 0x002fc400000000ff */
[----:B------:R-:W-:Y:S02]  /*10350*/  PRMT R229, R11, 0x7773, RZ ;  /* 0x000077730be57816 */ /* 0x000fe400000000ff */
[----:B------:R-:W-:Y:S02]  /*10360*/  LOP3.LUT R68, R68, R235, RZ, 0x3c, !PT ;  /* 0x000000eb44447212 */ /* 0x000fe400078e3cff */
[----:B------:R-:W-:Y:S02]  /*10370*/  LOP3.LUT R11, R10, 0xf, RZ, 0xc0, !PT ;  /* 0x0000000f0a0b7812 */ /* 0x000fe400078ec0ff */
[----:B------:R-:W-:Y:S02]  /*10380*/  SHF.R.U32.HI R8, RZ, 0x4, R8 ;  /* 0x00000004ff087819 */ /* 0x000fe40000011608 */
[----:B------:R-:W-:Y:S01]  /*10390*/  LOP3.LUT R5, R226, 0xffff, R5, 0x48, !PT ;  /* 0x0000ffffe2057812 */ /* 0x000fe200078e4805 */
[C---:B------:R-:W-:Y:S01]  /*103a0*/  IMAD R11, R68.reuse, 0x10, R11 ;  /* 0x00000010440b7824 */ /* 0x040fe200078e020b */
[----:B------:R-:W-:-:S02]  /*103b0*/  LOP3.LUT R68, R68, 0xf0, RZ, 0xc0, !PT ;  /* 0x000000f044447812 */ /* 0x000fc400078ec0ff */
[----:B------:R-:W-:Y:S02]  /*103c0*/  LOP3.LUT R8, R8, 0xf, RZ, 0xc0, !PT ;  /* 0x0000000f08087812 */ /* 0x000fe400078ec0ff */
[----:B------:R-:W-:Y:S02]  /*103d0*/  SHF.R.U32.HI R68, RZ, 0x4, R68 ;  /* 0x00000004ff447819 */ /* 0x000fe40000011644 */
[----:B----4-:R-:W-:Y:S01]  /*103e0*/  LOP3.LUT R9, R9, R208, R11, 0x96, !PT ;  /* 0x000000d009097212 */ /* 0x010fe200078e960b */
[----:B------:R-:W-:Y:S01]  /*103f0*/  IMAD R8, R69, 0x10, R8 ;  /* 0x0000001045087824 */ /* 0x000fe200078e0208 */
[----:B--2---:R-:W-:Y:S02]  /*10400*/  LOP3.LUT R68, R211, R210, R68, 0x96, !PT ;  /* 0x000000d2d3447212 */ /* 0x004fe400078e9644 */
        /* <DEDUP_REMOVED lines=27> */
[----:B------:R1:W-:Y:S04]  /*105c0*/  STL.128 [R1], R4 ;  /* 0x0000000401007387 */ /* 0x0003e80000100c00 */
[----:B------:R1:W-:Y:S02]  /*105d0*/  STL.128 [R1+0x1010], R4 ;  /* 0x0010100401007387 */ /* 0x0003e40000100c00 */
.L_x_101:
[----:B------:R-:W3:Y:S01]  /*105e0*/  LDC.U16 R10, c[0x0][0x398] ;  /* 0x0000e600ff0a7b82 */ /* 0x000ee20000000400 */
[C---:B-----5:R-:W-:Y:S01]  /*105f0*/  PRMT R70, R7.reuse, 0x7773, RZ ;  /* 0x0000777307467816 */ /* 0x060fe200000000ff */
[----:B------:R1:W-:Y:S01]  /*10600*/  STL.128 [R1], R4 ;  /* 0x0000000401007387 */ /* 0x0003e20000100c00 */
[C---:B------:R-:W-:Y:S01]  /*10610*/  PRMT R68, R7.reuse, 0x7771, RZ ;  /* 0x0000777107447816 */ /* 0x040fe200000000ff */
[----:B------:R-:W-:Y:S01]  /*10620*/  IMAD.MOV.U32 R206, RZ, RZ, 0xf ;  /* 0x0000000fffce7424 */ /* 0x000fe200078e00ff */
[----:B------:R-:W-:Y:S02]  /*10630*/  PRMT R69, R7, 0x7772, RZ ;  /* 0x0000777207457816 */ /* 0x000fe400000000ff */
[----:B------:R-:W-:Y:S01]  /*10640*/  PRMT R213, RZ, 0x7610, R213 ;  /* 0x00007610ffd57816 */ /* 0x000fe200000000d5 */
[----:B------:R-:W4:Y:S01]  /*10650*/  LDC R71, c[0x0][0x398] ;  /* 0x0000e600ff477b82 */ /* 0x000f220000000800 */
[----:B------:R-:W-:Y:S02]  /*10660*/  PRMT R212, RZ, 0x7610, R212 ;  /* 0x00007610ffd47816 */ /* 0x000fe400000000d4 */
[----:B------:R-:W-:-:S02]  /*10670*/  PRMT R209, RZ, 0x7610, R209 ;  /* 0x00007610ffd17816 */ /* 0x000fc400000000d1 */
[----:B------:R-:W-:Y:S02]  /*10680*/  PRMT R208, RZ, 0x7610, R208 ;  /* 0x00007610ffd07816 */ /* 0x000fe400000000d0 */
[----:B------:R-:W-:Y:S02]  /*10690*/  PRMT R210, RZ, 0x7610, R210 ;  /* 0x00007610ffd27816 */ /* 0x000fe400000000d2 */
[----:B------:R-:W-:Y:S02]  /*106a0*/  PRMT R207, RZ, 0x7610, R207 ;  /* 0x00007610ffcf7816 */ /* 0x000fe400000000cf */
[----:B------:R-:W-:Y:S02]  /*106b0*/  PRMT R211, RZ, 0x7610, R211 ;  /* 0x00007610ffd37816 */ /* 0x000fe400000000d3 */
[----:B-1----:R-:W-:Y:S02]  /*106c0*/  PRMT R5, RZ, 0x7610, R5 ;  /* 0x00007610ff057816 */ /* 0x002fe40000000005 */
[----:B------:R-:W-:Y:S01]  /*106d0*/  PRMT R6, RZ, 0x7610, R6 ;  /* 0x00007610ff067816 */ /* 0x000fe20000000006 */
[----:B---3--:R-:W-:Y:S01]  /*106e0*/  IMAD.SHL.U32 R11, R10, 0x8, RZ ;  /* 0x000000080a0b7824 */ /* 0x008fe200078e00ff */
[----:B------:R-:W-:-:S02]  /*106f0*/  PRMT R219, RZ, 0x7610, R219 ;  /* 0x00007610ffdb7816 */ /* 0x000fc400000000db */
[----:B------:R-:W-:Y:S02]  /*10700*/  PRMT R220, RZ, 0x7610, R220 ;  /* 0x00007610ffdc7816 */ /* 0x000fe400000000dc */
[----:B------:R-:W-:Y:S02]  /*10710*/  LOP3.LUT R70, R70, 0xffff, R11, 0x48, !PT ;  /* 0x0000ffff46467812 */ /* 0x000fe400078e480b */
[----:B------:R-:W-:Y:S02]  /*10720*/  LOP3.LUT R11, R11, 0xffff, RZ, 0xc0, !PT ;  /* 0x0000ffff0b0b7812 */ /* 0x000fe400078ec0ff */
[--C-:B----4-:R-:W-:Y:S02]  /*10730*/  SHF.R.U32.HI R9, RZ, 0xd, R71.reuse ;  /* 0x0000000dff097819 */ /* 0x110fe40000011647 */
[--C-:B------:R-:W-:Y:S02]  /*10740*/  SHF.R.U32.HI R8, RZ, 0x15, R71.reuse ;  /* 0x00000015ff087819 */ /* 0x100fe40000011647 */
[----:B------:R-:W-:-:S02]  /*10750*/  SHF.R.U32.HI R10, RZ, 0x5, R71 ;  /* 0x00000005ff0a7819 */ /* 0x000fc40000011647 */
[----:B------:R-:W-:Y:S02]  /*10760*/  LOP3.LUT R68, R68, R9, RZ, 0x3c, !PT ;  /* 0x0000000944447212 */ /* 0x000fe400078e3cff */
[----:B------:R-:W-:Y:S02]  /*10770*/  LOP3.LUT R71, R7, 0xffff, R8, 0x48, !PT ;  /* 0x0000ffff07477812 */ /* 0x000fe400078e4808 */
[----:B------:R-:W-:Y:S02]  /*10780*/  LOP3.LUT R69, R69, R10, RZ, 0x3c, !PT ;  /* 0x0000000a45457212 */ /* 0x000fe400078e3cff */
[----:B------:R-:W-:Y:S02]  /*10790*/  PRMT R11, R10, 0x3340, R11 ;  /* 0x000033400a0b7816 */ /* 0x000fe4000000000b */
[----:B------:R-:W-:Y:S02]  /*107a0*/  PRMT R8, R8, 0x3340, R9 ;  /* 0x0000334008087816 */ /* 0x000fe40000000009 */
[----:B------:R-:W-:-:S02]  /*107b0*/  PRMT R71, R71, 0x3340, R68 ;  /* 0x0000334047477816 */ /* 0x000fc40000000044 */
[----:B------:R-:W-:Y:S02]  /*107c0*/  PRMT R10, R69, 0x3340, R70 ;  /* 0x00003340450a7816 */ /* 0x000fe40000000046 */
[----:B------:R-:W-:Y:S02]  /*107d0*/  PRMT R8, R8, 0x5410, R11 ;  /* 0x0000541008087816 */ /* 0x000fe4000000000b */
[----:B------:R-:W-:Y:S02]  /*107e0*/  PRMT R10, R71, 0x5410, R10 ;  /* 0x00005410470a7816 */ /* 0x000fe4000000000a */
[----:B------:R-:W-:Y:S01]  /*107f0*/  PRMT R7, RZ, 0x7610, R7 ;  /* 0x00007610ff077816 */ /* 0x000fe20000000007 */
[----:B------:R1:W-:Y:S01]  /*10800*/  STL [R1+0x104c], R8 ;  /* 0x00104c0801007387 */ /* 0x0003e20000100800 */
[----:B------:R-:W-:Y:S02]  /*10810*/  PRMT R221, RZ, 0x7610, R221 ;  /* 0x00007610ffdd7816 */ /* 0x000fe400000000dd */
[----:B------:R-:W-:Y:S01]  /*10820*/  PRMT R222, RZ, 0x7610, R222 ;  /* 0x00007610ffde7816 */ /* 0x000fe200000000de */
[----:B------:R1:W-:Y:S01]  /*10830*/  STL [R1+0xc], R10 ;  /* 0x00000c0a01007387 */ /* 0x0003e20000100800 */
[----:B------:R-:W-:-:S02]  /*10840*/  PRMT R223, RZ, 0x7610, R223 ;  /* 0x00007610ffdf7816 */ /* 0x000fc400000000df */
[----:B------:R-:W-:-:S07]  /*10850*/  PRMT R224, RZ, 0x7610, R224 ;  /* 0x00007610ffe07816 */ /* 0x000fce00000000e0 */
.L_x_107:
[----:B------:R-:W-:-:S05]  /*10860*/  IMAD.IADD R216, R1, 0x1, R206 ;  /* 0x0000000101d87824 */ /* 0x000fca00078e02ce */
[----:B------:R-:W1:Y:S02]  /*10870*/  LDL.U8 R68, [R216] ;  /* 0x00000000d8447983 */ /* 0x000e640000100000 */
[----:B-1----:R-:W-:-:S05]  /*10880*/  IMAD.SHL.U32 R8, R68, 0x10, RZ ;  /* 0x0000001044087824 */ /* 0x002fca00078e00ff */
[----:B------:R-:W-:-:S05]  /*10890*/  LOP3.LUT R8, R8, 0xf0, RZ, 0xc0, !PT ;  /* 0x000000f008087812 */ /* 0x000fca00078ec0ff */
[----:B------:R-:W-:-:S06]  /*108a0*/  IMAD.IADD R9, R1, 0x1, R8 ;  /* 0x0000000101097824 */ /* 0x000fcc00078e0208 */
[----:B------:R-:W3:Y:S01]  /*108b0*/  LDL.128 R8, [R9+0x10] ;  /* 0x0000100009087983 */ /* 0x000ee20000100c00 */
[----:B------:R-:W-:-:S05]  /*108c0*/  LOP3.LUT R68, R68, 0xf0, RZ, 0xc0, !PT ;  /* 0x000000f044447812 */ /* 0x000fca00078ec0ff */
[----:B------:R-:W-:-:S06]  /*108d0*/  IMAD.IADD R68, R1, 0x1, R68 ;  /* 0x0000000101447824 */ /* 0x000fcc00078e0244 */
[----:B------:R-:W4:Y:S01]  /*108e0*/  LDL.128 R68, [R68+0x10] ;  /* 0x0000100044447983 */ /* 0x000f220000100c00 */
[C---:B------:R-:W-:Y:S01]  /*108f0*/  ISETP.GT.U32.AND P0, PT, R206.reuse, 0x1, PT ;  /* 0x00000001ce00780c */ /* 0x040fe20003f04070 */
[----:B------:R-:W-:Y:S01]  /*10900*/  VIADD R206, R206, 0xffffffff ;  /* 0xffffffffcece7836 */ /* 0x000fe20000000000 */
[C---:B---3--:R-:W-:Y:S02]  /*10910*/  PRMT R232, R11.reuse, 0x7773, RZ ;  /* 0x000077730be87816 */ /* 0x048fe400000000ff */
[----:B------:R-:W-:Y:S02]  /*10920*/  PRMT R231, R11, 0x7772, RZ ;  /* 0x000077720be77816 */ /* 0x000fe400000000ff */
[C---:B------:R-:W-:Y:S02]  /*10930*/  PRMT R215, R8.reuse, 0x7770, RZ ;  /* 0x0000777008d77816 */ /* 0x040fe400000000ff */
[C---:B------:R-:W-:Y:S02]  /*10940*/  PRMT R214, R8.reuse, 0x7771, RZ ;  /* 0x0000777108d67816 */ /* 0x040fe400000000ff */
[----:B------:R-:W-:-:S02]  /*10950*/  PRMT R217, R8, 0x7772, RZ ;  /* 0x0000777208d97816 */ /* 0x000fc400000000ff */
[----:B------:R-:W-:Y:S02]  /*10960*/  PRMT R8, R8, 0x7773, RZ ;  /* 0x0000777308087816 */ /* 0x000fe400000000ff */
[----:B------:R-:W-:Y:S02]  /*10970*/  LOP3.LUT R213, R232, R213, RZ, 0x3c, !PT ;  /* 0x000000d5e8d57212 */ /* 0x000fe400078e3cff */
[----:B------:R-:W-:Y:S02]  /*10980*/  LOP3.LUT R231, R231, R212, RZ, 0x3c, !PT ;  /* 0x000000d4e7e77212 */ /* 0x000fe400078e3cff */
        /* <DEDUP_REMOVED lines=8> */
[----:B------:R-:W-:-:S02]  /*10a10*/  LOP3.LUT R221, R8, R221, RZ, 0x3c, !PT ;  /* 0x000000dd08dd7212 */ /* 0x000fc400078e3cff */
[C---:B------:R-:W-:Y:S02]  /*10a20*/  PRMT R9, R11.reuse, 0x7770, RZ ;  /* 0x000077700b097816 */ /* 0x040fe400000000ff */
[----:B------:R-:W-:Y:S02]  /*10a30*/  PRMT R10, R11, 0x7771, RZ ;  /* 0x000077710b0a7816 */ /* 0x000fe400000000ff */
[C---:B------:R-:W-:Y:S01]  /*10a40*/  LOP3.LUT R8, R213.reuse, 0xffff, RZ, 0xc0, !PT ;  /* 0x0000ffffd5087812 */ /* 0x040fe200078ec0ff */
[----:B------:R-:W-:Y:S01]  /*10a50*/  IMAD.SHL.U32 R213, R213, 0x2, RZ ;  /* 0x00000002d5d57824 */ /* 0x000fe200078e00ff */
[----:B------:R-:W-:Y:S02]  /*10a60*/  LOP3.LUT R11, R231, 0xffff, RZ, 0xc0, !PT ;  /* 0x0000ffffe70b7812 */ /* 0x000fe400078ec0ff */
[----:B------:R-:W-:Y:S02]  /*10a70*/  LOP3.LUT R212, R226, R5, RZ, 0x3c, !PT ;  /* 0x00000005e2d47212 */ /* 0x000fe400078e3cff */
[----:B------:R-:W-:-:S02]  /*10a80*/  SHF.R.U32.HI R5, RZ, 0x4, R8 ;  /* 0x00000004ff057819 */ /* 0x000fc40000011608 */
[----:B------:R-:W-:Y:S02]  /*10a90*/  SHF.R.U32.HI R11, RZ, 0x4, R11 ;  /* 0x00000004ff0b7819 */ /* 0x000fe4000001160b */
[----:B------:R-:W-:Y:S02]  /*10aa0*/  LOP3.LUT R8, R5, 0xf, RZ, 0xc0, !PT ;  /* 0x0000000f05087812 */ /* 0x000fe400078ec0ff */
[----:B------:R-:W-:Y:S02]  /*10ab0*/  LOP3.LUT R10, R10, R209, RZ, 0x3c, !PT ;  /* 0x000000d10a0a7212 */ /* 0x000fe400078e3cff */
[----:B------:R-:W-:Y:S01]  /*10ac0*/  LOP3.LUT R5, R11, 0xf, RZ, 0xc0, !PT ;  /* 0x0000000f0b057812 */ /* 0x000fe200078ec0ff */
[----:B------:R-:W-:Y:S01]  /*10ad0*/  IMAD R8, R231, 0x10, R8 ;  /* 0x00000010e7087824 */ /* 0x000fe200078e0208 */
[----:B------:R-:W-:Y:S02]  /*10ae0*/  LOP3.LUT R9, R9, R208, RZ, 0x3c, !PT ;  /* 0x000000d009097212 */ /* 0x000fe400078e3cff */
[----:B------:R-:W-:Y:S01]  /*10af0*/  LOP3.LUT R210, R229, R210, RZ, 0x3c, !PT ;  /* 0x000000d2e5d27212 */ /* 0x000fe200078e3cff */
[C---:B------:R-:W-:Y:S01]  /*10b00*/  IMAD R5, R10.reuse, 0x10, R5 ;  /* 0x000000100a057824 */ /* 0x040fe200078e0205 */
[----:B------:R-:W-:-:S02]  /*10b10*/  LOP3.LUT R10, R10, 0xffff, RZ, 0xc0, !PT ;  /* 0x0000ffff0a0a7812 */ /* 0x000fc400078ec0ff */
[----:B------:R-:W-:Y:S02]  /*10b20*/  LOP3.LUT R11, R9, 0xffff, RZ, 0xc0, !PT ;  /* 0x0000ffff090b7812 */ /* 0x000fe400078ec0ff */
[----:B------:R-:W-:Y:S02]  /*10b30*/  LOP3.LUT R208, R210, 0xffff, RZ, 0xc0, !PT ;  /* 0x0000ffffd2d07812 */ /* 0x000fe400078ec0ff */
[----:B------:R-:W-:Y:S02]  /*10b40*/  SHF.R.U32.HI R10, RZ, 0x4, R10 ;  /* 0x00000004ff0a7819 */ /* 0x000fe4000001160a */
[----:B------:R-:W-:Y:S02]  /*10b50*/  SHF.R.U32.HI R11, RZ, 0x4, R11 ;  /* 0x00000004ff0b7819 */ /* 0x000fe4000001160b */
[----:B------:R-:W-:Y:S02]  /*10b60*/  LOP3.LUT R207, R230, R207, RZ, 0x3c, !PT ;  /* 0x000000cfe6cf7212 */ /* 0x000fe400078e3cff */
[----:B------:R-:W-:-:S02]  /*10b70*/  SHF.R.U32.HI R208, RZ, 0x4, R208 ;  /* 0x00000004ffd07819 */ /* 0x000fc400000116d0 */
[----:B------:R-:W-:Y:S02]  /*10b80*/  LOP3.LUT R10, R10, 0xf, RZ, 0xc0, !PT ;  /* 0x0000000f0a0a7812 */ /* 0x000fe400078ec0ff */
[----:B------:R-:W-:Y:S02]  /*10b90*/  LOP3.LUT R11, R11, 0xf, RZ, 0xc0, !PT ;  /* 0x0000000f0b0b7812 */ /* 0x000fe400078ec0ff */
[----:B------:R-:W-:Y:S01]  /*10ba0*/  LOP3.LUT R209, R207, 0xffff, RZ, 0xc0, !PT ;  /* 0x0000ffffcfd17812 */ /* 0x000fe200078ec0ff */
[----:B------:R-:W-:Y:S01]  /*10bb0*/  IMAD R9, R9, 0x10, R10 ;  /* 0x0000001009097824 */ /* 0x000fe200078e020a */
[----:B------:R-:W-:Y:S01]  /*10bc0*/  LOP3.LUT R208, R208, 0xf, RZ, 0xc0, !PT ;  /* 0x0000000fd0d07812 */ /* 0x000fe200078ec0ff */
[----:B------:R-:W-:Y:S01]  /*10bd0*/  IMAD R10, R210, 0x10, R11 ;  /* 0x00000010d20a7824 */ /* 0x000fe200078e020b */
[----:B------:R-:W-:Y:S02]  /*10be0*/  LOP3.LUT R211, R228, R211, RZ, 0x3c, !PT ;  /* 0x000000d3e4d37212 */ /* 0x000fe400078e3cff */
[----:B------:R-:W-:Y:S01]  /*10bf0*/  SHF.R.U32.HI R209, RZ, 0x4, R209 ;  /* 0x00000004ffd17819 */ /* 0x000fe200000116d1 */
[----:B------:R-:W-:Y:S01]  /*10c00*/  IMAD R11, R207, 0x10, R208 ;  /* 0x00000010cf0b7824 */ /* 0x000fe200078e02d0 */
[----:B------:R-:W-:-:S02]  /*10c10*/  LOP3.LUT R7, R218, R7, RZ, 0x3c, !PT ;  /* 0x00000007da077212 */ /* 0x000fc400078e3cff */
[----:B------:R-:W-:Y:S02]  /*10c20*/  LOP3.LUT R208, R211, 0xffff, RZ, 0xc0, !PT ;  /* 0x0000ffffd3d07812 */ /* 0x000fe400078ec0ff */
[----:B------:R-:W-:Y:S02]  /*10c30*/  LOP3.LUT R223, R214, R223, RZ, 0x3c, !PT ;  /* 0x000000dfd6df7212 */ /* 0x000fe400078e3cff */
[----:B------:R-:W-:Y:S02]  /*10c40*/  LOP3.LUT R210, R212, 0xffff, RZ, 0xc0, !PT ;  /* 0x0000ffffd4d27812 */ /* 0x000fe400078ec0ff */
[----:B------:R-:W-:Y:S02]  /*10c50*/  LOP3.LUT R214, R209, 0xf, RZ, 0xc0, !PT ;  /* 0x0000000fd1d67812 */ /* 0x000fe400078ec0ff */
[----:B------:R-:W-:Y:S02]  /*10c60*/  LOP3.LUT R224, R215, R224, RZ, 0x3c, !PT ;  /* 0x000000e0d7e07212 */ /* 0x000fe400078e3cff */
[----:B------:R-:W-:Y:S01]  /*10c70*/  LOP3.LUT R222, R217, R222, RZ, 0x3c, !PT ;  /* 0x000000ded9de7212 */ /* 0x000fe200078e3cff */
[----:B------:R-:W-:Y:S01]  /*10c80*/  IMAD R207, R211, 0x10, R214 ;  /* 0x00000010d3cf7824 */ /* 0x000fe200078e02d6 */
[----:B------:R-:W-:-:S02]  /*10c90*/  LOP3.LUT R215, R7, 0xffff, RZ, 0xc0, !PT ;  /* 0x0000ffff07d77812 */ /* 0x000fc400078ec0ff */
[----:B------:R-:W-:Y:S02]  /*10ca0*/  SHF.R.U32.HI R208, RZ, 0x4, R208 ;  /* 0x00000004ffd07819 */ /* 0x000fe400000116d0 */
[----:B------:R-:W-:Y:S02]  /*10cb0*/  LOP3.LUT R217, R213, 0x1e, RZ, 0xc0, !PT ;  /* 0x0000001ed5d97812 */ /* 0x000fe400078ec0ff */
[----:B------:R-:W-:Y:S02]  /*10cc0*/  SHF.R.U32.HI R210, RZ, 0x4, R210 ;  /* 0x00000004ffd27819 */ /* 0x000fe400000116d2 */
[----:B------:R-:W-:Y:S01]  /*10cd0*/  LOP3.LUT R6, R227, R6, RZ, 0x3c, !PT ;  /* 0x00000006e3067212 */ /* 0x000fe200078e3cff */
[----:B------:R4:W1:Y:S01]  /*10ce0*/  LDC.U8 R209, c[0x3][R217+0x480] ;  /* 0x00c12000d9d17b82 */ /* 0x0008620000000000 */
[----:B------:R-:W-:Y:S02]  /*10cf0*/  LOP3.LUT R211, R208, 0xf, RZ, 0xc0, !PT ;  /* 0x0000000fd0d37812 */ /* 0x000fe400078ec0ff */
[----:B------:R-:W-:-:S02]  /*10d00*/  SHF.R.U32.HI R215, RZ, 0x4, R215 ;  /* 0x00000004ffd77819 */ /* 0x000fc400000116d7 */
[----:B------:R-:W-:Y:S01]  /*10d10*/  LOP3.LUT R213, R210, 0xf, RZ, 0xc0, !PT ;  /* 0x0000000fd2d57812 */ /* 0x000fe200078ec0ff */
[----:B------:R-:W-:Y:S01]  /*10d20*/  IMAD R212, R212, 0x10, R211 ;  /* 0x00000010d4d47824 */ /* 0x000fe200078e02d3 */
[----:B------:R-:W-:Y:S01]  /*10d30*/  LOP3.LUT R219, R216, R219, RZ, 0x3c, !PT ;  /* 0x000000dbd8db7212 */ /* 0x000fe200078e3cff */
[----:B------:R4:W3:Y:S01]  /*10d40*/  LDC.U8 R208, c[0x3][R217+0x481] ;  /* 0x00c12040d9d07b82 */ /* 0x0008e20000000000 */
[C---:B------:R-:W-:Y:S01]  /*10d50*/  LOP3.LUT R214, R6.reuse, 0xffff, RZ, 0xc0, !PT ;  /* 0x0000ffff06d67812 */ /* 0x040fe200078ec0ff */
[----:B------:R-:W-:Y:S01]  /*10d60*/  IMAD R6, R6, 0x10, R213 ;  /* 0x0000001006067824 */ /* 0x000fe200078e02d5 */
[----:B------:R-:W-:Y:S02]  /*10d70*/  LOP3.LUT R220, R225, R220, RZ, 0x3c, !PT ;  /* 0x000000dce1dc7212 */ /* 0x000fe400078e3cff */
[----:B------:R-:W-:Y:S02]  /*10d80*/  LOP3.LUT R210, R215, 0xf, RZ, 0xc0, !PT ;  /* 0x0000000fd7d27812 */ /* 0x000fe400078ec0ff */
[----:B------:R-:W-:-:S02]  /*10d90*/  SHF.R.U32.HI R214, RZ, 0x4, R214 ;  /* 0x00000004ffd67819 */ /* 0x000fc400000116d6 */
[C---:B------:R-:W-:Y:S01]  /*10da0*/  LOP3.LUT R211, R219.reuse, 0xffff, RZ, 0xc0, !PT ;  /* 0x0000ffffdbd37812 */ /* 0x040fe200078ec0ff */
[----:B------:R-:W-:Y:S01]  /*10db0*/  IMAD R219, R219, 0x10, R210 ;  /* 0x00000010dbdb7824 */ /* 0x000fe200078e02d2 */
[----:B------:R-:W-:Y:S02]  /*10dc0*/  LOP3.LUT R213, R220, 0xffff, RZ, 0xc0, !PT ;  /* 0x0000ffffdcd57812 */ /* 0x000fe400078ec0ff */
[----:B------:R-:W-:Y:S02]  /*10dd0*/  LOP3.LUT R216, R222, 0xffff, RZ, 0xc0, !PT ;  /* 0x0000ffffded87812 */ /* 0x000fe400078ec0ff */
[----:B------:R-:W-:Y:S02]  /*10de0*/  LOP3.LUT R214, R214, 0xf, RZ, 0xc0, !PT ;  /* 0x0000000fd6d67812 */ /* 0x000fe400078ec0ff */
[----:B------:R-:W-:Y:S02]  /*10df0*/  SHF.R.U32.HI R210, RZ, 0x4, R211 ;  /* 0x00000004ffd27819 */ /* 0x000fe400000116d3 */
[----:B------:R-:W-:Y:S01]  /*10e00*/  SHF.R.U32.HI R213, RZ, 0x4, R213 ;  /* 0x00000004ffd57819 */ /* 0x000fe200000116d5 */
[----:B------:R-:W-:Y:S01]  /*10e10*/  IMAD R7, R7, 0x10, R214 ;  /* 0x0000001007077824 */ /* 0x000fe200078e02d6 */
[----:B------:R-:W-:-:S02]  /*10e20*/  SHF.R.U32.HI R216, RZ, 0x4, R216 ;  /* 0x00000004ffd87819 */ /* 0x000fc400000116d8 */
[----:B------:R-:W-:Y:S02]  /*10e30*/  LOP3.LUT R211, R210, 0xf, RZ, 0xc0, !PT ;  /* 0x0000000fd2d37812 */ /* 0x000fe400078ec0ff */
[----:B------:R-:W-:Y:S02]  /*10e40*/  LOP3.LUT R210, R213, 0xf, RZ, 0xc0, !PT ;  /* 0x0000000fd5d27812 */ /* 0x000fe400078ec0ff */
[C---:B------:R-:W-:Y:S01]  /*10e50*/  LOP3.LUT R214, R221.reuse, 0xffff, RZ, 0xc0, !PT ;  /* 0x0000ffffddd67812 */ /* 0x040fe200078ec0ff */
[----:B------:R-:W-:Y:S01]  /*10e60*/  IMAD R220, R220, 0x10, R211 ;  /* 0x00000010dcdc7824 */ /* 0x000fe200078e02d3 */
[----:B------:R-:W-:Y:S01]  /*10e70*/  LOP3.LUT R216, R216, 0xf, RZ, 0xc0, !PT ;  /* 0x0000000fd8d87812 */ /* 0x000fe200078ec0ff */
[----:B------:R-:W-:Y:S01]  /*10e80*/  IMAD R213, R221, 0x10, R210 ;  /* 0x00000010ddd57824 */ /* 0x000fe200078e02d2 */
[----:B------:R-:W-:Y:S02]  /*10e90*/  SHF.R.U32.HI R214, RZ, 0x4, R214 ;  /* 0x00000004ffd67819 */ /* 0x000fe400000116d6 */
[----:B----4-:R-:W-:Y:S01]  /*10ea0*/  PRMT R217, R68, 0x7772, RZ ;  /* 0x0000777244d97816 */ /* 0x010fe200000000ff */
[C---:B------:R-:W-:Y:S01]  /*10eb0*/  IMAD R210, R223.reuse, 0x10, R216 ;  /* 0x00000010dfd27824 */ /* 0x040fe200078e02d8 */
[----:B------:R-:W-:-:S02]  /*10ec0*/  LOP3.LUT R223, R223, 0xffff, RZ, 0xc0, !PT ;  /* 0x0000ffffdfdf7812 */ /* 0x000fc400078ec0ff */
[----:B------:R-:W-:Y:S02]  /*10ed0*/  LOP3.LUT R215, R214, 0xf, RZ, 0xc0, !PT ;  /* 0x0000000fd6d77812 */ /* 0x000fe400078ec0ff */
[C---:B------:R-:W-:Y:S02]  /*10ee0*/  PRMT R214, R68.reuse, 0x7770, RZ ;  /* 0x0000777044d67816 */ /* 0x040fe400000000ff */
[----:B------:R-:W-:Y:S01]  /*10ef0*/  PRMT R216, R68, 0x7771, RZ ;  /* 0x0000777144d87816 */ /* 0x000fe200000000ff */
[----:B------:R-:W-:Y:S01]  /*10f00*/  IMAD R211, R222, 0x10, R215 ;  /* 0x00000010ded37824 */ /* 0x000fe200078e02d7 */
[----:B------:R-:W-:Y:S02]  /*10f10*/  PRMT R218, R68, 0x7773, RZ ;  /* 0x0000777344da7816 */ /* 0x000fe400000000ff */
[----:B------:R-:W-:Y:S02]  /*10f20*/  SHF.R.U32.HI R68, RZ, 0x4, R223 ;  /* 0x00000004ff447819 */ /* 0x000fe400000116df */
[----:B------:R-:W-:-:S02]  /*10f30*/  PRMT R222, R69, 0x7770, RZ ;  /* 0x0000777045de7816 */ /* 0x000fc400000000ff */
[----:B------:R-:W-:Y:S02]  /*10f40*/  LOP3.LUT R215, R68, 0xf, RZ, 0xc0, !PT ;  /* 0x0000000f44d77812 */ /* 0x000fe400078ec0ff */
[C---:B------:R-:W-:Y:S02]  /*10f50*/  PRMT R221, R69.reuse, 0x7771, RZ ;  /* 0x0000777145dd7816 */ /* 0x040fe400000000ff */
[C---:B------:R-:W-:Y:S01]  /*10f60*/  PRMT R226, R69.reuse, 0x7772, RZ ;  /* 0x0000777245e27816 */ /* 0x040fe200000000ff */
[----:B------:R-:W-:Y:S01]  /*10f70*/  IMAD R215, R224, 0x10, R215 ;  /* 0x00000010e0d77824 */ /* 0x000fe200078e02d7 */
[----:B------:R-:W-:Y:S02]  /*10f80*/  PRMT R68, R69, 0x7773, RZ ;  /* 0x0000777345447816 */ /* 0x000fe400000000ff */
[C---:B------:R-:W-:Y:S02]  /*10f90*/  PRMT R69, R71.reuse, 0x7770, RZ ;  /* 0x0000777047457816 */ /* 0x040fe400000000ff */
[----:B------:R-:W-:-:S02]  /*10fa0*/  PRMT R230, R71, 0x7771, RZ ;  /* 0x0000777147e67816 */ /* 0x000fc400000000ff */
[C---:B------:R-:W-:Y:S02]  /*10fb0*/  PRMT R232, R71.reuse, 0x7772, RZ ;  /* 0x0000777247e87816 */ /* 0x040fe400000000ff */
[----:B------:R-:W-:Y:S02]  /*10fc0*/  PRMT R71, R71, 0x7773, RZ ;  /* 0x0000777347477816 */ /* 0x000fe400000000ff */
[----:B------:R-:W-:Y:S02]  /*10fd0*/  LOP3.LUT R224, R224, 0xf0, RZ, 0xc0, !PT ;  /* 0x000000f0e0e07812 */ /* 0x000fe400078ec0ff */
[----:B------:R-:W-:Y:S02]  /*10fe0*/  LOP3.LUT R8, R71, R8, RZ, 0x3c, !PT ;  /* 0x0000000847087212 */ /* 0x000fe400078e3cff */
[----:B------:R-:W-:Y:S02]  /*10ff0*/  LOP3.LUT R7, R68, R7, RZ, 0x3c, !PT ;  /* 0x0000000744077212 */ /* 0x000fe400078e3cff */
[C---:B------:R-:W-:Y:S01]  /*11000*/  LOP3.LUT R68, R8.reuse, 0xffff, RZ, 0xc0, !PT ;  /* 0x0000ffff08447812 */ /* 0x040fe200078ec0ff */
[----:B------:R-:W-:Y:S01]  /*11010*/  IMAD.SHL.U32 R8, R8, 0x2, RZ ;  /* 0x0000000208087824 */ /* 0x000fe200078e00ff */
[----:B------:R-:W-:-:S02]  /*11020*/  LOP3.LUT R5, R232, R5, RZ, 0x3c, !PT ;  /* 0x00000005e8057212 */ /* 0x000fc400078e3cff */
[----:B------:R-:W-:Y:S02]  /*11030*/  SHF.R.U32.HI R224, RZ, 0x4, R224 ;  /* 0x00000004ffe07819 */ /* 0x000fe400000116e0 */
[----:B------:R-:W-:Y:S02]  /*11040*/  LOP3.LUT R9, R230, R9, RZ, 0x3c, !PT ;  /* 0x00000009e6097212 */ /* 0x000fe400078e3cff */
[----:B------:R-:W-:Y:S02]  /*11050*/  SHF.R.U32.HI R68, RZ, 0x4, R68 ;  /* 0x00000004ff447819 */ /* 0x000fe40000011644 */
[----:B------:R-:W-:Y:S02]  /*11060*/  LOP3.LUT R71, R5, 0xffff, RZ, 0xc0, !PT ;  /* 0x0000ffff05477812 */ /* 0x000fe400078ec0ff */
[----:B-1----:R-:W-:Y:S02]  /*11070*/  LOP3.LUT R209, R214, R209, R224, 0x96, !PT ;  /* 0x000000d1d6d17212 */ /* 0x002fe400078e96e0 */
[----:B------:R-:W-:-:S02]  /*11080*/  PRMT R223, R70, 0x7770, RZ ;  /* 0x0000777046df7816 */ /* 0x000fc400000000ff */
[C---:B------:R-:W-:Y:S02]  /*11090*/  PRMT R225, R70.reuse, 0x7771, RZ ;  /* 0x0000777146e17816 */ /* 0x040fe400000000ff */
[----:B------:R-:W-:Y:S02]  /*110a0*/  PRMT R228, R70, 0x7772, RZ ;  /* 0x0000777246e47816 */ /* 0x000fe400000000ff */
[----:B------:R-:W-:Y:S02]  /*110b0*/  LOP3.LUT R214, R9, 0xffff, RZ, 0xc0, !PT ;  /* 0x0000ffff09d67812 */ /* 0x000fe400078ec0ff */
[----:B------:R-:W-:Y:S02]  /*110c0*/  LOP3.LUT R68, R68, 0xf, RZ, 0xc0, !PT ;  /* 0x0000000f44447812 */ /* 0x000fe400078ec0ff */
[----:B------:R-:W-:Y:S02]  /*110d0*/  PRMT R70, R70, 0x7773, RZ ;  /* 0x0000777346467816 */ /* 0x000fe400000000ff */
[----:B------:R-:W-:-:S02]  /*110e0*/  SHF.R.U32.HI R71, RZ, 0x4, R71 ;  /* 0x00000004ff477819 */ /* 0x000fc40000011647 */
[----:B------:R-:W-:Y:S02]  /*110f0*/  LOP3.LUT R69, R69, R10, RZ, 0x3c, !PT ;  /* 0x0000000a45457212 */ /* 0x000fe400078e3cff */
[----:B------:R-:W-:Y:S01]  /*11100*/  LOP3.LUT R210, R217, R210, RZ, 0x3c, !PT ;  /* 0x000000d2d9d27212 */ /* 0x000fe200078e3cff */
[----:B------:R-:W-:Y:S01]  /*11110*/  IMAD R217, R5, 0x10, R68 ;  /* 0x0000001005d97824 */ /* 0x000fe200078e0244 */
[----:B------:R-:W-:Y:S02]  /*11120*/  SHF.R.U32.HI R214, RZ, 0x4, R214 ;  /* 0x00000004ffd67819 */ /* 0x000fe400000116d6 */
[----:B------:R-:W-:Y:S02]  /*11130*/  LOP3.LUT R11, R70, R11, RZ, 0x3c, !PT ;  /* 0x0000000b460b7212 */ /* 0x000fe400078e3cff */
[----:B------:R-:W-:Y:S02]  /*11140*/  LOP3.LUT R70, R71, 0xf, RZ, 0xc0, !PT ;  /* 0x0000000f47467812 */ /* 0x000fe400078ec0ff */
[----:B------:R-:W-:-:S02]  /*11150*/  LOP3.LUT R5, R69, 0xffff, RZ, 0xc0, !PT ;  /* 0x0000ffff45057812 */ /* 0x000fc400078ec0ff */
[----:B------:R-:W-:Y:S02]  /*11160*/  LOP3.LUT R220, R221, R220, RZ, 0x3c, !PT ;  /* 0x000000dcdddc7212 */ /* 0x000fe400078e3cff */
[----:B------:R-:W-:Y:S02]  /*11170*/  LOP3.LUT R207, R228, R207, RZ, 0x3c, !PT ;  /* 0x000000cfe4cf7212 */ /* 0x000fe400078e3cff */
[----:B------:R-:W-:Y:S02]  /*11180*/  LOP3.LUT R214, R214, 0xf, RZ, 0xc0, !PT ;  /* 0x0000000fd6d67812 */ /* 0x000fe400078ec0ff */
[----:B------:R-:W-:Y:S02]  /*11190*/  LOP3.LUT R221, R8, 0x1e, RZ, 0xc0, !PT ;  /* 0x0000001e08dd7812 */ /* 0x000fe400078ec0ff */
[----:B---3--:R-:W-:Y:S01]  /*111a0*/  LOP3.LUT R208, R216, R208, R215, 0x96, !PT ;  /* 0x000000d0d8d07212 */ /* 0x008fe200078e96d7 */
[----:B------:R-:W-:Y:S01]  /*111b0*/  IMAD R215, R9, 0x10, R70 ;  /* 0x0000001009d77824 */ /* 0x000fe200078e0246 */
[----:B------:R-:W-:Y:S01]  /*111c0*/  SHF.R.U32.HI R5, RZ, 0x4, R5 ;  /* 0x00000004ff057819 */ /* 0x000fe20000011605 */
[----:B------:R-:W1:Y:S01]  /*111d0*/  LDC.U8 R230, c[0x3][R221+0x480] ;  /* 0x00c12000dde67b82 */ /* 0x000e620000000000 */
[----:B------:R-:W-:Y:S01]  /*111e0*/  LOP3.LUT R10, R207, 0xffff, RZ, 0xc0, !PT ;  /* 0x0000ffffcf0a7812 */ /* 0x000fe200078ec0ff */
[----:B------:R-:W-:Y:S01]  /*111f0*/  IMAD R69, R69, 0x10, R214 ;  /* 0x0000001045457824 */ /* 0x000fe200078e02d6 */
[----:B------:R-:W-:-:S02]  /*11200*/  LOP3.LUT R9, R11, 0xffff, RZ, 0xc0, !PT ;  /* 0x0000ffff0b097812 */ /* 0x000fc400078ec0ff */
[----:B------:R-:W-:Y:S02]  /*11210*/  LOP3.LUT R212, R225, R212, RZ, 0x3c, !PT ;  /* 0x000000d4e1d47212 */ /* 0x000fe400078e3cff */
[----:B------:R-:W-:Y:S01]  /*11220*/  LOP3.LUT R214, R5, 0xf, RZ, 0xc0, !PT ;  /* 0x0000000f05d67812 */ /* 0x000fe200078ec0ff */
[----:B------:R-:W3:Y:S01]  /*11230*/  LDC.U8 R231, c[0x3][R221+0x481] ;  /* 0x00c12040dde77b82 */ /* 0x000ee20000000000 */
[----:B------:R-:W-:Y:S02]  /*11240*/  SHF.R.U32.HI R5, RZ, 0x4, R10 ;  /* 0x00000004ff057819 */ /* 0x000fe4000001160a */
[----:B------:R-:W-:Y:S01]  /*11250*/  SHF.R.U32.HI R8, RZ, 0x4, R9 ;  /* 0x00000004ff087819 */ /* 0x000fe20000011609 */
[----:B------:R-:W-:Y:S01]  /*11260*/  IMAD R214, R11, 0x10, R214 ;  /* 0x000000100bd67824 */ /* 0x000fe200078e02d6 */
[----:B------:R-:W-:Y:S02]  /*11270*/  LOP3.LUT R6, R223, R6, RZ, 0x3c, !PT ;  /* 0x00000006df067212 */ /* 0x000fe400078e3cff */
[----:B------:R-:W-:-:S02]  /*11280*/  LOP3.LUT R9, R212, 0xffff, RZ, 0xc0, !PT ;  /* 0x0000ffffd4097812 */ /* 0x000fc400078ec0ff */
[----:B------:R-:W-:Y:S02]  /*11290*/  LOP3.LUT R5, R5, 0xf, RZ, 0xc0, !PT ;  /* 0x0000000f05057812 */ /* 0x000fe400078ec0ff */
[----:B------:R-:W-:Y:S02]  /*112a0*/  LOP3.LUT R8, R8, 0xf, RZ, 0xc0, !PT ;  /* 0x0000000f08087812 */ /* 0x000fe400078ec0ff */
[----:B------:R-:W-:Y:S01]  /*112b0*/  SHF.R.U32.HI R9, RZ, 0x4, R9 ;  /* 0x00000004ff097819 */ /* 0x000fe20000011609 */
[----:B------:R-:W-:Y:S01]  /*112c0*/  IMAD R68, R212, 0x10, R5 ;  /* 0x00000010d4447824 */ /* 0x000fe200078e0205 */
[----:B------:R-:W-:Y:S01]  /*112d0*/  LOP3.LUT R10, R6, 0xffff, RZ, 0xc0, !PT ;  /* 0x0000ffff060a7812 */ /* 0x000fe200078ec0ff */
[----:B------:R-:W-:Y:S01]  /*112e0*/  IMAD R71, R207, 0x10, R8 ;  /* 0x00000010cf477824 */ /* 0x000fe200078e0208 */
[----:B------:R-:W-:Y:S02]  /*112f0*/  LOP3.LUT R219, R226, R219, RZ, 0x3c, !PT ;  /* 0x000000dbe2db7212 */ /* 0x000fe400078e3cff */
        /* <DEDUP_REMOVED lines=9> */
[----:B------:R-:W-:-:S02]  /*11390*/  LOP3.LUT R8, R220, 0xffff, RZ, 0xc0, !PT ;  /* 0x0000ffffdc087812 */ /* 0x000fc400078ec0ff */
[----:B------:R-:W-:Y:S02]  /*113a0*/  LOP3.LUT R213, R222, R213, RZ, 0x3c, !PT ;  /* 0x000000d5ded57212 */ /* 0x000fe400078e3cff */
[----:B------:R-:W-:Y:S02]  /*113b0*/  LOP3.LUT R211, R218, R211, RZ, 0x3c, !PT ;  /* 0x000000d3dad37212 */ /* 0x000fe400078e3cff */
[----:B------:R-:W-:Y:S02]  /*113c0*/  LOP3.LUT R218, R5, 0xf, RZ, 0xc0, !PT ;  /* 0x0000000f05da7812 */ /* 0x000fe400078ec0ff */
[----:B------:R-:W-:Y:S02]  /*113d0*/  LOP3.LUT R225, R6, 0xf, RZ, 0xc0, !PT ;  /* 0x0000000f06e17812 */ /* 0x000fe400078ec0ff */
[----:B------:R-:W-:Y:S01]  /*113e0*/  SHF.R.U32.HI R5, RZ, 0x4, R8 ;  /* 0x00000004ff057819 */ /* 0x000fe20000011608 */
[----:B------:R-:W-:Y:S01]  /*113f0*/  IMAD R218, R219, 0x10, R218 ;  /* 0x00000010dbda7824 */ /* 0x000fe200078e02da */
[----:B------:R-:W-:Y:S01]  /*11400*/  LOP3.LUT R6, R213, 0xffff, RZ, 0xc0, !PT ;  /* 0x0000ffffd5067812 */ /* 0x000fe200078ec0ff */
[----:B------:R-:W-:Y:S01]  /*11410*/  IMAD R225, R220, 0x10, R225 ;  /* 0x00000010dce17824 */ /* 0x000fe200078e02e1 */
[----:B------:R-:W-:-:S02]  /*11420*/  LOP3.LUT R226, R5, 0xf, RZ, 0xc0, !PT ;  /* 0x0000000f05e27812 */ /* 0x000fc400078ec0ff */
[----:B------:R-:W-:Y:S02]  /*11430*/  SHF.R.U32.HI R5, RZ, 0x4, R6 ;  /* 0x00000004ff057819 */ /* 0x000fe40000011606 */
[----:B------:R-:W-:Y:S01]  /*11440*/  LOP3.LUT R8, R208, 0xffff, RZ, 0xc0, !PT ;  /* 0x0000ffffd0087812 */ /* 0x000fe200078ec0ff */
[----:B------:R-:W-:Y:S01]  /*11450*/  IMAD R226, R213, 0x10, R226 ;  /* 0x00000010d5e27824 */ /* 0x000fe200078e02e2 */
[----:B------:R-:W-:Y:S02]  /*11460*/  LOP3.LUT R7, R211, 0xffff, RZ, 0xc0, !PT ;  /* 0x0000ffffd3077812 */ /* 0x000fe400078ec0ff */
[----:B------:R-:W-:Y:S02]  /*11470*/  LOP3.LUT R6, R5, 0xf, RZ, 0xc0, !PT ;  /* 0x0000000f05067812 */ /* 0x000fe400078ec0ff */
[----:B------:R-:W-:Y:S02]  /*11480*/  SHF.R.U32.HI R8, RZ, 0x4, R8 ;  /* 0x00000004ff087819 */ /* 0x000fe40000011608 */
[----:B------:R-:W-:Y:S01]  /*11490*/  LOP3.LUT R9, R210, 0xffff, RZ, 0xc0, !PT ;  /* 0x0000ffffd2097812 */ /* 0x000fe200078ec0ff */
[----:B------:R-:W-:Y:S01]  /*114a0*/  IMAD R227, R211, 0x10, R6 ;  /* 0x00000010d3e37824 */ /* 0x000fe200078e0206 */
[----:B------:R-:W-:-:S02]  /*114b0*/  SHF.R.U32.HI R5, RZ, 0x4, R7 ;  /* 0x00000004ff057819 */ /* 0x000fc40000011607 */
[----:B------:R-:W-:Y:S02]  /*114c0*/  LOP3.LUT R8, R8, 0xf, RZ, 0xc0, !PT ;  /* 0x0000000f08087812 */ /* 0x000fe400078ec0ff */
[----:B------:R-:W-:Y:S02]  /*114d0*/  SHF.R.U32.HI R6, RZ, 0x4, R9 ;  /* 0x00000004ff067819 */ /* 0x000fe40000011609 */
[----:B------:R-:W-:Y:S01]  /*114e0*/  LOP3.LUT R7, R5, 0xf, RZ, 0xc0, !PT ;  /* 0x0000000f05077812 */ /* 0x000fe200078ec0ff */
[C---:B------:R-:W-:Y:S01]  /*114f0*/  IMAD R8, R209.reuse, 0x10, R8 ;  /* 0x00000010d1087824 */ /* 0x040fe200078e0208 */
[----:B------:R-:W-:Y:S02]  /*11500*/  LOP3.LUT R5, R209, 0xf0, RZ, 0xc0, !PT ;  /* 0x000000f0d1057812 */ /* 0x000fe400078ec0ff */
[----:B------:R-:W-:Y:S01]  /*11510*/  LOP3.LUT R229, R6, 0xf, RZ, 0xc0, !PT ;  /* 0x0000000f06e57812 */ /* 0x000fe200078ec0ff */
[----:B------:R-:W-:Y:S01]  /*11520*/  IMAD R228, R210, 0x10, R7 ;  /* 0x00000010d2e47824 */ /* 0x000fe200078e0207 */
[----:B------:R-:W-:-:S02]  /*11530*/  SHF.R.U32.HI R5, RZ, 0x4, R5 ;  /* 0x00000004ff057819 */ /* 0x000fc40000011605 */
[----:B---3--:R-:W-:Y:S01]  /*11540*/  LOP3.LUT R231, R231, R8, RZ, 0x3c, !PT ;  /* 0x00000008e7e77212 */ /* 0x008fe200078e3cff */
[----:B------:R-:W-:Y:S01]  /*11550*/  IMAD R229, R208, 0x10, R229 ;  /* 0x00000010d0e57824 */ /* 0x000fe200078e02e5 */
        /* <DEDUP_REMOVED lines=18> */
[----:B------:R-:W-:-:S05]  /*11680*/  IMAD.SHL.U32 R6, R4, 0x10, RZ ;  /* 0x0000001004067824 */ /* 0x000fca00078e00ff */
[----:B------:R-:W-:-:S05]  /*11690*/  LOP3.LUT R6, R6, 0xf0, RZ, 0xc0, !PT ;  /* 0x000000f006067812 */ /* 0x000fca00078ec0ff */
[----:B------:R-:W-:-:S06]  /*116a0*/  IMAD.IADD R9, R1, 0x1, R6 ;  /* 0x0000000101097824 */ /* 0x000fcc00078e0206 */
[----:B------:R-:W3:Y:S01]  /*116b0*/  LDL.128 R8, [R9+0x10] ;  /* 0x0000100009087983 */ /* 0x000ee20000100c00 */
[----:B------:R-:W-:-:S05]  /*116c0*/  LOP3.LUT R4, R4, 0xf0, RZ, 0xc0, !PT ;  /* 0x000000f004047812 */ /* 0x000fca00078ec0ff */
[----:B------:R-:W-:-:S06]  /*116d0*/  IMAD.IADD R4, R1, 0x1, R4 ;  /* 0x0000000101047824 */ /* 0x000fcc00078e0204 */
[----:B------:R-:W4:Y:S04]  /*116e0*/  LDL.128 R4, [R4+0x10] ;  /* 0x0000100004047983 */ /* 0x000f280000100c00 */
[----:B------:R1:W-:Y:S01]  /*116f0*/  STL.128 [R1+0x1040], RZ ;  /* 0x001040ff01007387 */ /* 0x0003e20000100c00 */
[----:B---3--:R-:W-:Y:S02]  /*11700*/  PRMT R222, R11, 0x7773, RZ ;  /* 0x000077730bde7816 */ /* 0x008fe400000000ff */
[C---:B------:R-:W-:Y:S02]  /*11710*/  PRMT R207, R8.reuse, 0x7770, RZ ;  /* 0x0000777008cf7816 */ /* 0x040fe400000000ff */
[C---:B------:R-:W-:Y:S02]  /*11720*/  PRMT R206, R8.reuse, 0x7771, RZ ;  /* 0x0000777108ce7816 */ /* 0x040fe400000000ff */
[----:B------:R-:W-:-:S02]  /*11730*/  PRMT R208, R8, 0x7772, RZ ;  /* 0x0000777208d07816 */ /* 0x000fc400000000ff */
[----:B------:R-:W-:Y:S02]  /*11740*/  PRMT R209, R8, 0x7773, RZ ;  /* 0x0000777308d17816 */ /* 0x000fe400000000ff */
[----:B------:R-:W-:Y:S02]  /*11750*/  PRMT R8, R9, 0x7770, RZ ;  /* 0x0000777009087816 */ /* 0x000fe400000000ff */
[----:B------:R-:W-:Y:S02]  /*11760*/  LOP3.LUT R217, R222, R217, RZ, 0x3c, !PT ;  /* 0x000000d9ded97212 */ /* 0x000fe400078e3cff */
[C---:B------:R-:W-:Y:S02]  /*11770*/  PRMT R220, R11.reuse, 0x7772, RZ ;  /* 0x000077720bdc7816 */ /* 0x040fe400000000ff */
[----:B------:R-:W-:Y:S02]  /*11780*/  PRMT R212, R11, 0x7771, RZ ;  /* 0x000077710bd47816 */ /* 0x000fe400000000ff */
[----:B------:R-:W-:-:S02]  /*11790*/  LOP3.LUT R227, R8, R227, RZ, 0x3c, !PT ;  /* 0x000000e308e37212 */ /* 0x000fc400078e3cff */
[C---:B------:R-:W-:Y:S02]  /*117a0*/  PRMT R213, R10.reuse, 0x7770, RZ ;  /* 0x000077700ad57816 */ /* 0x040fe400000000ff */
[C---:B------:R-:W-:Y:S02]  /*117b0*/  PRMT R219, R10.reuse, 0x7771, RZ ;  /* 0x000077710adb7816 */ /* 0x040fe400000000ff */
[C---:B------:R-:W-:Y:S02]  /*117c0*/  PRMT R221, R10.reuse, 0x7772, RZ ;  /* 0x000077720add7816 */ /* 0x040fe400000000ff */
[C---:B------:R-:W-:Y:S01]  /*117d0*/  LOP3.LUT R8, R217.reuse, 0xffff, RZ, 0xc0, !PT ;  /* 0x0000ffffd9087812 */ /* 0x040fe200078ec0ff */
[----:B------:R-:W-:Y:S01]  /*117e0*/  IMAD.SHL.U32 R217, R217, 0x2, RZ ;  /* 0x00000002d9d97824 */ /* 0x000fe200078e00ff */
[----:B------:R-:W-:Y:S02]  /*117f0*/  PRMT R10, R10, 0x7773, RZ ;  /* 0x000077730a0a7816 */ /* 0x000fe400000000ff */
[----:B------:R-:W-:-:S02]  /*11800*/  PRMT R211, R9, 0x7771, RZ ;  /* 0x0000777109d37816 */ /* 0x000fc400000000ff */
[C---:B------:R-:W-:Y:S02]  /*11810*/  PRMT R210, R9.reuse, 0x7772, RZ ;  /* 0x0000777209d27816 */ /* 0x040fe400000000ff */
[----:B------:R-:W-:Y:S02]  /*11820*/  LOP3.LUT R220, R220, R215, RZ, 0x3c, !PT ;  /* 0x000000d7dcdc7212 */ /* 0x000fe400078e3cff */
[----:B------:R-:W-:Y:S02]  /*11830*/  PRMT R9, R9, 0x7773, RZ ;  /* 0x0000777309097816 */ /* 0x000fe400000000ff */
[----:B------:R-:W-:Y:S02]  /*11840*/  LOP3.LUT R212, R212, R69, RZ, 0x3c, !PT ;  /* 0x00000045d4d47212 */ /* 0x000fe400078e3cff */
[----:B------:R-:W-:Y:S02]  /*11850*/  PRMT R223, R11, 0x7770, RZ ;  /* 0x000077700bdf7816 */ /* 0x000fe400000000ff */
[----:B------:R-:W-:-:S02]  /*11860*/  SHF.R.U32.HI R8, RZ, 0x4, R8 ;  /* 0x00000004ff087819 */ /* 0x000fc40000011608 */
[----:B------:R-:W-:Y:S02]  /*11870*/  LOP3.LUT R11, R10, R71, RZ, 0x3c, !PT ;  /* 0x000000470a0b7212 */ /* 0x000fe400078e3cff */
[----:B------:R-:W-:Y:S02]  /*11880*/  LOP3.LUT R10, R220, 0xffff, RZ, 0xc0, !PT ;  /* 0x0000ffffdc0a7812 */ /* 0x000fe400078ec0ff */
[----:B------:R-:W-:Y:S02]  /*11890*/  LOP3.LUT R218, R9, R218, RZ, 0x3c, !PT ;  /* 0x000000da09da7212 */ /* 0x000fe400078e3cff */
[----:B------:R-:W-:Y:S02]  /*118a0*/  LOP3.LUT R69, R212, 0xffff, RZ, 0xc0, !PT ;  /* 0x0000ffffd4457812 */ /* 0x000fe400078ec0ff */
[----:B------:R-:W-:Y:S02]  /*118b0*/  LOP3.LUT R9, R8, 0xf, RZ, 0xc0, !PT ;  /* 0x0000000f08097812 */ /* 0x000fe400078ec0ff */
[----:B------:R-:W-:-:S02]  /*118c0*/  LOP3.LUT R223, R223, R214, RZ, 0x3c, !PT ;  /* 0x000000d6dfdf7212 */ /* 0x000fc400078e3cff */
[----:B------:R-:W-:Y:S01]  /*118d0*/  SHF.R.U32.HI R10, RZ, 0x4, R10 ;  /* 0x00000004ff0a7819 */ /* 0x000fe2000001160a */
[----:B------:R-:W-:Y:S01]  /*118e0*/  IMAD R8, R220, 0x10, R9 ;  /* 0x00000010dc087824 */ /* 0x000fe200078e0209 */
[----:B------:R-:W-:Y:S02]  /*118f0*/  LOP3.LUT R219, R219, R70, RZ, 0x3c, !PT ;  /* 0x00000046dbdb7212 */ /* 0x000fe400078e3cff */
[----:B------:R-:W-:Y:S02]  /*11900*/  SHF.R.U32.HI R69, RZ, 0x4, R69 ;  /* 0x00000004ff457819 */ /* 0x000fe40000011645 */
[----:B------:R-:W-:Y:S02]  /*11910*/  LOP3.LUT R70, R223, 0xffff, RZ, 0xc0, !PT ;  /* 0x0000ffffdf467812 */ /* 0x000fe400078ec0ff */
[----:B------:R-:W-:Y:S02]  /*11920*/  LOP3.LUT R71, R11, 0xffff, RZ, 0xc0, !PT ;  /* 0x0000ffff0b477812 */ /* 0x000fe400078ec0ff */
[----:B------:R-:W-:-:S02]  /*11930*/  LOP3.LUT R9, R10, 0xf, RZ, 0xc0, !PT ;  /* 0x0000000f0a097812 */ /* 0x000fc400078ec0ff */
[----:B------:R-:W-:Y:S02]  /*11940*/  LOP3.LUT R10, R69, 0xf, RZ, 0xc0, !PT ;  /* 0x0000000f450a7812 */ /* 0x000fe400078ec0ff */
[----:B------:R-:W-:Y:S01]  /*11950*/  SHF.R.U32.HI R69, RZ, 0x4, R70 ;  /* 0x00000004ff457819 */ /* 0x000fe20000011646 */
[----:B------:R-:W-:Y:S01]  /*11960*/  IMAD R9, R212, 0x10, R9 ;  /* 0x00000010d4097824 */ /* 0x000fe200078e0209 */
[----:B------:R-:W-:Y:S01]  /*11970*/  SHF.R.U32.HI R71, RZ, 0x4, R71 ;  /* 0x00000004ff477819 */ /* 0x000fe20000011647 */
[----:B------:R-:W-:Y:S01]  /*11980*/  IMAD R10, R223, 0x10, R10 ;  /* 0x00000010df0a7824 */ /* 0x000fe200078e020a */
[----:B------:R-:W-:Y:S02]  /*11990*/  LOP3.LUT R68, R221, R68, RZ, 0x3c, !PT ;  /* 0x00000044dd447212 */ /* 0x000fe400078e3cff */
[----:B------:R-:W-:Y:S02]  /*119a0*/  LOP3.LUT R70, R69, 0xf, RZ, 0xc0, !PT ;  /* 0x0000000f45467812 */ /* 0x000fe400078ec0ff */
[----:B------:R-:W-:-:S02]  /*119b0*/  LOP3.LUT R71, R71, 0xf, RZ, 0xc0, !PT ;  /* 0x0000000f47477812 */ /* 0x000fc400078ec0ff */
[----:B------:R-:W-:Y:S01]  /*119c0*/  LOP3.LUT R231, R206, R231, RZ, 0x3c, !PT ;  /* 0x000000e7cee77212 */ /* 0x000fe200078e3cff */
[----:B------:R-:W-:Y:S01]  /*119d0*/  IMAD R11, R11, 0x10, R70 ;  /* 0x000000100b0b7824 */ /* 0x000fe200078e0246 */
[C---:B------:R-:W-:Y:S01]  /*119e0*/  LOP3.LUT R69, R68.reuse, 0xffff, RZ, 0xc0, !PT ;  /* 0x0000ffff44457812 */ /* 0x040fe200078ec0ff */
[----:B------:R-:W-:Y:S01]  /*119f0*/  IMAD R68, R68, 0x10, R71 ;  /* 0x0000001044447824 */ /* 0x000fe200078e0247 */
[----:B------:R-:W-:Y:S02]  /*11a00*/  LOP3.LUT R206, R219, 0xffff, RZ, 0xc0, !PT ;  /* 0x0000ffffdbce7812 */ /* 0x000fe400078ec0ff */
[----:B------:R-:W-:Y:S02]  /*11a10*/  LOP3.LUT R216, R213, R216, RZ, 0x3c, !PT ;  /* 0x000000d8d5d87212 */ /* 0x000fe400078e3cff */
[----:B------:R-:W-:Y:S02]  /*11a20*/  SHF.R.U32.HI R69, RZ, 0x4, R69 ;  /* 0x00000004ff457819 */ /* 0x000fe40000011645 */
[----:B------:R-:W-:-:S02]  /*11a30*/  SHF.R.U32.HI R71, RZ, 0x4, R206 ;  /* 0x00000004ff477819 */ /* 0x000fc400000116ce */
[----:B------:R-:W-:Y:S02]  /*11a40*/  LOP3.LUT R230, R207, R230, RZ, 0x3c, !PT ;  /* 0x000000e6cfe67212 */ /* 0x000fe400078e3cff */
[----:B------:R-:W-:Y:S02]  /*11a50*/  LOP3.LUT R206, R216, 0xffff, RZ, 0xc0, !PT ;  /* 0x0000ffffd8ce7812 */ /* 0x000fe400078ec0ff */
[----:B------:R-:W-:Y:S02]  /*11a60*/  LOP3.LUT R70, R69, 0xf, RZ, 0xc0, !PT ;  /* 0x0000000f45467812 */ /* 0x000fe400078ec0ff */
[----:B------:R-:W-:Y:S02]  /*11a70*/  LOP3.LUT R207, R218, 0xffff, RZ, 0xc0, !PT ;  /* 0x0000ffffdacf7812 */ /* 0x000fe400078ec0ff */
[----:B------:R-:W-:Y:S01]  /*11a80*/  LOP3.LUT R71, R71, 0xf, RZ, 0xc0, !PT ;  /* 0x0000000f47477812 */ /* 0x000fe200078ec0ff */
[----:B------:R-:W-:Y:S01]  /*11a90*/  IMAD R69, R219, 0x10, R70 ;  /* 0x00000010db457824 */ /* 0x000fe200078e0246 */
[----:B------:R-:W-:-:S02]  /*11aa0*/  SHF.R.U32.HI R206, RZ, 0x4, R206 ;  /* 0x00000004ffce7819 */ /* 0x000fc400000116ce */
[----:B------:R-:W-:Y:S01]  /*11ab0*/  SHF.R.U32.HI R207, RZ, 0x4, R207 ;  /* 0x00000004ffcf7819 */ /* 0x000fe200000116cf */
[----:B------:R-:W-:Y:S01]  /*11ac0*/  IMAD R70, R216, 0x10, R71 ;  /* 0x00000010d8467824 */ /* 0x000fe200078e0247 */
[----:B------:R-:W-:Y:S02]  /*11ad0*/  LOP3.LUT R226, R211, R226, RZ, 0x3c, !PT ;  /* 0x000000e2d3e27212 */ /* 0x000fe400078e3cff */
[----:B------:R-:W-:Y:S02]  /*11ae0*/  LOP3.LUT R225, R210, R225, RZ, 0x3c, !PT ;  /* 0x000000e1d2e17212 */ /* 0x000fe400078e3cff */
[----:B------:R-:W-:Y:S02]  /*11af0*/  LOP3.LUT R71, R206, 0xf, RZ, 0xc0, !PT ;  /* 0x0000000fce477812 */ /* 0x000fe400078ec0ff */
[----:B------:R-:W-:Y:S02]  /*11b00*/  LOP3.LUT R206, R207, 0xf, RZ, 0xc0, !PT ;  /* 0x0000000fcfce7812 */ /* 0x000fe400078ec0ff */
[----:B------:R-:W-:Y:S01]  /*11b10*/  LOP3.LUT R229, R208, R229, RZ, 0x3c, !PT ;  /* 0x000000e5d0e57212 */ /* 0x000fe200078e3cff */
[----:B------:R-:W-:Y:S01]  /*11b20*/  IMAD R71, R218, 0x10, R71 ;  /* 0x00000010da477824 */ /* 0x000fe200078e0247 */
[----:B------:R-:W-:-:S02]  /*11b30*/  LOP3.LUT R228, R209, R228, RZ, 0x3c, !PT ;  /* 0x000000e4d1e47212 */ /* 0x000fc400078e3cff */
[C---:B------:R-:W-:Y:S01]  /*11b40*/  LOP3.LUT R208, R225.reuse, 0xffff, RZ, 0xc0, !PT ;  /* 0x0000ffffe1d07812 */ /* 0x040fe200078ec0ff */
        /* <DEDUP_REMOVED lines=8> */
[C---:B------:R-:W-:Y:S01]  /*11bd0*/  LOP3.LUT R208, R227.reuse, 0xffff, RZ, 0xc0, !PT ;  /* 0x0000ffffe3d07812 */ /* 0x040fe200078ec0ff */
[----:B------:R-:W-:Y:S01]  /*11be0*/  IMAD R227, R227, 0x10, R206 ;  /* 0x00000010e3e37824 */ /* 0x000fe200078e02ce */
[----:B------:R3:W5:Y:S01]  /*11bf0*/  LDC.U8 R207, c[0x3][R221+0x480] ;  /* 0x00c12000ddcf7b82 */ /* 0x0007620000000000 */
[C---:B----4-:R-:W-:Y:S02]  /*11c00*/  PRMT R220, R6.reuse, 0x7772, RZ ;  /* 0x0000777206dc7816 */ /* 0x050fe400000000ff */
[----:B------:R-:W-:Y:S02]  /*11c10*/  SHF.R.U32.HI R208, RZ, 0x4, R208 ;  /* 0x00000004ffd07819 */ /* 0x000fe400000116d0 */
[----:B------:R-:W-:Y:S02]  /*11c20*/  PRMT R218, R6, 0x7770, RZ ;  /* 0x0000777006da7816 */ /* 0x000fe400000000ff */
[----:B------:R-:W-:Y:S01]  /*11c30*/  LOP3.LUT R209, R208, 0xf, RZ, 0xc0, !PT ;  /* 0x0000000fd0d17812 */ /* 0x000fe200078ec0ff */
[----:B------:R3:W4:Y:S01]  /*11c40*/  LDC.U8 R206, c[0x3][R221+0x481] ;  /* 0x00c12040ddce7b82 */ /* 0x0007220000000000 */
[----:B------:R-:W-:-:S02]  /*11c50*/  LOP3.LUT R208, R228, 0xffff, RZ, 0xc0, !PT ;  /* 0x0000ffffe4d07812 */ /* 0x000fc400078ec0ff */
[----:B------:R-:W-:Y:S01]  /*11c60*/  PRMT R217, R6, 0x7771, RZ ;  /* 0x0000777106d97816 */ /* 0x000fe200000000ff */
[----:B------:R-:W-:Y:S01]  /*11c70*/  IMAD R209, R228, 0x10, R209 ;  /* 0x00000010e4d17824 */ /* 0x000fe200078e02d1 */
[----:B------:R-:W-:Y:S02]  /*11c80*/  PRMT R219, R6, 0x7773, RZ ;  /* 0x0000777306db7816 */ /* 0x000fe400000000ff */
[----:B------:R-:W-:Y:S02]  /*11c90*/  LOP3.LUT R6, R231, 0xffff, RZ, 0xc0, !PT ;  /* 0x0000ffffe7067812 */ /* 0x000fe400078ec0ff */
[----:B------:R-:W-:Y:S02]  /*11ca0*/  SHF.R.U32.HI R208, RZ, 0x4, R208 ;  /* 0x00000004ffd07819 */ /* 0x000fe400000116d0 */
[----:B------:R-:W-:Y:S02]  /*11cb0*/  SHF.R.U32.HI R6, RZ, 0x4, R6 ;  /* 0x00000004ff067819 */ /* 0x000fe40000011606 */
[----:B------:R-:W-:-:S02]  /*11cc0*/  PRMT R212, R5, 0x7770, RZ ;  /* 0x0000777005d47816 */ /* 0x000fc400000000ff */
[C---:B------:R-:W-:Y:S02]  /*11cd0*/  PRMT R214, R5.reuse, 0x7771, RZ ;  /* 0x0000777105d67816 */ /* 0x040fe400000000ff */
[C---:B------:R-:W-:Y:S02]  /*11ce0*/  PRMT R215, R5.reuse, 0x7772, RZ ;  /* 0x0000777205d77816 */ /* 0x040fe400000000ff */
[----:B------:R-:W-:Y:S02]  /*11cf0*/  PRMT R216, R5, 0x7773, RZ ;  /* 0x0000777305d87816 */ /* 0x000fe400000000ff */
[----:B------:R-:W-:Y:S02]  /*11d00*/  LOP3.LUT R210, R208, 0xf, RZ, 0xc0, !PT ;  /* 0x0000000fd0d27812 */ /* 0x000fe400078ec0ff */
[C---:B------:R-:W-:Y:S02]  /*11d10*/  PRMT R211, R4.reuse, 0x7772, RZ ;  /* 0x0000777204d37816 */ /* 0x040fe400000000ff */
[C---:B------:R-:W-:Y:S01]  /*11d20*/  PRMT R208, R4.reuse, 0x7770, RZ ;  /* 0x0000777004d07816 */ /* 0x040fe200000000ff */
[----:B------:R-:W-:Y:S01]  /*11d30*/  IMAD R210, R229, 0x10, R210 ;  /* 0x00000010e5d27824 */ /* 0x000fe200078e02d2 */
[----:B------:R-:W-:-:S02]  /*11d40*/  PRMT R5, R4, 0x7771, RZ ;  /* 0x0000777104057816 */ /* 0x000fc400000000ff */
[----:B------:R-:W-:Y:S02]  /*11d50*/  PRMT R213, R4, 0x7773, RZ ;  /* 0x0000777304d57816 */ /* 0x000fe400000000ff */
[----:B------:R-:W-:Y:S02]  /*11d60*/  LOP3.LUT R4, R229, 0xffff, RZ, 0xc0, !PT ;  /* 0x0000ffffe5047812 */ /* 0x000fe400078ec0ff */
[C---:B------:R-:W-:Y:S02]  /*11d70*/  PRMT R224, R7.reuse, 0x7772, RZ ;  /* 0x0000777207e07816 */ /* 0x040fe400000000ff */
[C---:B------:R-:W-:Y:S02]  /*11d80*/  PRMT R222, R7.reuse, 0x7770, RZ ;  /* 0x0000777007de7816 */ /* 0x040fe400000000ff */
[C---:B---3--:R-:W-:Y:S02]  /*11d90*/  PRMT R221, R7.reuse, 0x7771, RZ ;  /* 0x0000777107dd7816 */ /* 0x048fe400000000ff */
[----:B------:R-:W-:-:S02]  /*11da0*/  PRMT R223, R7, 0x7773, RZ ;  /* 0x0000777307df7816 */ /* 0x000fc400000000ff */
[----:B------:R-:W-:Y:S02]  /*11db0*/  LOP3.LUT R7, R6, 0xf, RZ, 0xc0, !PT ;  /* 0x0000000f06077812 */ /* 0x000fe400078ec0ff */
[----:B------:R-:W-:Y:S02]  /*11dc0*/  SHF.R.U32.HI R4, RZ, 0x4, R4 ;  /* 0x00000004ff047819 */ /* 0x000fe40000011604 */
[----:B------:R-:W-:Y:S01]  /*11dd0*/  LOP3.LUT R9, R224, 0xffff, R9, 0x48, !PT ;  /* 0x0000ffffe0097812 */ /* 0x000fe200078e4809 */
[C---:B------:R-:W-:Y:S01]  /*11de0*/  IMAD R7, R230.reuse, 0x10, R7 ;  /* 0x00000010e6077824 */ /* 0x040fe200078e0207 */
[----:B------:R-:W-:Y:S02]  /*11df0*/  LOP3.LUT R230, R230, 0xf0, RZ, 0xc0, !PT ;  /* 0x000000f0e6e67812 */ /* 0x000fe400078ec0ff */
[----:B------:R-:W-:Y:S02]  /*11e00*/  LOP3.LUT R4, R4, 0xf, RZ, 0xc0, !PT ;  /* 0x0000000f04047812 */ /* 0x000fe400078ec0ff */
[----:B------:R-:W-:-:S02]  /*11e10*/  SHF.R.U32.HI R230, RZ, 0x4, R230 ;  /* 0x00000004ffe67819 */ /* 0x000fc400000116e6 */
[----:B----4-:R-:W-:Y:S01]  /*11e20*/  LOP3.LUT R5, R5, R206, R7, 0x96, !PT ;  /* 0x000000ce05057212 */ /* 0x010fe200078e9607 */
[----:B------:R-:W-:Y:S01]  /*11e30*/  IMAD R4, R231, 0x10, R4 ;  /* 0x00000010e7047824 */ /* 0x000fe200078e0204 */
[----:B-----5:R-:W-:Y:S02]  /*11e40*/  LOP3.LUT R207, R208, R207, R230, 0x96, !PT ;  /* 0x000000cfd0cf7212 */ /* 0x020fe400078e96e6 */
        /* <DEDUP_REMOVED lines=29> */
.L_x_96:
[----:B-1---5:R-:W-:Y:S01]  /*12020*/  LOP3.LUT R7, R183, R7, RZ, 0x3c, !PT ;  /* 0x00000007b7077212 */ /* 0x022fe200078e3cff */
[----:B------:R-:W3:Y:S01]  /*12030*/  LDL.U8 R8, [R1+0x101f] ;  /* 0x00101f0001087983 */ /* 0x000ee20000100000 */
        /* <DEDUP_REMOVED lines=199> */
[----:B------:R-:W-:Y:S01]  /*12cb0*/  SHF.L.W.U32.HI R7, R7, 0x1d, R7 ;  /* 0x0000001d07077819 */ /* 0x000fe20000010e07 */
[----:B---3--:R-:W-:Y:S01]  /*12cc0*/  VIADD R8, R8, 0x1 ;  /* 0x0000000108087836 */ /* 0x008fe20000000000 */
[----:B------:R-:W-:Y:S01]  /*12cd0*/  LOP3.LUT R89, R81, R89, RZ, 0x3c, !PT ;  /* 0x0000005951597212 */ /* 0x000fe200078e3cff */
[----:B------:R-:W-:Y:S01]  /*12ce0*/  IMAD.IADD R5, R84, 0x1, R5 ;  /* 0x0000000154057824 */ /* 0x000fe200078e0205 */
[----:B------:R-:W-:-:S02]  /*12cf0*/  SHF.L.W.U32.HI R85, R85, 0x1b, R85 ;  /* 0x0000001b55557819 */ /* 0x000fc40000010e55 */
[-C--:B------:R-:W-:Y:S01]  /*12d00*/  LOP3.LUT R82, R82, R7.reuse, RZ, 0x3c, !PT ;  /* 0x0000000752527212 */ /* 0x080fe200078e3cff */
[----:B------:R1:W-:Y:S01]  /*12d10*/  STL.U8 [R1+0x101f], R8 ;  /* 0x00101f0801007387 */ /* 0x0003e20000100000 */
        /* <DEDUP_REMOVED lines=67> */
[----:B------:R-:W-:Y:S02]  /*13150*/  ISETP.GE.U32.AND P0, PT, R197, 0x19, PT ;  /* 0x00000019c500780c */ /* 0x000fe40003f06070 */
[----:B------:R-:W-:Y:S01]  /*13160*/  SHF.L.W.U32.HI R5, R5, 0x1d, R5 ;  /* 0x0000001d05057819 */ /* 0x000fe20000010e05 */
[----:B------:R-:W-:Y:S01]  /*13170*/  IMAD.IADD R7, R44, 0x1, R7 ;  /* 0x000000012c077824 */ /* 0x000fe200078e0207 */
[----:B------:R-:W-:Y:S02]  /*13180*/  SHF.L.W.U32.HI R4, R45, 0x1b, R45 ;  /* 0x0000001b2d047819 */ /* 0x000fe40000010e2d */
[----:B------:R-:W-:-:S02]  /*13190*/  LOP3.LUT R49, R41, R49, RZ, 0x3c, !PT ;  /* 0x0000003129317212 */ /* 0x000fc400078e3cff */
[----:B------:R-:W-:Y:S02]  /*131a0*/  SHF.L.W.U32.HI R7, R7, 0x9, R7 ;  /* 0x0000000907077819 */ /* 0x000fe40000010e07 */
[-C--:B------:R-:W-:Y:S02]  /*131b0*/  LOP3.LUT R42, R42, R5.reuse, RZ, 0x3c, !PT ;  /* 0x000000052a2a7212 */ /* 0x080fe400078e3cff */
[----:B------:R-:W-:Y:S02]  /*131c0*/  LOP3.LUT R39, R39, R5, RZ, 0x3c, !PT ;  /* 0x0000000527277212 */ /* 0x000fe400078e3cff */
[-C--:B------:R-:W-:Y:S01]  /*131d0*/  LOP3.LUT R40, R40, R4.reuse, RZ, 0x3c, !PT ;  /* 0x0000000428287212 */ /* 0x080fe200078e3cff */
[----:B------:R-:W-:Y:S01]  /*131e0*/  IMAD.IADD R42, R42, 0x1, R49 ;  /* 0x000000012a2a7824 */ /* 0x000fe200078e0231 */
[----:B------:R-:W-:Y:S02]  /*131f0*/  LOP3.LUT R37, R37, R4, RZ, 0x3c, !PT ;  /* 0x0000000425257212 */ /* 0x000fe400078e3cff */
[----:B------:R-:W-:Y:S01]  /*13200*/  LOP3.LUT R38, R38, R7, RZ, 0x3c, !PT ;  /* 0x0000000726267212 */ /* 0x000fe200078e3cff */
[----:B------:R-:W-:Y:S01]  /*13210*/  IMAD.IADD R39, R40, 0x1, R39 ;  /* 0x0000000128277824 */ /* 0x000fe200078e0227 */
[----:B------:R-:W-:-:S02]  /*13220*/  ISETP.GE.U32.AND P1, PT, R197, 0x1d, PT ;  /* 0x0000001dc500780c */ /* 0x000fc40003f26070 */
[----:B------:R-:W-:Y:S01]  /*13230*/  SHF.L.W.U32.HI R6, R42, 0x1d, R42 ;  /* 0x0000001d2a067819 */ /* 0x000fe20000010e2a */
[----:B------:R-:W-:Y:S01]  /*13240*/  IMAD.IADD R37, R38, 0x1, R37 ;  /* 0x0000000126257824 */ /* 0x000fe200078e0225 */
[----:B------:R-:W-:-:S04]  /*13250*/  SHF.L.W.U32.HI R5, R39, 0x1b, R39 ;  /* 0x0000001b27057819 */ /* 0x000fc80000010e27 */
[----:B------:R-:W-:Y:S01]  /*13260*/  SHF.L.W.U32.HI R4, R37, 0x9, R37 ;  /* 0x0000000925047819 */ /* 0x000fe20000010e25 */
[----:B-1----:R-:W-:Y:S06]  /*13270*/  @!P0 BRA `(.L_x_108) ;  /* 0x0000000000c08947 */ /* 0x002fec0003800000 */
        /* <DEDUP_REMOVED lines=28> */
[----:B------:R-:W-:Y:S02]  /*13440*/  LOP3.LUT R21, R21, R29, RZ, 0x3c, !PT ;  /* 0x0000001d15157212 */ /* 0x000fe400078e3cff */
        /* <DEDUP_REMOVED lines=19> */
.L_x_108:
[----:B------:R-:W-:Y:S05]  /*13580*/  @!P1 BRA `(.L_x_109) ;  /* 0x0000000000c09947 */ /* 0x000fea0003800000 */
[----:B------:R-:W-:Y:S02]  /*13590*/  LOP3.LUT R186, R186, R5, RZ, 0x3c, !PT ;  /* 0x00000005baba7212 */ /* 0x000fe400078e3cff */
[----:B------:R-:W-:Y:S02]  /*135a0*/  LOP3.LUT R7, R185, R7, RZ, 0x3c, !PT ;  /* 0x00000007b9077212 */ /* 0x000fe400078e3cff */
[-C--:B------:R-:W-:Y:S02]  /*135b0*/  LOP3.LUT R12, R12, R6.reuse, RZ, 0x3c, !PT ;  /* 0x000000060c0c7212 */ /* 0x080fe400078e3cff */
        /* <DEDUP_REMOVED lines=45> */
.L_x_109:
[----:B------:R1:W-:Y:S01]  /*13890*/  STL.128 [R1+0x1020], R4 ;  /* 0x0010200401007387 */ /* 0x0003e20000100c00 */
[C---:B------:R-:W-:Y:S01]  /*138a0*/  PRMT R3, R8.reuse, 0x9910, RZ ;  /* 0x0000991008037816 */ /* 0x040fe200000000ff */
[----:B------:R-:W-:Y:S01]  /*138b0*/  BSSY.RECONVERGENT B0, `(.L_x_94) ;  /* 0x0000069000007945 */ /* 0x000fe20003800200 */
[----:B------:R-:W-:-:S04]  /*138c0*/  LOP3.LUT R8, R8, 0xff, RZ, 0xc0, !PT ;  /* 0x000000ff08087812 */ /* 0x000fc800078ec0ff */
[----:B------:R-:W-:-:S13]  /*138d0*/  ISETP.NE.AND P0, PT, R8, R3, PT ;  /* 0x000000030800720c */ /* 0x000fda0003f05270 */
[----:B-1----:R-:W-:Y:S05]  /*138e0*/  @!P0 BRA `(.L_x_110) ;  /* 0x0000000400948947 */ /* 0x002fea0003800000 */
[----:B------:R-:W3:Y:S02]  /*138f0*/  LDL.U8 R0, [R1+0x101e] ;  /* 0x00101e0001007983 */ /* 0x000ee40000100000 */
[----:B---3--:R-:W-:-:S05]  /*13900*/  VIADD R0, R0, 0x1 ;  /* 0x0000000100007836 */ /* 0x008fca0000000000 */
[----:B------:R1:W-:Y:S01]  /*13910*/  STL.U8 [R1+0x101e], R0 ;  /* 0x00101e0001007387 */ /* 0x0003e20000100000 */
[C---:B------:R-:W-:Y:S02]  /*13920*/  PRMT R3, R0.reuse, 0x9910, RZ ;  /* 0x0000991000037816 */ /* 0x040fe400000000ff */
        /* <DEDUP_REMOVED lines=96> */
[----:B------:R1:W-:Y:S02]  /*13f30*/  STL.U8 [R1+0x1010], R0 ;  /* 0x0010100001007387 */ /* 0x0003e40000100000 */
.L_x_110:
[----:B------:R-:W-:Y:S05]  /*13f40*/  BSYNC.RECONVERGENT B0 ;  /* 0x0000000000007941 */ /* 0x000fea0003800200 */
.L_x_94:
[----:B-----5:R-:W3:Y:S01]  /*13f50*/  LDC R2, c[0x0][0x3a8] ;  /* 0x0000ea00ff027b82 */ /* 0x020ee20000000800 */
[----:B------:R-:W4:Y:S07]  /*13f60*/  S2R R3, SR_TID.X ;  /* 0x0000000000037919 */ /* 0x000f2e0000002100 */
[----:B------:R-:W0:Y:S08]  /*13f70*/  LDC.64 R10, c[0x0][0x3a0] ;  /* 0x0000e800ff0a7b82 */ /* 0x000e300000000a00 */
[----:B------:R-:W4:Y:S08]  /*13f80*/  S2UR UR4, SR_CTAID.X ;  /* 0x00000000000479c3 */ /* 0x000f300000002500 */
[----:B------:R-:W4:Y:S01]  /*13f90*/  LDC R148, c[0x0][0x360] ;  /* 0x0000d800ff947b82 */ /* 0x000f220000000800 */
[----:B---3--:R-:W-:-:S02]  /*13fa0*/  ISETP.GE.AND P0, PT, R2, 0x1, PT ;  /* 0x000000010200780c */ /* 0x008fc40003f06270 */
[----:B0-----:R-:W-:-:S04]  /*13fb0*/  ISETP.EQ.U32.AND P1, PT, R10, RZ, PT ;  /* 0x000000ff0a00720c */ /* 0x001fc80003f22070 */
[----:B------:R-:W-:Y:S01]  /*13fc0*/  ISETP.EQ.OR.EX P0, PT, R11, RZ, !P0, P1 ;  /* 0x000000ff0b00720c */ /* 0x000fe20004702710 */
[----:B----4-:R-:W-:-:S12]  /*13fd0*/  IMAD R148, R148, UR4, R3 ;  /* 0x0000000494947c24 */ /* 0x010fd8000f8e0203 */
[----:B------:R-:W-:Y:S05]  /*13fe0*/  @P0 BRA `(.L_x_111) ;  /* 0x0000003c00a80947 */ /* 0x000fea0003800000 */
[----:B------:R-:W3:Y:S01]  /*13ff0*/  LDL.128 R4, [R1+0x1030] ;  /* 0x0010300001047983 */ /* 0x000ee20000100c00 */
[----:B------:R-:W-:Y:S01]  /*14000*/  ISETP.GE.U32.AND P0, PT, R2, 0x10, PT ;  /* 0x000000100200780c */ /* 0x000fe20003f06070 */
[----:B-1----:R-:W-:Y:S01]  /*14010*/  IMAD R0, R148, 0x70, RZ ;  /* 0x0000007094007824 */ /* 0x002fe200078e02ff */
[----:B------:R-:W0:Y:S01]  /*14020*/  LDCU UR5, c[0x0][0x3a8] ;  /* 0x00007500ff0577ac */ /* 0x000e220008000800 */
[----:B------:R1:W-:Y:S03]  /*14030*/  STL [R1+0x1358], R2 ;  /* 0x0013580201007387 */ /* 0x0003e60000100800 */
[----:B------:R-:W-:-:S04]  /*14040*/  IADD3 R10, P1, PT, R0, R10, RZ ;  /* 0x0000000a000a7210 */ /* 0x000fc80007f3e0ff */
[----:B------:R-:W-:Y:S01]  /*14050*/  LEA.HI.X.SX32 R11, R0, R11, 0x1, P1 ;  /* 0x0000000b000b7211 */ /* 0x000fe200008f0eff */
[----:B---3--:R1:W-:Y:S02]  /*14060*/  STL.128 [R1], R4 ;  /* 0x0000000401007387 */ /* 0x0083e40000100c00 */
[----:B0-----:R-:W-:Y:S06]  /*14070*/  @!P0 BRA `(.L_x_112) ;  /* 0x0000002000088947 */ /* 0x001fec0003800000 */
[----:B------:R-:W-:Y:S01]  /*14080*/  PRMT R0, R7, 0x7773, RZ ;  /* 0x0000777307007816 */ /* 0x000fe200000000ff */
[----:B------:R-:W-:Y:S01]  /*14090*/  VIADD R18, R1, 0xf ;  /* 0x0000000f01127836 */ /* 0x000fe20000000000 */
[C---:B-1----:R-:W-:Y:S02]  /*140a0*/  PRMT R2, R7.reuse, 0x7772, RZ ;  /* 0x0000777207027816 */ /* 0x042fe400000000ff */
[----:B------:R-:W-:Y:S02]  /*140b0*/  PRMT R3, R7, 0x7771, RZ ;  /* 0x0000777107037816 */ /* 0x000fe400000000ff */
[C---:B------:R-:W-:Y:S02]  /*140c0*/  PRMT R8, R6.reuse, 0x7773, RZ ;  /* 0x0000777306087816 */ /* 0x040fe400000000ff */
[C---:B------:R-:W-:Y:S02]  /*140d0*/  PRMT R9, R6.reuse, 0x7772, RZ ;  /* 0x0000777206097816 */ /* 0x040fe400000000ff */
[----:B------:R-:W-:-:S02]  /*140e0*/  PRMT R12, R6, 0x7771, RZ ;  /* 0x00007771060c7816 */ /* 0x000fc400000000ff */
[----:B------:R-:W-:Y:S02]  /*140f0*/  PRMT R7, R7, 0x7770, RZ ;  /* 0x0000777007077816 */ /* 0x000fe400000000ff */
        /* <DEDUP_REMOVED lines=12> */
[----:B------:R-:W-:Y:S02]  /*141c0*/  PRMT R25, R8, 0x7610, R25 ;  /* 0x0000761008197816 */ /* 0x000fe40000000019 */
[----:B------:R-:W-:Y:S02]  /*141d0*/  PRMT R26, R9, 0x7610, R26 ;  /* 0x00007610091a7816 */ /* 0x000fe4000000001a */
[----:B------:R-:W-:Y:S02]  /*141e0*/  PRMT R0, R6, 0x7610, R0 ;  /* 0x0000761006007816 */ /* 0x000fe40000000000 */
[----:B------:R-:W-:Y:S02]  /*141f0*/  PRMT R5, R5, 0x7770, RZ ;  /* 0x0000777005057816 */ /* 0x000fe400000000ff */
[----:B------:R-:W-:-:S02]  /*14200*/  PRMT R27, R12, 0x7610, R27 ;  /* 0x000076100c1b7816 */ /* 0x000fc4000000001b */
[----:B------:R-:W-:Y:S02]  /*14210*/  PRMT R2, R13, 0x7610, R2 ;  /* 0x000076100d027816 */ /* 0x000fe40000000002 */
[----:B------:R-:W-:Y:S02]  /*14220*/  PRMT R3, R14, 0x7610, R3 ;  /* 0x000076100e037816 */ /* 0x000fe40000000003 */
[----:B------:R-:W-:Y:S02]  /*14230*/  PRMT R4, R15, 0x7610, R4 ;  /* 0x000076100f047816 */ /* 0x000fe40000000004 */
[----:B------:R-:W-:Y:S02]  /*14240*/  PRMT R6, R16, 0x7610, R6 ;  /* 0x0000761010067816 */ /* 0x000fe40000000006 */
[----:B------:R-:W-:Y:S02]  /*14250*/  PRMT R7, R17, 0x7610, R7 ;  /* 0x0000761011077816 */ /* 0x000fe40000000007 */
[----:B------:R-:W-:-:S02]  /*14260*/  PRMT R8, R19, 0x7610, R8 ;  /* 0x0000761013087816 */ /* 0x000fc40000000008 */
[----:B------:R-:W-:-:S07]  /*14270*/  PRMT R9, R20, 0x7610, R9 ;  /* 0x0000761014097816 */ /* 0x000fce0000000009 */
.L_x_114:
[----:B------:R-:W-:Y:S02]  /*14280*/  IMAD.MOV.U32 R16, RZ, RZ, R10 ;  /* 0x000000ffff107224 */ /* 0x000fe400078e000a */
[----:B------:R-:W-:-:S05]  /*14290*/  IMAD.MOV.U32 R17, RZ, RZ, R11 ;  /* 0x000000ffff117224 */ /* 0x000fca00078e000b */
[----:B------:R-:W3:Y:S04]  /*142a0*/  LDG.E.U8 R15, desc[UR6][R16.64+0x5] ;  /* 0x00000506100f7981 */ /* 0x000ee8000c1e1100 */
[----:B------:R-:W4:Y:S04]  /*142b0*/  LDG.E.U8 R10, desc[UR6][R16.64] ;  /* 0x00000006100a7981 */ /* 0x000f28000c1e1100 */
[----:B------:R-:W5:Y:S04]  /*142c0*/  LDG.E.U8 R14, desc[UR6][R16.64+0x4] ;  /* 0x00000406100e7981 */ /* 0x000f68000c1e1100 */
[----:B------:R-:W2:Y:S04]  /*142d0*/  LDG.E.U8 R35, desc[UR6][R16.64+0xe] ;  /* 0x00000e0610237981 */ /* 0x000ea8000c1e1100 */
        /* <DEDUP_REMOVED lines=11> */
[----:B------:R-:W2:Y:S01]  /*14390*/  LDG.E.U8 R11, desc[UR6][R16.64+0x1] ;  /* 0x00000106100b7981 */ /* 0x000ea2000c1e1100 */
[----:B------:R-:W-:Y:S01]  /*143a0*/  UMOV UR4, URZ ;  /* 0x000000ff00047c82 */ /* 0x000fe20008000000 */
[----:B---3--:R-:W-:-:S02]  /*143b0*/  LOP3.LUT R4, R15, 0xffff, R4, 0x48, !PT ;  /* 0x0000ffff0f047812 */ /* 0x008fc400078e4804 */
[----:B----4-:R-:W-:Y:S02]  /*143c0*/  LOP3.LUT R15, R10, R9, RZ, 0x3c, !PT ;  /* 0x000000090a0f7212 */ /* 0x010fe400078e3cff */
[----:B-----5:R-:W-:Y:S02]  /*143d0*/  LOP3.LUT R5, R14, 0xffff, R5, 0x48, !PT ;  /* 0x0000ffff0e057812 */ /* 0x020fe400078e4805 */
[----:B------:R-:W-:Y:S02]  /*143e0*/  LOP3.LUT R9, R15, 0xffff, RZ, 0xc0, !PT ;  /* 0x0000ffff0f097812 */ /* 0x000fe400078ec0ff */
[----:B--2---:R-:W-:Y:S02]  /*143f0*/  LOP3.LUT R22, R35, 0xffff, R22, 0x48, !PT ;  /* 0x0000ffff23167812 */ /* 0x004fe400078e4816 */
        /* <DEDUP_REMOVED lines=41> */
[----:B0-----:R-:W-:-:S07]  /*14690*/  PRMT R25, RZ, 0x7610, R25 ;  /* 0x00007610ff197816 */ /* 0x001fce0000000019 */
.L_x_113:
        /* <DEDUP_REMOVED lines=13> */
[C---:B------:R-:W-:Y:S02]  /*14770*/  PRMT R40, R31.reuse, 0x7771, RZ ;  /* 0x000077711f287816 */ /* 0x040fe400000000ff */
[----:B------:R-:W-:-:S02]  /*14780*/  PRMT R41, R31, 0x7772, RZ ;  /* 0x000077721f297816 */ /* 0x000fc400000000ff */
[----:B------:R-:W-:Y:S02]  /*14790*/  PRMT R31, R31, 0x7773, RZ ;  /* 0x000077731f1f7816 */ /* 0x000fe400000000ff */
[----:B------:R-:W-:Y:S02]  /*147a0*/  PRMT R26, R28, 0x7770, RZ ;  /* 0x000077701c1a7816 */ /* 0x000fe400000000ff */
[----:B------:R-:W-:Y:S02]  /*147b0*/  LOP3.LUT R0, R31, R0, RZ, 0x3c, !PT ;  /* 0x000000001f007212 */ /* 0x000fe400078e3cff */
[----:B------:R-:W-:Y:S02]  /*147c0*/  LOP3.LUT R25, R26, R25, RZ, 0x3c, !PT ;  /* 0x000000191a197212 */ /* 0x000fe400078e3cff */
[----:B------:R-:W-:Y:S02]  /*147d0*/  LOP3.LUT R26, R0, 0xffff, RZ, 0xc0, !PT ;  /* 0x0000ffff001a7812 */ /* 0x000fe400078ec0ff */
[----:B------:R-:W-:-:S02]  /*147e0*/  PRMT R27, R28, 0x7771, RZ ;  /* 0x000077711c1b7816 */ /* 0x000fc400000000ff */
[C---:B------:R-:W-:Y:S02]  /*147f0*/  PRMT R32, R28.reuse, 0x7772, RZ ;  /* 0x000077721c207816 */ /* 0x040fe400000000ff */
[----:B------:R-:W-:Y:S02]  /*14800*/  PRMT R33, R28, 0x7773, RZ ;  /* 0x000077731c217816 */ /* 0x000fe400000000ff */
[----:B------:R-:W-:Y:S02]  /*14810*/  PRMT R28, R29, 0x7770, RZ ;  /* 0x000077701d1c7816 */ /* 0x000fe400000000ff */
[----:B------:R-:W-:Y:S02]  /*14820*/  LOP3.LUT R2, R41, R2, RZ, 0x3c, !PT ;  /* 0x0000000229027212 */ /* 0x000fe400078e3cff */
[----:B------:R-:W-:Y:S02]  /*14830*/  SHF.R.U32.HI R26, RZ, 0x4, R26 ;  /* 0x00000004ff1a7819 */ /* 0x000fe4000001161a */
[----:B------:R-:W-:-:S02]  /*14840*/  LOP3.LUT R24, R27, R24, RZ, 0x3c, !PT ;  /* 0x000000181b187212 */ /* 0x000fc400078e3cff */
[----:B------:R-:W-:Y:S02]  /*14850*/  LOP3.LUT R21, R28, R21, RZ, 0x3c, !PT ;  /* 0x000000151c157212 */ /* 0x000fe400078e3cff */
[----:B------:R-:W-:Y:S02]  /*14860*/  LOP3.LUT R28, R2, 0xffff, RZ, 0xc0, !PT ;  /* 0x0000ffff021c7812 */ /* 0x000fe400078ec0ff */
[----:B------:R-:W-:Y:S02]  /*14870*/  LOP3.LUT R27, R26, 0xf, RZ, 0xc0, !PT ;  /* 0x0000000f1a1b7812 */ /* 0x000fe400078ec0ff */
[----:B------:R-:W-:Y:S02]  /*14880*/  LOP3.LUT R3, R40, R3, RZ, 0x3c, !PT ;  /* 0x0000000328037212 */ /* 0x000fe400078e3cff */
[----:B------:R-:W-:Y:S01]  /*14890*/  SHF.R.U32.HI R28, RZ, 0x4, R28 ;  /* 0x00000004ff1c7819 */ /* 0x000fe2000001161c */
[----:B------:R-:W-:Y:S01]  /*148a0*/  IMAD R27, R2, 0x10, R27 ;  /* 0x00000010021b7824 */ /* 0x000fe200078e021b */
[----:B------:R-:W-:-:S02]  /*148b0*/  LOP3.LUT R2, R3, 0xffff, RZ, 0xc0, !PT ;  /* 0x0000ffff03027812 */ /* 0x000fc400078ec0ff */
[----:B------:R-:W-:Y:S02]  /*148c0*/  PRMT R37, R30, 0x7772, RZ ;  /* 0x000077721e257816 */ /* 0x000fe400000000ff */
[C---:B------:R-:W-:Y:S02]  /*148d0*/  PRMT R35, R29.reuse, 0x7771, RZ ;  /* 0x000077711d237816 */ /* 0x040fe400000000ff */
[C---:B------:R-:W-:Y:S02]  /*148e0*/  PRMT R34, R29.reuse, 0x7772, RZ ;  /* 0x000077721d227816 */ /* 0x040fe400000000ff */
[----:B------:R-:W-:Y:S02]  /*148f0*/  PRMT R36, R29, 0x7773, RZ ;  /* 0x000077731d247816 */ /* 0x000fe400000000ff */
[----:B------:R-:W-:Y:S02]  /*14900*/  LOP3.LUT R28, R28, 0xf, RZ, 0xc0, !PT ;  /* 0x0000000f1c1c7812 */ /* 0x000fe400078ec0ff */
[----:B------:R-:W-:-:S02]  /*14910*/  LOP3.LUT R8, R39, R8, RZ, 0x3c, !PT ;  /* 0x0000000827087212 */ /* 0x000fc400078e3cff */
[C---:B------:R-:W-:Y:S01]  /*14920*/  PRMT R29, R30.reuse, 0x7770, RZ ;  /* 0x000077701e1d7816 */ /* 0x040fe200000000ff */
[----:B------:R-:W-:Y:S01]  /*14930*/  IMAD R28, R3, 0x10, R28 ;  /* 0x00000010031c7824 */ /* 0x000fe200078e021c */
[C---:B------:R-:W-:Y:S02]  /*14940*/  PRMT R38, R30.reuse, 0x7771, RZ ;  /* 0x000077711e267816 */ /* 0x040fe400000000ff */
[----:B------:R-:W-:Y:S02]  /*14950*/  PRMT R30, R30, 0x7773, RZ ;  /* 0x000077731e1e7816 */ /* 0x000fe400000000ff */
[----:B------:R-:W-:Y:S02]  /*14960*/  SHF.R.U32.HI R2, RZ, 0x4, R2 ;  /* 0x00000004ff027819 */ /* 0x000fe40000011602 */
[----:B------:R-:W-:Y:S02]  /*14970*/  LOP3.LUT R10, R37, R10, RZ, 0x3c, !PT ;  /* 0x0000000a250a7212 */ /* 0x000fe400078e3cff */
[----:B------:R-:W-:-:S02]  /*14980*/  LOP3.LUT R26, R8, 0xffff, RZ, 0xc0, !PT ;  /* 0x0000ffff081a7812 */ /* 0x000fc400078ec0ff */
[----:B------:R-:W-:Y:S02]  /*14990*/  LOP3.LUT R9, R30, R9, RZ, 0x3c, !PT ;  /* 0x000000091e097212 */ /* 0x000fe400078e3cff */
[----:B------:R-:W-:Y:S01]  /*149a0*/  LOP3.LUT R3, R2, 0xf, RZ, 0xc0, !PT ;  /* 0x0000000f02037812 */ /* 0x000fe200078ec0ff */
[----:B------:R-:W-:Y:S01]  /*149b0*/  IMAD.SHL.U32 R2, R0, 0x2, RZ ;  /* 0x0000000200027824 */ /* 0x000fe200078e00ff */
[----:B------:R-:W-:Y:S02]  /*149c0*/  LOP3.LUT R30, R10, 0xffff, RZ, 0xc0, !PT ;  /* 0x0000ffff0a1e7812 */ /* 0x000fe400078ec0ff */
[----:B------:R-:W-:Y:S01]  /*149d0*/  SHF.R.U32.HI R26, RZ, 0x4, R26 ;  /* 0x00000004ff1a7819 */ /* 0x000fe2000001161a */
[----:B------:R-:W-:Y:S01]  /*149e0*/  IMAD R3, R8, 0x10, R3 ;  /* 0x0000001008037824 */ /* 0x000fe200078e0203 */
[----:B------:R-:W-:Y:S02]  /*149f0*/  LOP3.LUT R22, R33, R22, RZ, 0x3c, !PT ;  /* 0x0000001621167212 */ /* 0x000fe400078e3cff */
[----:B------:R-:W-:-:S02]  /*14a00*/  LOP3.LUT R12, R29, R12, RZ, 0x3c, !PT ;  /* 0x0000000c1d0c7212 */ /* 0x000fc400078e3cff */
[----:B------:R-:W-:Y:S02]  /*14a10*/  SHF.R.U32.HI R30, RZ, 0x4, R30 ;  /* 0x00000004ff1e7819 */ /* 0x000fe4000001161e */
[C---:B------:R-:W-:Y:S02]  /*14a20*/  LOP3.LUT R29, R9.reuse, 0xffff, RZ, 0xc0, !PT ;  /* 0x0000ffff091d7812 */ /* 0x040fe400078ec0ff */
[----:B------:R-:W-:Y:S02]  /*14a30*/  LOP3.LUT R26, R26, 0xf, RZ, 0xc0, !PT ;  /* 0x0000000f1a1a7812 */ /* 0x000fe400078ec0ff */
[----:B------:R-:W-:Y:S02]  /*14a40*/  LOP3.LUT R33, R2, 0x1e, RZ, 0xc0, !PT ;  /* 0x0000001e02217812 */ /* 0x000fe400078ec0ff */
[----:B------:R-:W-:Y:S01]  /*14a50*/  LOP3.LUT R13, R36, R13, RZ, 0x3c, !PT ;  /* 0x0000000d240d7212 */ /* 0x000fe200078e3cff */
[----:B------:R-:W-:Y:S01]  /*14a60*/  IMAD R26, R9, 0x10, R26 ;  /* 0x00000010091a7824 */ /* 0x000fe200078e021a */
[----:B------:R-:W-:Y:S01]  /*14a70*/  LOP3.LUT R11, R38, R11, RZ, 0x3c, !PT ;  /* 0x0000000b260b7212 */ /* 0x000fe200078e3cff */
[----:B------:R-:W0:Y:S01]  /*14a80*/  LDC.U8 R31, c[0x3][R33+0x481] ;  /* 0x00c12040211f7b82 */ /* 0x000e220000000000 */
[----:B------:R-:W-:-:S02]  /*14a90*/  LOP3.LUT R30, R30, 0xf, RZ, 0xc0, !PT ;  /* 0x0000000f1e1e7812 */ /* 0x000fc400078ec0ff */
[----:B------:R-:W-:Y:S02]  /*14aa0*/  SHF.R.U32.HI R29, RZ, 0x4, R29 ;  /* 0x00000004ff1d7819 */ /* 0x000fe4000001161d */
[----:B------:R-:W-:Y:S01]  /*14ab0*/  LOP3.LUT R8, R12, 0xffff, RZ, 0xc0, !PT ;  /* 0x0000ffff0c087812 */ /* 0x000fe200078ec0ff */
[----:B------:R-:W-:Y:S01]  /*14ac0*/  IMAD R30, R11, 0x10, R30 ;  /* 0x000000100b1e7824 */ /* 0x000fe200078e021e */
[----:B------:R-:W-:Y:S02]  /*14ad0*/  LOP3.LUT R9, R13, 0xffff, RZ, 0xc0, !PT ;  /* 0x0000ffff0d097812 */ /* 0x000fe400078ec0ff */
[----:B------:R-:W-:Y:S02]  /*14ae0*/  LOP3.LUT R29, R29, 0xf, RZ, 0xc0, !PT ;  /* 0x0000000f1d1d7812 */ /* 0x000fe400078ec0ff */
[----:B------:R-:W-:Y:S02]  /*14af0*/  LOP3.LUT R11, R11, 0xffff, RZ, 0xc0, !PT ;  /* 0x0000ffff0b0b7812 */ /* 0x000fe400078ec0ff */
[----:B------:R-:W-:Y:S01]  /*14b00*/  SHF.R.U32.HI R2, RZ, 0x4, R8 ;  /* 0x00000004ff027819 */ /* 0x000fe20000011608 */
[----:B------:R-:W-:Y:S01]  /*14b10*/  IMAD R29, R10, 0x10, R29 ;  /* 0x000000100a1d7824 */ /* 0x000fe200078e021d */
[----:B------:R-:W-:-:S02]  /*14b20*/  LOP3.LUT R19, R34, R19, RZ, 0x3c, !PT ;  /* 0x0000001322137212 */ /* 0x000fc400078e3cff */
[----:B------:R-:W-:Y:S02]  /*14b30*/  SHF.R.U32.HI R8, RZ, 0x4, R9 ;  /* 0x00000004ff087819 */ /* 0x000fe40000011609 */
[----:B------:R-:W-:Y:S02]  /*14b40*/  SHF.R.U32.HI R0, RZ, 0x4, R11 ;  /* 0x00000004ff007819 */ /* 0x000fe4000001160b */
[C---:B------:R-:W-:Y:S02]  /*14b50*/  LOP3.LUT R10, R19.reuse, 0xffff, RZ, 0xc0, !PT ;  /* 0x0000ffff130a7812 */ /* 0x040fe400078ec0ff */
[----:B------:R-:W-:Y:S02]  /*14b60*/  LOP3.LUT R8, R8, 0xf, RZ, 0xc0, !PT ;  /* 0x0000000f08087812 */ /* 0x000fe400078ec0ff */
[----:B------:R-:W-:Y:S02]  /*14b70*/  LOP3.LUT R23, R32, R23, RZ, 0x3c, !PT ;  /* 0x0000001720177212 */ /* 0x000fe400078e3cff */
[----:B------:R1:W2:Y:S01]  /*14b80*/  LDC.U8 R32, c[0x3][R33+0x480] ;  /* 0x00c1200021207b82 */ /* 0x0002a20000000000 */
[----:B------:R-:W-:Y:S01]  /*14b90*/  LOP3.LUT R9, R0, 0xf, RZ, 0xc0, !PT ;  /* 0x0000000f00097812 */ /* 0x000fe200078ec0ff */
[----:B------:R-:W-:Y:S01]  /*14ba0*/  IMAD R8, R19, 0x10, R8 ;  /* 0x0000001013087824 */ /* 0x000fe200078e0208 */
[----:B------:R-:W-:-:S02]  /*14bb0*/  SHF.R.U32.HI R0, RZ, 0x4, R10 ;  /* 0x00000004ff007819 */ /* 0x000fc4000001160a */
[----:B------:R-:W-:Y:S01]  /*14bc0*/  LOP3.LUT R20, R35, R20, RZ, 0x3c, !PT ;  /* 0x0000001423147212 */ /* 0x000fe200078e3cff */
[----:B------:R-:W-:Y:S01]  /*14bd0*/  IMAD R9, R12, 0x10, R9 ;  /* 0x000000100c097824 */ /* 0x000fe200078e0209 */
[----:B------:R-:W-:Y:S02]  /*14be0*/  LOP3.LUT R19, R23, 0xffff, RZ, 0xc0, !PT ;  /* 0x0000ffff17137812 */ /* 0x000fe400078ec0ff */
[----:B------:R-:W-:Y:S02]  /*14bf0*/  LOP3.LUT R11, R0, 0xf, RZ, 0xc0, !PT ;  /* 0x0000000f000b7812 */ /* 0x000fe400078ec0ff */
[C---:B------:R-:W-:Y:S02]  /*14c00*/  LOP3.LUT R0, R20.reuse, 0xffff, RZ, 0xc0, !PT ;  /* 0x0000ffff14007812 */ /* 0x040fe400078ec0ff */
[----:B------:R-:W-:Y:S01]  /*14c10*/  LOP3.LUT R10, R21, 0xffff, RZ, 0xc0, !PT ;  /* 0x0000ffff150a7812 */ /* 0x000fe200078ec0ff */
[----:B------:R-:W-:Y:S01]  /*14c20*/  IMAD R11, R20, 0x10, R11 ;  /* 0x00000010140b7824 */ /* 0x000fe200078e020b */
[----:B------:R-:W-:-:S02]  /*14c30*/  SHF.R.U32.HI R19, RZ, 0x4, R19 ;  /* 0x00000004ff137819 */ /* 0x000fc40000011613 */
[----:B------:R-:W-:Y:S02]  /*14c40*/  LOP3.LUT R2, R2, 0xf, RZ, 0xc0, !PT ;  /* 0x0000000f02027812 */ /* 0x000fe400078ec0ff */
[----:B------:R-:W-:Y:S02]  /*14c50*/  SHF.R.U32.HI R0, RZ, 0x4, R0 ;  /* 0x00000004ff007819 */ /* 0x000fe40000011600 */
        /* <DEDUP_REMOVED lines=11> */
[C---:B---3--:R-:W-:Y:S02]  /*14d10*/  PRMT R10, R4.reuse, 0x7770, RZ ;  /* 0x00007770040a7816 */ /* 0x048fe400000000ff */
[C---:B------:R-:W-:Y:S02]  /*14d20*/  PRMT R20, R4.reuse, 0x7771, RZ ;  /* 0x0000777104147816 */ /* 0x040fe400000000ff */
[C---:B------:R-:W-:Y:S02]  /*14d30*/  PRMT R22, R4.reuse, 0x7772, RZ ;  /* 0x0000777204167816 */ /* 0x040fe400000000ff */
[----:B------:R-:W-:Y:S02]  /*14d40*/  PRMT R21, R4, 0x7773, RZ ;  /* 0x0000777304157816 */ /* 0x000fe400000000ff */
[----:B------:R-:W-:Y:S02]  /*14d50*/  SHF.R.U32.HI R4, RZ, 0x4, R24 ;  /* 0x00000004ff047819 */ /* 0x000fe40000011618 */
[----:B------:R-:W-:-:S02]  /*14d60*/  PRMT R40, R7, 0x7773, RZ ;  /* 0x0000777307287816 */ /* 0x000fc400000000ff */
[----:B------:R-:W-:Y:S02]  /*14d70*/  LOP3.LUT R12, R12, 0xf, RZ, 0xc0, !PT ;  /* 0x0000000f0c0c7812 */ /* 0x000fe400078ec0ff */
[----:B------:R-:W-:Y:S02]  /*14d80*/  LOP3.LUT R4, R4, 0xf, RZ, 0xc0, !PT ;  /* 0x0000000f04047812 */ /* 0x000fe400078ec0ff */
[----:B------:R-:W-:Y:S01]  /*14d90*/  LOP3.LUT R27, R40, R27, RZ, 0x3c, !PT ;  /* 0x0000001b281b7212 */ /* 0x000fe200078e3cff */
[----:B------:R-:W-:Y:S01]  /*14da0*/  IMAD R12, R23, 0x10, R12 ;  /* 0x00000010170c7824 */ /* 0x000fe200078e020c */
[----:B------:R-:W-:Y:S01]  /*14db0*/  PRMT R39, R7, 0x7772, RZ ;  /* 0x0000777207277816 */ /* 0x000fe200000000ff */
[----:B------:R-:W-:Y:S01]  /*14dc0*/  IMAD R4, R25, 0x10, R4 ;  /* 0x0000001019047824 */ /* 0x000fe200078e0204 */
[----:B------:R-:W-:Y:S02]  /*14dd0*/  PRMT R38, R7, 0x7771, RZ ;  /* 0x0000777107267816 */ /* 0x000fe400000000ff */
[----:B------:R-:W-:-:S02]  /*14de0*/  PRMT R24, R5, 0x7770, RZ ;  /* 0x0000777005187816 */ /* 0x000fc400000000ff */
[C---:B------:R-:W-:Y:S02]  /*14df0*/  PRMT R23, R5.reuse, 0x7771, RZ ;  /* 0x0000777105177816 */ /* 0x040fe400000000ff */
[----:B------:R-:W-:Y:S02]  /*14e00*/  PRMT R34, R5, 0x7772, RZ ;  /* 0x0000777205227816 */ /* 0x000fe400000000ff */
[----:B------:R-:W-:Y:S02]  /*14e10*/  PRMT R37, R7, 0x7770, RZ ;  /* 0x0000777007257816 */ /* 0x000fe400000000ff */
[----:B------:R-:W-:Y:S02]  /*14e20*/  PRMT R5, R5, 0x7773, RZ ;  /* 0x0000777305057816 */ /* 0x000fe400000000ff */
[C---:B------:R-:W-:Y:S01]  /*14e30*/  LOP3.LUT R7, R27.reuse, 0xffff, RZ, 0xc0, !PT ;  /* 0x0000ffff1b077812 */ /* 0x040fe200078ec0ff */
[----:B------:R-:W-:Y:S01]  /*14e40*/  IMAD.SHL.U32 R27, R27, 0x2, RZ ;  /* 0x000000021b1b7824 */ /* 0x000fe200078e00ff */
[----:B------:R-:W-:-:S02]  /*14e50*/  LOP3.LUT R28, R39, R28, RZ, 0x3c, !PT ;  /* 0x0000001c271c7212 */ /* 0x000fc400078e3cff */
[----:B------:R-:W-:Y:S02]  /*14e60*/  LOP3.LUT R3, R38, R3, RZ, 0x3c, !PT ;  /* 0x0000000326037212 */ /* 0x000fe400078e3cff */
[----:B------:R-:W-:Y:S02]  /*14e70*/  LOP3.LUT R5, R5, R8, RZ, 0x3c, !PT ;  /* 0x0000000805057212 */ /* 0x000fe400078e3cff */
[----:B------:R-:W-:Y:S02]  /*14e80*/  SHF.R.U32.HI R7, RZ, 0x4, R7 ;  /* 0x00000004ff077819 */ /* 0x000fe40000011607 */
[----:B0-----:R-:W-:Y:S02]  /*14e90*/  LOP3.LUT R4, R20, R31, R4, 0x96, !PT ;  /* 0x0000001f14047212 */ /* 0x001fe400078e9604 */
[----:B------:R-:W-:Y:S02]  /*14ea0*/  LOP3.LUT R8, R28, 0xffff, RZ, 0xc0, !PT ;  /* 0x0000ffff1c087812 */ /* 0x000fe400078ec0ff */
[----:B------:R-:W-:-:S02]  /*14eb0*/  LOP3.LUT R20, R3, 0xffff, RZ, 0xc0, !PT ;  /* 0x0000ffff03147812 */ /* 0x000fc400078ec0ff */
[----:B------:R-:W-:Y:S02]  /*14ec0*/  LOP3.LUT R7, R7, 0xf, RZ, 0xc0, !PT ;  /* 0x0000000f07077812 */ /* 0x000fe400078ec0ff */
[----:B------:R-:W-:Y:S02]  /*14ed0*/  LOP3.LUT R25, R25, 0xf0, RZ, 0xc0, !PT ;  /* 0x000000f019197812 */ /* 0x000fe400078ec0ff */
[----:B------:R-:W-:Y:S01]  /*14ee0*/  SHF.R.U32.HI R8, RZ, 0x4, R8 ;  /* 0x00000004ff087819 */ /* 0x000fe20000011608 */
[----:B------:R-:W-:Y:S01]  /*14ef0*/  IMAD R28, R28, 0x10, R7 ;  /* 0x000000101c1c7824 */ /* 0x000fe200078e0207 */
[----:B------:R-:W-:Y:S02]  /*14f00*/  SHF.R.U32.HI R20, RZ, 0x4, R20 ;  /* 0x00000004ff147819 */ /* 0x000fe40000011614 */
[----:B------:R-:W-:Y:S02]  /*14f10*/  LOP3.LUT R26, R37, R26, RZ, 0x3c, !PT ;  /* 0x0000001a251a7212 */ /* 0x000fe400078e3cff */
[----:B-1----:R-:W-:-:S02]  /*14f20*/  PRMT R33, R6, 0x7770, RZ ;  /* 0x0000777006217816 */ /* 0x002fc400000000ff */
[C---:B------:R-:W-:Y:S02]  /*14f30*/  PRMT R36, R6.reuse, 0x7771, RZ ;  /* 0x0000777106247816 */ /* 0x040fe400000000ff */
[----:B------:R-:W-:Y:S02]  /*14f40*/  PRMT R35, R6, 0x7772, RZ ;  /* 0x0000777206237816 */ /* 0x000fe400000000ff */
[----:B------:R-:W-:Y:S02]  /*14f50*/  SHF.R.U32.HI R25, RZ, 0x4, R25 ;  /* 0x00000004ff197819 */ /* 0x000fe40000011619 */
[----:B------:R-:W-:Y:S02]  /*14f60*/  LOP3.LUT R8, R8, 0xf, RZ, 0xc0, !PT ;  /* 0x0000000f08087812 */ /* 0x000fe400078ec0ff */
[----:B------:R-:W-:Y:S02]  /*14f70*/  PRMT R6, R6, 0x7773, RZ ;  /* 0x0000777306067816 */ /* 0x000fe400000000ff */
[----:B------:R-:W-:-:S02]  /*14f80*/  LOP3.LUT R7, R20, 0xf, RZ, 0xc0, !PT ;  /* 0x0000000f14077812 */ /* 0x000fc400078ec0ff */
[----:B------:R-:W-:Y:S02]  /*14f90*/  LOP3.LUT R20, R26, 0xffff, RZ, 0xc0, !PT ;  /* 0x0000ffff1a147812 */ /* 0x000fe400078ec0ff */
[----:B--2---:R-:W-:Y:S01]  /*14fa0*/  LOP3.LUT R10, R10, R32, R25, 0x96, !PT ;  /* 0x000000200a0a7212 */ /* 0x004fe200078e9619 */
[----:B------:R-:W-:Y:S01]  /*14fb0*/  IMAD R32, R3, 0x10, R8 ;  /* 0x0000001003207824 */ /* 0x000fe200078e0208 */
[----:B------:R-:W-:Y:S01]  /*14fc0*/  LOP3.LUT R6, R6, R29, RZ, 0x3c, !PT ;  /* 0x0000001d06067212 */ /* 0x000fe200078e3cff */
[----:B------:R-:W-:Y:S01]  /*14fd0*/  IMAD R29, R26, 0x10, R7 ;  /* 0x000000101a1d7824 */ /* 0x000fe200078e0207 */
[----:B------:R-:W-:Y:S02]  /*14fe0*/  SHF.R.U32.HI R3, RZ, 0x4, R20 ;  /* 0x00000004ff037819 */ /* 0x000fe40000011614 */
[----:B------:R-:W-:Y:S02]  /*14ff0*/  LOP3.LUT R30, R35, R30, RZ, 0x3c, !PT ;  /* 0x0000001e231e7212 */ /* 0x000fe400078e3cff */
[----:B------:R-:W-:-:S02]  /*15000*/  LOP3.LUT R9, R36, R9, RZ, 0x3c, !PT ;  /* 0x0000000924097212 */ /* 0x000fc400078e3cff */
[----:B------:R-:W-:Y:S02]  /*15010*/  LOP3.LUT R27, R27, 0x1e, RZ, 0xc0, !PT ;  /* 0x0000001e1b1b7812 */ /* 0x000fe400078ec0ff */
[----:B------:R-:W-:Y:S02]  /*15020*/  LOP3.LUT R7, R6, 0xffff, RZ, 0xc0, !PT ;  /* 0x0000ffff06077812 */ /* 0x000fe400078ec0ff */
[----:B------:R-:W-:Y:S01]  /*15030*/  LOP3.LUT R3, R3, 0xf, RZ, 0xc0, !PT ;  /* 0x0000000f03037812 */ /* 0x000fe200078ec0ff */
[----:B------:R0:W1:Y:S01]  /*15040*/  LDC.U8 R20, c[0x3][R27+0x481] ;  /* 0x00c120401b147b82 */ /* 0x0000620000000000 */
[----:B------:R-:W-:Y:S02]  /*15050*/  LOP3.LUT R19, R22, R19, RZ, 0x3c, !PT ;  /* 0x0000001316137212 */ /* 0x000fe400078e3cff */
[----:B------:R-:W-:Y:S01]  /*15060*/  LOP3.LUT R12, R21, R12, RZ, 0x3c, !PT ;  /* 0x0000000c150c7212 */ /* 0x000fe200078e3cff */
[----:B------:R-:W-:Y:S01]  /*15070*/  IMAD R26, R6, 0x10, R3 ;  /* 0x00000010061a7824 */ /* 0x000fe200078e0203 */
[----:B------:R-:W-:-:S02]  /*15080*/  LOP3.LUT R8, R30, 0xffff, RZ, 0xc0, !PT ;  /* 0x0000ffff1e087812 */ /* 0x000fc400078ec0ff */
[----:B------:R-:W-:Y:S01]  /*15090*/  LOP3.LUT R22, R9, 0xffff, RZ, 0xc0, !PT ;  /* 0x0000ffff09167812 */ /* 0x000fe200078ec0ff */
[----:B------:R0:W2:Y:S01]  /*150a0*/  LDC.U8 R21, c[0x3][R27+0x480] ;  /* 0x00c120001b157b82 */ /* 0x0000a20000000000 */
[----:B------:R-:W-:Y:S02]  /*150b0*/  SHF.R.U32.HI R7, RZ, 0x4, R7 ;  /* 0x00000004ff077819 */ /* 0x000fe40000011607 */
[----:B------:R-:W-:Y:S02]  /*150c0*/  LOP3.LUT R2, R33, R2, RZ, 0x3c, !PT ;  /* 0x0000000221027212 */ /* 0x000fe400078e3cff */
[----:B------:R-:W-:Y:S02]  /*150d0*/  SHF.R.U32.HI R3, RZ, 0x4, R8 ;  /* 0x00000004ff037819 */ /* 0x000fe40000011608 */
[----:B------:R-:W-:Y:S02]  /*150e0*/  SHF.R.U32.HI R8, RZ, 0x4, R22 ;  /* 0x00000004ff087819 */ /* 0x000fe40000011616 */
[----:B------:R-:W-:-:S02]  /*150f0*/  LOP3.LUT R7, R7, 0xf, RZ, 0xc0, !PT ;  /* 0x0000000f07077812 */ /* 0x000fc400078ec0ff */
[----:B------:R-:W-:Y:S02]  /*15100*/  LOP3.LUT R22, R2, 0xffff, RZ, 0xc0, !PT ;  /* 0x0000ffff02167812 */ /* 0x000fe400078ec0ff */
[----:B------:R-:W-:Y:S01]  /*15110*/  LOP3.LUT R6, R3, 0xf, RZ, 0xc0, !PT ;  /* 0x0000000f03067812 */ /* 0x000fe200078ec0ff */
[----:B------:R-:W-:Y:S01]  /*15120*/  IMAD R31, R30, 0x10, R7 ;  /* 0x000000101e1f7824 */ /* 0x000fe200078e0207 */
[----:B------:R-:W-:Y:S02]  /*15130*/  LOP3.LUT R3, R8, 0xf, RZ, 0xc0, !PT ;  /* 0x0000000f08037812 */ /* 0x000fe400078ec0ff */
[----:B------:R-:W-:Y:S01]  /*15140*/  SHF.R.U32.HI R7, RZ, 0x4, R22 ;  /* 0x00000004ff077819 */ /* 0x000fe20000011616 */
[----:B------:R-:W-:Y:S01]  /*15150*/  IMAD R33, R9, 0x10, R6 ;  /* 0x0000001009217824 */ /* 0x000fe200078e0206 */
[----:B------:R-:W-:Y:S01]  /*15160*/  LOP3.LUT R11, R34, R11, RZ, 0x3c, !PT ;  /* 0x0000000b220b7212 */ /* 0x000fe200078e3cff */
[----:B------:R-:W-:Y:S01]  /*15170*/  IMAD R30, R2, 0x10, R3 ;  /* 0x00000010021e7824 */ /* 0x000fe200078e0203 */
[----:B------:R-:W-:-:S02]  /*15180*/  LOP3.LUT R3, R5, 0xffff, RZ, 0xc0, !PT ;  /* 0x0000ffff05037812 */ /* 0x000fc400078ec0ff */
[----:B------:R-:W-:Y:S02]  /*15190*/  LOP3.LUT R2, R7, 0xf, RZ, 0xc0, !PT ;  /* 0x0000000f07027812 */ /* 0x000fe400078ec0ff */
[----:B------:R-:W-:Y:S02]  /*151a0*/  LOP3.LUT R6, R11, 0xffff, RZ, 0xc0, !PT ;  /* 0x0000ffff0b067812 */ /* 0x000fe400078ec0ff */
[----:B------:R-:W-:Y:S01]  /*151b0*/  SHF.R.U32.HI R3, RZ, 0x4, R3 ;  /* 0x00000004ff037819 */ /* 0x000fe20000011603 */
[----:B------:R-:W-:Y:S01]  /*151c0*/  IMAD R34, R5, 0x10, R2 ;  /* 0x0000001005227824 */ /* 0x000fe200078e0202 */
[----:B------:R-:W-:Y:S02]  /*151d0*/  LOP3.LUT R13, R24, R13, RZ, 0x3c, !PT ;  /* 0x0000000d180d7212 */ /* 0x000fe400078e3cff */
[----:B------:R-:W-:Y:S02]  /*151e0*/  SHF.R.U32.HI R5, RZ, 0x4, R6 ;  /* 0x00000004ff057819 */ /* 0x000fe40000011606 */
[----:B------:R-:W-:-:S02]  /*151f0*/  LOP3.LUT R2, R3, 0xf, RZ, 0xc0, !PT ;  /* 0x0000000f03027812 */ /* 0x000fc400078ec0ff */
[----:B------:R-:W-:Y:S02]  /*15200*/  LOP3.LUT R0, R23, R0, RZ, 0x3c, !PT ;  /* 0x0000000017007212 */ /* 0x000fe400078e3cff */
[----:B------:R-:W-:Y:S01]  /*15210*/  LOP3.LUT R3, R13, 0xffff, RZ, 0xc0, !PT ;  /* 0x0000ffff0d037812 */ /* 0x000fe200078ec0ff */
[----:B------:R-:W-:Y:S01]  /*15220*/  IMAD R36, R11, 0x10, R2 ;  /* 0x000000100b247824 */ /* 0x000fe200078e0202 */
[----:B------:R-:W-:Y:S02]  /*15230*/  LOP3.LUT R5, R5, 0xf, RZ, 0xc0, !PT ;  /* 0x0000000f05057812 */ /* 0x000fe400078ec0ff */
[----:B------:R-:W-:Y:S02]  /*15240*/  SHF.R.U32.HI R2, RZ, 0x4, R3 ;  /* 0x00000004ff027819 */ /* 0x000fe40000011603 */
[C---:B------:R-:W-:Y:S01]  /*15250*/  LOP3.LUT R7, R0.reuse, 0xffff, RZ, 0xc0, !PT ;  /* 0x0000ffff00077812 */ /* 0x040fe200078ec0ff */
[----:B0-----:R-:W-:Y:S01]  /*15260*/  IMAD R27, R0, 0x10, R5 ;  /* 0x00000010001b7824 */ /* 0x001fe200078e0205 */
[----:B------:R-:W-:-:S02]  /*15270*/  LOP3.LUT R5, R4, 0xffff, RZ, 0xc0, !PT ;  /* 0x0000ffff04057812 */ /* 0x000fc400078ec0ff */
[----:B------:R-:W-:Y:S02]  /*15280*/  LOP3.LUT R0, R12, 0xffff, RZ, 0xc0, !PT ;  /* 0x0000ffff0c007812 */ /* 0x000fe400078ec0ff */
[----:B------:R-:W-:Y:S02]  /*15290*/  LOP3.LUT R3, R2, 0xf, RZ, 0xc0, !PT ;  /* 0x0000000f02037812 */ /* 0x000fe400078ec0ff */
[----:B------:R-:W-:Y:S02]  /*152a0*/  LOP3.LUT R2, R19, 0xffff, RZ, 0xc0, !PT ;  /* 0x0000ffff13027812 */ /* 0x000fe400078ec0ff */
[----:B------:R-:W-:Y:S01]  /*152b0*/  SHF.R.U32.HI R5, RZ, 0x4, R5 ;  /* 0x00000004ff057819 */ /* 0x000fe20000011605 */
[----:B------:R-:W-:Y:S01]  /*152c0*/  IMAD R35, R12, 0x10, R3 ;  /* 0x000000100c237824 */ /* 0x000fe200078e0203 */
[----:B------:R-:W-:Y:S02]  /*152d0*/  SHF.R.U32.HI R0, RZ, 0x4, R0 ;  /* 0x00000004ff007819 */ /* 0x000fe40000011600 */
[----:B------:R-:W-:-:S02]  /*152e0*/  SHF.R.U32.HI R6, RZ, 0x4, R7 ;  /* 0x00000004ff067819 */ /* 0x000fc40000011607 */
[----:B------:R-:W-:Y:S02]  /*152f0*/  SHF.R.U32.HI R3, RZ, 0x4, R2 ;  /* 0x00000004ff037819 */ /* 0x000fe40000011602 */
[----:B------:R-:W-:Y:S02]  /*15300*/  LOP3.LUT R5, R5, 0xf, RZ, 0xc0, !PT ;  /* 0x0000000f05057812 */ /* 0x000fe400078ec0ff */
[----:B------:R-:W-:Y:S02]  /*15310*/  LOP3.LUT R2, R0, 0xf, RZ, 0xc0, !PT ;  /* 0x0000000f00027812 */ /* 0x000fe400078ec0ff */
[C---:B------:R-:W-:Y:S01]  /*15320*/  LOP3.LUT R0, R10.reuse, 0xf0, RZ, 0xc0, !PT ;  /* 0x000000f00a007812 */ /* 0x040fe200078ec0ff */
[----:B------:R-:W-:Y:S01]  /*15330*/  IMAD R5, R10, 0x10, R5 ;  /* 0x000000100a057824 */ /* 0x000fe200078e0205 */
[----:B------:R-:W-:Y:S01]  /*15340*/  LOP3.LUT R6, R6, 0xf, RZ, 0xc0, !PT ;  /* 0x0000000f06067812 */ /* 0x000fe200078ec0ff */
[----:B------:R-:W-:Y:S01]  /*15350*/  IMAD R37, R19, 0x10, R2 ;  /* 0x0000001013257824 */ /* 0x000fe200078e0202 */
[----:B------:R-:W-:-:S02]  /*15360*/  LOP3.LUT R3, R3, 0xf, RZ, 0xc0, !PT ;  /* 0x0000000f03037812 */ /* 0x000fc400078ec0ff */
[----:B------:R-:W-:Y:S01]  /*15370*/  SHF.R.U32.HI R0, RZ, 0x4, R0 ;  /* 0x00000004ff007819 */ /* 0x000fe20000011600 */
[----:B------:R-:W-:Y:S01]  /*15380*/  IMAD R38, R13, 0x10, R6 ;  /* 0x000000100d267824 */ /* 0x000fe200078e0206 */
[----:B-1----:R-:W-:Y:S01]  /*15390*/  LOP3.LUT R41, R20, R5, RZ, 0x3c, !PT ;  /* 0x0000000514297212 */ /* 0x002fe200078e3cff */
[--C-:B------:R-:W-:Y:S01]  /*153a0*/  IMAD R40, R4, 0x10, R3.reuse ;  /* 0x0000001004287824 */ /* 0x100fe200078e0203 */
[----:B--2---:R-:W-:Y:S02]  /*153b0*/  LOP3.LUT R39, R21, R0, RZ, 0x3c, !PT ;  /* 0x0000000015277212 */ /* 0x004fe400078e3cff */
        /* <DEDUP_REMOVED lines=24> */
[----:B------:R-:W-:-:S04]  /*15540*/  UIADD3 UR5, UPT, UPT, UR5, -0x10, URZ ;  /* 0xfffffff005057890 */ /* 0x000fc8000fffe0ff */
[----:B------:R-:W-:Y:S01]  /*15550*/  UISETP.GT.U32.AND UP0, UPT, UR5, 0xf, UPT ;  /* 0x0000000f0500788c */ /* 0x000fe2000bf04070 */
[C---:B--2---:R-:W-:Y:S02]  /*15560*/  PRMT R21, R11.reuse, 0x7770, RZ ;  /* 0x000077700b157816 */ /* 0x044fe400000000ff */
[C---:B------:R-:W-:Y:S02]  /*15570*/  PRMT R22, R11.reuse, 0x7771, RZ ;  /* 0x000077710b167816 */ /* 0x040fe400000000ff */
[C---:B------:R-:W-:Y:S02]  /*15580*/  PRMT R23, R11.reuse, 0x7772, RZ ;  /* 0x000077720b177816 */ /* 0x040fe400000000ff */
[----:B------:R-:W-:Y:S02]  /*15590*/  PRMT R11, R11, 0x7773, RZ ;  /* 0x000077730b0b7816 */ /* 0x000fe400000000ff */
[----:B------:R-:W-:Y:S02]  /*155a0*/  LOP3.LUT R23, R23, R32, RZ, 0x3c, !PT ;  /* 0x0000002017177212 */ /* 0x000fe400078e3cff */
[----:B------:R-:W-:-:S02]  /*155b0*/  LOP3.LUT R11, R11, R28, RZ, 0x3c, !PT ;  /* 0x0000001c0b0b7212 */ /* 0x000fc400078e3cff */
[----:B------:R-:W-:Y:S02]  /*155c0*/  LOP3.LUT R25, R23, 0xffff, RZ, 0xc0, !PT ;  /* 0x0000ffff17197812 */ /* 0x000fe400078ec0ff */
[C---:B------:R-:W-:Y:S01]  /*155d0*/  LOP3.LUT R24, R11.reuse, 0xffff, RZ, 0xc0, !PT ;  /* 0x0000ffff0b187812 */ /* 0x040fe200078ec0ff */
[----:B------:R-:W-:Y:S01]  /*155e0*/  IMAD.SHL.U32 R11, R11, 0x2, RZ ;  /* 0x000000020b0b7824 */ /* 0x000fe200078e00ff */
[----:B------:R-:W-:Y:S02]  /*155f0*/  LOP3.LUT R21, R21, R26, RZ, 0x3c, !PT ;  /* 0x0000001a15157212 */ /* 0x000fe400078e3cff */
[----:B------:R-:W-:Y:S02]  /*15600*/  SHF.R.U32.HI R24, RZ, 0x4, R24 ;  /* 0x00000004ff187819 */ /* 0x000fe40000011618 */
[----:B------:R-:W-:Y:S02]  /*15610*/  SHF.R.U32.HI R25, RZ, 0x4, R25 ;  /* 0x00000004ff197819 */ /* 0x000fe40000011619 */
[----:B------:R-:W-:-:S02]  /*15620*/  LOP3.LUT R24, R24, 0xf, RZ, 0xc0, !PT ;  /* 0x0000000f18187812 */ /* 0x000fc400078ec0ff */
[C---:B------:R-:W-:Y:S02]  /*15630*/  PRMT R20, R10.reuse, 0x7772, RZ ;  /* 0x000077720a147816 */ /* 0x040fe400000000ff */
[C---:B------:R-:W-:Y:S01]  /*15640*/  PRMT R15, R10.reuse, 0x7770, RZ ;  /* 0x000077700a0f7816 */ /* 0x040fe200000000ff */
[----:B------:R-:W-:Y:S01]  /*15650*/  IMAD R24, R23, 0x10, R24 ;  /* 0x0000001017187824 */ /* 0x000fe200078e0218 */
[----:B------:R-:W-:Y:S02]  /*15660*/  LOP3.LUT R23, R21, 0xffff, RZ, 0xc0, !PT ;  /* 0x0000ffff15177812 */ /* 0x000fe400078ec0ff */
[C---:B------:R-:W-:Y:S02]  /*15670*/  PRMT R19, R10.reuse, 0x7771, RZ ;  /* 0x000077710a137816 */ /* 0x040fe400000000ff */
[----:B------:R-:W-:Y:S02]  /*15680*/  PRMT R10, R10, 0x7773, RZ ;  /* 0x000077730a0a7816 */ /* 0x000fe400000000ff */
[----:B------:R-:W-:-:S02]  /*15690*/  LOP3.LUT R22, R22, R29, RZ, 0x3c, !PT ;  /* 0x0000001d16167212 */ /* 0x000fc400078e3cff */
[----:B------:R-:W-:Y:S02]  /*156a0*/  LOP3.LUT R25, R25, 0xf, RZ, 0xc0, !PT ;  /* 0x0000000f19197812 */ /* 0x000fe400078ec0ff */
[----:B------:R-:W-:Y:S02]  /*156b0*/  LOP3.LUT R20, R20, R33, RZ, 0x3c, !PT ;  /* 0x0000002114147212 */ /* 0x000fe400078e3cff */
[----:B------:R-:W-:Y:S01]  /*156c0*/  SHF.R.U32.HI R23, RZ, 0x4, R23 ;  /* 0x00000004ff177819 */ /* 0x000fe20000011617 */
[----:B------:R-:W-:Y:S01]  /*156d0*/  IMAD R25, R22, 0x10, R25 ;  /* 0x0000001016197824 */ /* 0x000fe200078e0219 */
[----:B------:R-:W-:Y:S02]  /*156e0*/  LOP3.LUT R10, R10, R31, RZ, 0x3c, !PT ;  /* 0x0000001f0a0a7212 */ /* 0x000fe400078e3cff */
[----:B------:R-:W-:Y:S02]  /*156f0*/  LOP3.LUT R28, R20, 0xffff, RZ, 0xc0, !PT ;  /* 0x0000ffff141c7812 */ /* 0x000fe400078ec0ff */
[----:B------:R-:W-:-:S02]  /*15700*/  LOP3.LUT R22, R22, 0xffff, RZ, 0xc0, !PT ;  /* 0x0000ffff16167812 */ /* 0x000fc400078ec0ff */
[----:B------:R-:W-:Y:S02]  /*15710*/  LOP3.LUT R23, R23, 0xf, RZ, 0xc0, !PT ;  /* 0x0000000f17177812 */ /* 0x000fe400078ec0ff */
[----:B------:R-:W-:Y:S02]  /*15720*/  LOP3.LUT R19, R19, R30, RZ, 0x3c, !PT ;  /* 0x0000001e13137212 */ /* 0x000fe400078e3cff */
[C---:B------:R-:W-:Y:S01]  /*15730*/  LOP3.LUT R26, R10.reuse, 0xffff, RZ, 0xc0, !PT ;  /* 0x0000ffff0a1a7812 */ /* 0x040fe200078ec0ff */
[----:B------:R-:W-:Y:S01]  /*15740*/  IMAD R23, R10, 0x10, R23 ;  /* 0x000000100a177824 */ /* 0x000fe200078e0217 */
[----:B------:R-:W-:Y:S02]  /*15750*/  SHF.R.U32.HI R28, RZ, 0x4, R28 ;  /* 0x00000004ff1c7819 */ /* 0x000fe4000001161c */
[----:B------:R-:W-:Y:S02]  /*15760*/  SHF.R.U32.HI R22, RZ, 0x4, R22 ;  /* 0x00000004ff167819 */ /* 0x000fe40000011616 */
[----:B------:R-:W-:-:S02]  /*15770*/  LOP3.LUT R31, R11, 0x1e, RZ, 0xc0, !PT ;  /* 0x0000001e0b1f7812 */ /* 0x000fc400078ec0ff */
[----:B------:R-:W-:Y:S02]  /*15780*/  PRMT R14, R9, 0x7772, RZ ;  /* 0x00007772090e7816 */ /* 0x000fe400000000ff */
[----:B------:R-:W-:Y:S01]  /*15790*/  SHF.R.U32.HI R26, RZ, 0x4, R26 ;  /* 0x00000004ff1a7819 */ /* 0x000fe2000001161a */
[----:B------:R0:W1:Y:S01]  /*157a0*/  LDC.U8 R29, c[0x3][R31+0x480] ;  /* 0x00c120001f1d7b82 */ /* 0x0000620000000000 */
[----:B------:R-:W-:Y:S02]  /*157b0*/  LOP3.LUT R10, R19, 0xffff, RZ, 0xc0, !PT ;  /* 0x0000ffff130a7812 */ /* 0x000fe400078ec0ff */
[C---:B------:R-:W-:Y:S02]  /*157c0*/  PRMT R12, R9.reuse, 0x7770, RZ ;  /* 0x00007770090c7816 */ /* 0x040fe400000000ff */
[C---:B------:R-:W-:Y:S02]  /*157d0*/  PRMT R13, R9.reuse, 0x7771, RZ ;  /* 0x00007771090d7816 */ /* 0x040fe400000000ff */
[----:B------:R-:W-:Y:S01]  /*157e0*/  LOP3.LUT R28, R28, 0xf, RZ, 0xc0, !PT ;  /* 0x0000000f1c1c7812 */ /* 0x000fe200078ec0ff */
[----:B------:R0:W2:Y:S01]  /*157f0*/  LDC.U8 R30, c[0x3][R31+0x481] ;  /* 0x00c120401f1e7b82 */ /* 0x0000a20000000000 */
[----:B------:R-:W-:-:S02]  /*15800*/  PRMT R9, R9, 0x7773, RZ ;  /* 0x0000777309097816 */ /* 0x000fc400000000ff */
[----:B------:R-:W-:Y:S01]  /*15810*/  LOP3.LUT R22, R22, 0xf, RZ, 0xc0, !PT ;  /* 0x0000000f16167812 */ /* 0x000fe200078ec0ff */
[----:B------:R-:W-:Y:S01]  /*15820*/  IMAD R28, R19, 0x10, R28 ;  /* 0x00000010131c7824 */ /* 0x000fe200078e021c */
[----:B------:R-:W-:Y:S02]  /*15830*/  LOP3.LUT R14, R14, R27, RZ, 0x3c, !PT ;  /* 0x0000001b0e0e7212 */ /* 0x000fe400078e3cff */
[----:B------:R-:W-:Y:S01]  /*15840*/  LOP3.LUT R15, R15, R34, RZ, 0x3c, !PT ;  /* 0x000000220f0f7212 */ /* 0x000fe200078e3cff */
[----:B------:R-:W-:Y:S01]  /*15850*/  IMAD R22, R21, 0x10, R22 ;  /* 0x0000001015167824 */ /* 0x000fe200078e0216 */
[----:B------:R-:W-:Y:S02]  /*15860*/  LOP3.LUT R27, R26, 0xf, RZ, 0xc0, !PT ;  /* 0x0000000f1a1b7812 */ /* 0x000fe400078ec0ff */
[----:B------:R-:W-:Y:S02]  /*15870*/  SHF.R.U32.HI R10, RZ, 0x4, R10 ;  /* 0x00000004ff0a7819 */ /* 0x000fe4000001160a */
[----:B------:R-:W-:Y:S01]  /*15880*/  PRMT R3, R8, 0x7772, RZ ;  /* 0x0000777208037816 */ /* 0x000fe200000000ff */
[----:B------:R-:W-:Y:S01]  /*15890*/  IMAD R27, R20, 0x10, R27 ;  /* 0x00000010141b7824 */ /* 0x000fe200078e021b */
[----:B------:R-:W-:-:S02]  /*158a0*/  LOP3.LUT R9, R9, R36, RZ, 0x3c, !PT ;  /* 0x0000002409097212 */ /* 0x000fc400078e3cff */
[----:B------:R-:W-:Y:S02]  /*158b0*/  LOP3.LUT R19, R15, 0xffff, RZ, 0xc0, !PT ;  /* 0x0000ffff0f137812 */ /* 0x000fe400078ec0ff */
[----:B------:R-:W-:Y:S02]  /*158c0*/  LOP3.LUT R21, R14, 0xffff, RZ, 0xc0, !PT ;  /* 0x0000ffff0e157812 */ /* 0x000fe400078ec0ff */
[----:B------:R-:W-:Y:S02]  /*158d0*/  LOP3.LUT R10, R10, 0xf, RZ, 0xc0, !PT ;  /* 0x0000000f0a0a7812 */ /* 0x000fe400078ec0ff */
[----:B------:R-:W-:Y:S02]  /*158e0*/  LOP3.LUT R3, R3, R40, RZ, 0x3c, !PT ;  /* 0x0000002803037212 */ /* 0x000fe400078e3cff */
[----:B------:R-:W-:Y:S01]  /*158f0*/  LOP3.LUT R20, R9, 0xffff, RZ, 0xc0, !PT ;  /* 0x0000ffff09147812 */ /* 0x000fe200078ec0ff */
[----:B------:R-:W-:Y:S01]  /*15900*/  IMAD R10, R15, 0x10, R10 ;  /* 0x000000100f0a7824 */ /* 0x000fe200078e020a */
[----:B------:R-:W-:-:S02]  /*15910*/  SHF.R.U32.HI R11, RZ, 0x4, R19 ;  /* 0x00000004ff0b7819 */ /* 0x000fc40000011613 */
[----:B------:R-:W-:Y:S02]  /*15920*/  SHF.R.U32.HI R21, RZ, 0x4, R21 ;  /* 0x00000004ff157819 */ /* 0x000fe40000011615 */
[C---:B------:R-:W-:Y:S02]  /*15930*/  PRMT R0, R8.reuse, 0x7770, RZ ;  /* 0x0000777008007816 */ /* 0x040fe400000000ff */
[C---:B------:R-:W-:Y:S02]  /*15940*/  PRMT R2, R8.reuse, 0x7771, RZ ;  /* 0x0000777108027816 */ /* 0x040fe400000000ff */
[----:B------:R-:W-:Y:S02]  /*15950*/  PRMT R8, R8, 0x7773, RZ ;  /* 0x0000777308087816 */ /* 0x000fe400000000ff */
[----:B------:R-:W-:Y:S02]  /*15960*/  SHF.R.U32.HI R19, RZ, 0x4, R20 ;  /* 0x00000004ff137819 */ /* 0x000fe40000011614 */
[----:B------:R-:W-:-:S02]  /*15970*/  LOP3.LUT R15, R3, 0xffff, RZ, 0xc0, !PT ;  /* 0x0000ffff030f7812 */ /* 0x000fc400078ec0ff */
[----:B------:R-:W-:Y:S02]  /*15980*/  LOP3.LUT R20, R11, 0xf, RZ, 0xc0, !PT ;  /* 0x0000000f0b147812 */ /* 0x000fe400078ec0ff */
[----:B------:R-:W-:Y:S02]  /*15990*/  LOP3.LUT R13, R13, R38, RZ, 0x3c, !PT ;  /* 0x000000260d0d7212 */ /* 0x000fe400078e3cff */
[----:B------:R-:W-:Y:S01]  /*159a0*/  LOP3.LUT R26, R21, 0xf, RZ, 0xc0, !PT ;  /* 0x0000000f151a7812 */ /* 0x000fe200078ec0ff */
[----:B------:R-:W-:Y:S01]  /*159b0*/  IMAD R20, R9, 0x10, R20 ;  /* 0x0000001009147824 */ /* 0x000fe200078e0214 */
[----:B------:R-:W-:Y:S02]  /*159c0*/  LOP3.LUT R8, R8, R37, RZ, 0x3c, !PT ;  /* 0x0000002508087212 */ /* 0x000fe400078e3cff */
[----:B------:R-:W-:Y:S01]  /*159d0*/  SHF.R.U32.HI R15, RZ, 0x4, R15 ;  /* 0x00000004ff0f7819 */ /* 0x000fe2000001160f */
[C---:B------:R-:W-:Y:S01]  /*159e0*/  IMAD R26, R13.reuse, 0x10, R26 ;  /* 0x000000100d1a7824 */ /* 0x040fe200078e021a */
[----:B------:R-:W-:-:S02]  /*159f0*/  LOP3.LUT R9, R13, 0xffff, RZ, 0xc0, !PT ;  /* 0x0000ffff0d097812 */ /* 0x000fc400078ec0ff */
[----:B------:R-:W-:Y:S02]  /*15a00*/  LOP3.LUT R2, R2, R41, RZ, 0x3c, !PT ;  /* 0x0000002902027212 */ /* 0x000fe400078e3cff */
        /* <DEDUP_REMOVED lines=14> */
[----:B------:R-:W-:-:S02]  /*15af0*/  LOP3.LUT R0, R0, R39, RZ, 0x3c, !PT ;  /* 0x0000002700007212 */ /* 0x000fc400078e3cff */
[----:B------:R-:W-:Y:S02]  /*15b00*/  LOP3.LUT R3, R2, 0xf, RZ, 0xc0, !PT ;  /* 0x0000000f02037812 */ /* 0x000fe400078ec0ff */
[----:B------:R-:W-:Y:S02]  /*15b10*/  LOP3.LUT R9, R9, 0xf, RZ, 0xc0, !PT ;  /* 0x0000000f09097812 */ /* 0x000fe400078ec0ff */
[----:B------:R-:W-:Y:S01]  /*15b20*/  LOP3.LUT R11, R11, 0xf, RZ, 0xc0, !PT ;  /* 0x0000000f0b0b7812 */ /* 0x000fe200078ec0ff */
[C---:B------:R-:W-:Y:S01]  /*15b30*/  IMAD R3, R0.reuse, 0x10, R3 ;  /* 0x0000001000037824 */ /* 0x040fe200078e0203 */
[----:B------:R-:W-:Y:S01]  /*15b40*/  LOP3.LUT R0, R0, 0xf0, RZ, 0xc0, !PT ;  /* 0x000000f000007812 */ /* 0x000fe200078ec0ff */
[----:B------:R-:W-:Y:S01]  /*15b50*/  IMAD R9, R12, 0x10, R9 ;  /* 0x000000100c097824 */ /* 0x000fe200078e0209 */
[----:B---3--:R-:W-:Y:S01]  /*15b60*/  PRMT R12, R4, 0x7771, RZ ;  /* 0x00007771040c7816 */ /* 0x008fe200000000ff */
        /* <DEDUP_REMOVED lines=8> */
[----:B------:R-:W-:Y:S02]  /*15bf0*/  SHF.R.U32.HI R0, RZ, 0x4, R0 ;  /* 0x00000004ff007819 */ /* 0x000fe40000011600 */
[C---:B------:R-:W-:Y:S02]  /*15c00*/  PRMT R38, R7.reuse, 0x7770, RZ ;  /* 0x0000777007267816 */ /* 0x040fe400000000ff */
[C---:B------:R-:W-:Y:S02]  /*15c10*/  PRMT R35, R7.reuse, 0x7771, RZ ;  /* 0x0000777107237816 */ /* 0x040fe400000000ff */
[----:B------:R-:W-:Y:S02]  /*15c20*/  PRMT R40, R7, 0x7772, RZ ;  /* 0x0000777207287816 */ /* 0x000fe400000000ff */
[C---:B------:R-:W-:Y:S02]  /*15c30*/  PRMT R5, R6.reuse, 0x7770, RZ ;  /* 0x0000777006057816 */ /* 0x040fe400000000ff */
[----:B0-----:R-:W-:-:S02]  /*15c40*/  PRMT R31, R6, 0x7771, RZ ;  /* 0x00007771061f7816 */ /* 0x001fc400000000ff */
[C---:B------:R-:W-:Y:S02]  /*15c50*/  PRMT R33, R6.reuse, 0x7772, RZ ;  /* 0x0000777206217816 */ /* 0x040fe400000000ff */
[----:B------:R-:W-:Y:S02]  /*15c60*/  PRMT R36, R6, 0x7773, RZ ;  /* 0x0000777306247816 */ /* 0x000fe400000000ff */
[----:B------:R-:W-:Y:S02]  /*15c70*/  PRMT R7, R7, 0x7773, RZ ;  /* 0x0000777307077816 */ /* 0x000fe400000000ff */
[----:B-1----:R-:W-:Y:S02]  /*15c80*/  LOP3.LUT R0, R8, R29, R0, 0x96, !PT ;  /* 0x0000001d08007212 */ /* 0x002fe400078e9600 */
[----:B--2---:R-:W-:Y:S02]  /*15c90*/  LOP3.LUT R3, R12, R30, R3, 0x96, !PT ;  /* 0x0000001e0c037212 */ /* 0x004fe400078e9603 */
[----:B------:R-:W-:-:S02]  /*15ca0*/  LOP3.LUT R32, R32, R15, RZ, 0x3c, !PT ;  /* 0x0000000f20207212 */ /* 0x000fc400078e3cff */
[----:B------:R-:W-:Y:S02]  /*15cb0*/  LOP3.LUT R6, R13, R14, RZ, 0x3c, !PT ;  /* 0x0000000e0d067212 */ /* 0x000fe400078e3cff */
[----:B------:R-:W-:Y:S02]  /*15cc0*/  LOP3.LUT R4, R4, R11, RZ, 0x3c, !PT ;  /* 0x0000000b04047212 */ /* 0x000fe400078e3cff */
[----:B------:R-:W-:Y:S02]  /*15cd0*/  LOP3.LUT R34, R34, R9, RZ, 0x3c, !PT ;  /* 0x0000000922227212 */ /* 0x000fe400078e3cff */
[----:B------:R-:W-:Y:S02]  /*15ce0*/  LOP3.LUT R21, R21, R26, RZ, 0x3c, !PT ;  /* 0x0000001a15157212 */ /* 0x000fe400078e3cff */
[----:B------:R-:W-:Y:S02]  /*15cf0*/  LOP3.LUT R2, R2, R19, RZ, 0x3c, !PT ;  /* 0x0000001302027212 */ /* 0x000fe400078e3cff */
[----:B------:R-:W-:-:S02]  /*15d00*/  LOP3.LUT R20, R5, R20, RZ, 0x3c, !PT ;  /* 0x0000001405147212 */ /* 0x000fc400078e3cff */
[----:B------:R-:W-:Y:S02]  /*15d10*/  LOP3.LUT R31, R31, R10, RZ, 0x3c, !PT ;  /* 0x0000000a1f1f7212 */ /* 0x000fe400078e3cff */
[----:B------:R-:W-:Y:S02]  /*15d20*/  LOP3.LUT R19, R7, R24, RZ, 0x3c, !PT ;  /* 0x0000001807137212 */ /* 0x000fe400078e3cff */
        /* <DEDUP_REMOVED lines=8> */
[----:B------:R-:W-:Y:S02]  /*15db0*/  LOP3.LUT R23, R38, R23, RZ, 0x3c, !PT ;  /* 0x0000001726177212 */ /* 0x000fe400078e3cff */
[----:B------:R-:W-:-:S02]  /*15dc0*/  LOP3.LUT R22, R35, R22, RZ, 0x3c, !PT ;  /* 0x0000001623167212 */ /* 0x000fc400078e3cff */
[----:B------:R-:W-:Y:S02]  /*15dd0*/  LOP3.LUT R40, R40, R25, RZ, 0x3c, !PT ;  /* 0x0000001928287212 */ /* 0x000fe400078e3cff */
[----:B------:R-:W-:Y:S02]  /*15de0*/  LOP3.LUT R28, R33, R28, RZ, 0x3c, !PT ;  /* 0x0000001c211c7212 */ /* 0x000fe400078e3cff */
[----:B------:R-:W-:Y:S02]  /*15df0*/  LOP3.LUT R36, R36, R27, RZ, 0x3c, !PT ;  /* 0x0000001b24247212 */ /* 0x000fe400078e3cff */
[----:B------:R-:W-:Y:S02]  /*15e00*/  PRMT R5, R8, 0x3340, R5 ;  /* 0x0000334008057816 */ /* 0x000fe40000000005 */
[----:B------:R-:W-:Y:S02]  /*15e10*/  PRMT R10, R10, 0x3340, R7 ;  /* 0x000033400a0a7816 */ /* 0x000fe40000000007 */
[----:B------:R-:W-:-:S02]  /*15e20*/  PRMT R12, R12, 0x3340, R9 ;  /* 0x000033400c0c7816 */ /* 0x000fc40000000009 */
[----:B------:R-:W-:Y:S02]  /*15e30*/  PRMT R11, R14, 0x3340, R11 ;  /* 0x000033400e0b7816 */ /* 0x000fe4000000000b */
[----:B------:R-:W-:Y:S02]  /*15e40*/  LOP3.LUT R7, R19, 0xffff, RZ, 0xc0, !PT ;  /* 0x0000ffff13077812 */ /* 0x000fe400078ec0ff */
[----:B------:R-:W-:Y:S02]  /*15e50*/  LOP3.LUT R8, R40, 0xffff, RZ, 0xc0, !PT ;  /* 0x0000ffff28087812 */ /* 0x000fe400078ec0ff */
[----:B------:R-:W-:Y:S02]  /*15e60*/  LOP3.LUT R9, R22, 0xffff, RZ, 0xc0, !PT ;  /* 0x0000ffff16097812 */ /* 0x000fe400078ec0ff */
[----:B------:R-:W-:Y:S02]  /*15e70*/  LOP3.LUT R14, R23, 0xffff, RZ, 0xc0, !PT ;  /* 0x0000ffff170e7812 */ /* 0x000fe400078ec0ff */
[----:B------:R-:W-:-:S02]  /*15e80*/  LOP3.LUT R13, R36, 0xffff, RZ, 0xc0, !PT ;  /* 0x0000ffff240d7812 */ /* 0x000fc400078ec0ff */
        /* <DEDUP_REMOVED lines=11> */
[----:B------:R-:W-:-:S02]  /*15f40*/  IADD3 R10, P0, PT, R16, 0x10, RZ ;  /* 0x00000010100a7810 */ /* 0x000fc40007f1e0ff */
[----:B------:R-:W-:Y:S01]  /*15f50*/  PRMT R8, R3, 0x7610, R8 ;  /* 0x0000761003087816 */ /* 0x000fe20000000008 */
[----:B------:R0:W-:Y:S01]  /*15f60*/  STL.128 [R1], R12 ;  /* 0x0000000c01007387 */ /* 0x0001e20000100c00 */
[----:B------:R-:W-:Y:S01]  /*15f70*/  PRMT R24, R23, 0x7610, R24 ;  /* 0x0000761017187816 */ /* 0x000fe20000000018 */
[----:B------:R-:W-:Y:S01]  /*15f80*/  IMAD.X R11, RZ, RZ, R17, P0 ;  /* 0x000000ffff0b7224 */ /* 0x000fe200000e0611 */
        /* <DEDUP_REMOVED lines=12> */
[----:B0-----:R-:W-:Y:S06]  /*16050*/  BRA.U UP0, `(.L_x_114) ;  /* 0xffffffe100887547 */ /* 0x001fec000b83ffff */
[----:B------:R-:W-:Y:S02]  /*16060*/  IMAD.MOV.U32 R5, RZ, RZ, R13 ;  /* 0x000000ffff057224 */ /* 0x000fe400078e000d */
[----:B------:R-:W-:Y:S02]  /*16070*/  IMAD.MOV.U32 R4, RZ, RZ, R12 ;  /* 0x000000ffff047224 */ /* 0x000fe400078e000c */
[----:B------:R-:W-:Y:S02]  /*16080*/  IMAD.MOV.U32 R7, RZ, RZ, R15 ;  /* 0x000000ffff077224 */ /* 0x000fe400078e000f */
[----:B------:R-:W-:-:S07]  /*16090*/  IMAD.MOV.U32 R6, RZ, RZ, R14 ;  /* 0x000000ffff067224 */ /* 0x000fce00078e000e */
.L_x_112:
[----:B------:R-:W-:-:S09]  /*160a0*/  UISETP.NE.AND UP0, UPT, UR5, URZ, UPT ;  /* 0x000000ff0500728c */ /* 0x000fd2000bf05270 */
[----:B------:R-:W-:Y:S05]  /*160b0*/  BRA.U !UP0, `(.L_x_115) ;  /* 0x0000001d08707547 */ /* 0x000fea000b800000 */
[----:B------:R-:W-:Y:S01]  /*160c0*/  UISETP.GE.U32.AND UP0, UPT, UR5, 0x8, UPT ;  /* 0x000000080500788c */ /* 0x000fe2000bf06070 */
[----:B------:R-:W-:Y:S01]  /*160d0*/  IMAD.MOV.U32 R0, RZ, RZ, RZ ;  /* 0x000000ffff007224 */ /* 0x000fe200078e00ff */
[----:B------:R-:W-:-:S04]  /*160e0*/  ULOP3.LUT UR8, UR5, 0x7, URZ, 0xc0, !UPT ;  /* 0x0000000705087892 */ /* 0x000fc8000f8ec0ff */
[----:B------:R-:W-:-:S03]  /*160f0*/  UISETP.NE.AND UP1, UPT, UR8, URZ, UPT ;  /* 0x000000ff0800728c */ /* 0x000fc6000bf25270 */
[----:B------:R-:W-:Y:S08]  /*16100*/  BRA.U !UP0, `(.L_x_116) ;  /* 0x0000000108807547 */ /* 0x000ff0000b800000 */
[----:B------:R-:W3:Y:S04]  /*16110*/  LDG.E.U8 R12, desc[UR6][R10.64+0x7] ;  /* 0x000007060a0c7981 */ /* 0x000ee8000c1e1100 */
[----:B------:R-:W4:Y:S04]  /*16120*/  LDG.E.U8 R0, desc[UR6][R10.64] ;  /* 0x000000060a007981 */ /* 0x000f28000c1e1100 */
[----:B------:R-:W5:Y:S04]  /*16130*/  LDG.E.U8 R9, desc[UR6][R10.64+0x6] ;  /* 0x000006060a097981 */ /* 0x000f68000c1e1100 */
[----:B-1----:R-:W2:Y:S04]  /*16140*/  LDG.E.U8 R7, desc[UR6][R10.64+0x4] ;  /* 0x000004060a077981 */ /* 0x002ea8000c1e1100 */
[----:B------:R-:W2:Y:S04]  /*16150*/  LDG.E.U8 R8, desc[UR6][R10.64+0x5] ;  /* 0x000005060a087981 */ /* 0x000ea8000c1e1100 */
[----:B------:R-:W2:Y:S04]  /*16160*/  LDG.E.U8 R3, desc[UR6][R10.64+0x2] ;  /* 0x000002060a037981 */ /* 0x000ea8000c1e1100 */
[----:B------:R-:W2:Y:S04]  /*16170*/  LDG.E.U8 R6, desc[UR6][R10.64+0x3] ;  /* 0x000003060a067981 */ /* 0x000ea8000c1e1100 */
[----:B------:R-:W2:Y:S01]  /*16180*/  LDG.E.U8 R2, desc[UR6][R10.64+0x1] ;  /* 0x000001060a027981 */ /* 0x000ea2000c1e1100 */
        /* <DEDUP_REMOVED lines=8> */
[----:B---3--:R-:W-:Y:S02]  /*16210*/  LOP3.LUT R12, R12, 0xffff, R13, 0x48, !PT ;  /* 0x0000ffff0c0c7812 */ /* 0x008fe400078e480d */
[----:B----4-:R-:W-:Y:S02]  /*16220*/  LOP3.LUT R13, R0, 0xffff, R21, 0x48, !PT ;  /* 0x0000ffff000d7812 */ /* 0x010fe400078e4815 */
[----:B-----5:R-:W-:Y:S02]  /*16230*/  LOP3.LUT R9, R9, 0xffff, R14, 0x48, !PT ;  /* 0x0000ffff09097812 */ /* 0x020fe400078e480e */
[----:B--2---:R-:W-:Y:S02]  /*16240*/  LOP3.LUT R7, R7, 0xffff, R16, 0x48, !PT ;  /* 0x0000ffff07077812 */ /* 0x004fe400078e4810 */
[----:B------:R-:W-:-:S02]  /*16250*/  LOP3.LUT R8, R8, 0xffff, R15, 0x48, !PT ;  /* 0x0000ffff08087812 */ /* 0x000fc400078e480f */
[----:B------:R-:W-:Y:S02]  /*16260*/  LOP3.LUT R5, R3, 0xffff, R18, 0x48, !PT ;  /* 0x0000ffff03057812 */ /* 0x000fe400078e4812 */
[----:B------:R-:W-:Y:S02]  /*16270*/  LOP3.LUT R6, R6, 0xffff, R17, 0x48, !PT ;  /* 0x0000ffff06067812 */ /* 0x000fe400078e4811 */
[----:B------:R-:W-:Y:S02]  /*16280*/  LOP3.LUT R0, R2, 0xffff, R19, 0x48, !PT ;  /* 0x0000ffff02007812 */ /* 0x000fe400078e4813 */
[----:B------:R-:W-:Y:S02]  /*16290*/  PRMT R3, R9, 0x3340, R12 ;  /* 0x0000334009037816 */ /* 0x000fe4000000000c */
[----:B------:R-:W-:Y:S02]  /*162a0*/  PRMT R8, R7, 0x3340, R8 ;  /* 0x0000334007087816 */ /* 0x000fe40000000008 */
[----:B------:R-:W-:-:S02]  /*162b0*/  PRMT R2, R5, 0x3340, R6 ;  /* 0x0000334005027816 */ /* 0x000fc40000000006 */
[----:B------:R-:W-:Y:S02]  /*162c0*/  PRMT R13, R13, 0x3340, R0 ;  /* 0x000033400d0d7816 */ /* 0x000fe40000000000 */
[----:B------:R-:W-:Y:S02]  /*162d0*/  PRMT R3, R8, 0x5410, R3 ;  /* 0x0000541008037816 */ /* 0x000fe40000000003 */
[----:B------:R-:W-:-:S05]  /*162e0*/  PRMT R2, R13, 0x5410, R2 ;  /* 0x000054100d027816 */ /* 0x000fca0000000002 */
[----:B------:R0:W-:Y:S01]  /*162f0*/  STL.64 [R1], R2 ;  /* 0x0000000201007387 */ /* 0x0001e20000100a00 */
[----:B------:R-:W-:-:S07]  /*16300*/  IMAD.MOV.U32 R0, RZ, RZ, 0x8 ;  /* 0x00000008ff007424 */ /* 0x000fce00078e00ff */
.L_x_116:
[----:B------:R-:W-:Y:S05]  /*16310*/  BRA.U !UP1, `(.L_x_117) ;  /* 0x0000000109a07547 */ /* 0x000fea000b800000 */
[----:B------:R-:W-:Y:S02]  /*16320*/  UISETP.GE.U32.AND UP0, UPT, UR8, 0x4, UPT ;  /* 0x000000040800788c */ /* 0x000fe4000bf06070 */
[----:B------:R-:W-:-:S04]  /*16330*/  ULOP3.LUT UR4, UR5, 0x3, URZ, 0xc0, !UPT ;  /* 0x0000000305047892 */ /* 0x000fc8000f8ec0ff */
[----:B------:R-:W-:-:S03]  /*16340*/  UISETP.NE.AND UP1, UPT, UR4, URZ, UPT ;  /* 0x000000ff0400728c */ /* 0x000fc6000bf25270 */
[----:B------:R-:W-:Y:S08]  /*16350*/  BRA.U !UP0, `(.L_x_118) ;  /* 0x0000000108507547 */ /* 0x000ff0000b800000 */
[----:B01----:R-:W-:Y:S01]  /*16360*/  IADD3 R2, P0, PT, R0, R10, RZ ;  /* 0x0000000a00027210 */ /* 0x003fe20007f1e0ff */
[----:B------:R-:W-:-:S04]  /*16370*/  IMAD.IADD R15, R1, 0x1, R0 ;  /* 0x00000001010f7824 */ /* 0x000fc800078e0200 */
[----:B------:R-:W-:Y:S01]  /*16380*/  IMAD.X R3, RZ, RZ, R11, P0 ;  /* 0x000000ffff037224 */ /* 0x000fe200000e060b */
[----:B------:R-:W3:Y:S04]  /*16390*/  LDL.U8 R4, [R15] ;  /* 0x000000000f047983 */ /* 0x000ee80000100000 */
[----:B------:R-:W3:Y:S04]  /*163a0*/  LDG.E.U8 R5, desc[UR6][R2.64] ;  /* 0x0000000602057981 */ /* 0x000ee8000c1e1100 */
[----:B------:R-:W4:Y:S04]  /*163b0*/  LDG.E.U8 R7, desc[UR6][R2.64+0x1] ;  /* 0x0000010602077981 */ /* 0x000f28000c1e1100 */
[----:B------:R-:W5:Y:S04]  /*163c0*/  LDG.E.U8 R9, desc[UR6][R2.64+0x2] ;  /* 0x0000020602097981 */ /* 0x000f68000c1e1100 */
[----:B------:R-:W2:Y:S04]  /*163d0*/  LDG.E.U8 R13, desc[UR6][R2.64+0x3] ;  /* 0x00000306020d7981 */ /* 0x000ea8000c1e1100 */
[----:B------:R-:W4:Y:S04]  /*163e0*/  LDL.U8 R6, [R15+0x1] ;  /* 0x000001000f067983 */ /* 0x000f280000100000 */
[----:B------:R-:W5:Y:S04]  /*163f0*/  LDL.U8 R8, [R15+0x2] ;  /* 0x000002000f087983 */ /* 0x000f680000100000 */
[----:B------:R-:W2:Y:S01]  /*16400*/  LDL.U8 R12, [R15+0x3] ;  /* 0x000003000f0c7983 */ /* 0x000ea20000100000 */
[----:B------:R-:W-:Y:S01]  /*16410*/  VIADD R0, R0, 0x4 ;  /* 0x0000000400007836 */ /* 0x000fe20000000000 */
[----:B---3--:R-:W-:-:S05]  /*16420*/  LOP3.LUT R4, R5, R4, RZ, 0x3c, !PT ;  /* 0x0000000405047212 */ /* 0x008fca00078e3cff */
[----:B------:R3:W-:Y:S01]  /*16430*/  STL.U8 [R15], R4 ;  /* 0x000000040f007387 */ /* 0x0007e20000100000 */
[----:B----4-:R-:W-:Y:S02]  /*16440*/  LOP3.LUT R6, R7, R6, RZ, 0x3c, !PT ;  /* 0x0000000607067212 */ /* 0x010fe400078e3cff */
[----:B-----5:R-:W-:Y:S02]  /*16450*/  LOP3.LUT R8, R9, R8, RZ, 0x3c, !PT ;  /* 0x0000000809087212 */ /* 0x020fe400078e3cff */
[----:B--2---:R-:W-:Y:S01]  /*16460*/  LOP3.LUT R12, R13, R12, RZ, 0x3c, !PT ;  /* 0x0000000c0d0c7212 */ /* 0x004fe200078e3cff */
[----:B------:R3:W-:Y:S04]  /*16470*/  STL.U8 [R15+0x1], R6 ;  /* 0x000001060f007387 */ /* 0x0007e80000100000 */
[----:B------:R3:W-:Y:S04]  /*16480*/  STL.U8 [R15+0x2], R8 ;  /* 0x000002080f007387 */ /* 0x0007e80000100000 */
[----:B------:R3:W-:Y:S02]  /*16490*/  STL.U8 [R15+0x3], R12 ;  /* 0x0000030c0f007387 */ /* 0x0007e40000100000 */
.L_x_118:
[----:B------:R-:W-:Y:S05]  /*164a0*/  BRA.U !UP1, `(.L_x_117) ;  /* 0x00000001093c7547 */ /* 0x000fea000b800000 */
[----:B01----:R-:W-:Y:S01]  /*164b0*/  IADD3 R2, P0, PT, R0, R10, RZ ;  /* 0x0000000a00027210 */ /* 0x003fe20007f1e0ff */
[----:B------:R-:W-:Y:S01]  /*164c0*/  IMAD.IADD R5, R1, 0x1, R0 ;  /* 0x0000000101057824 */ /* 0x000fe200078e0200 */
[----:B------:R-:W-:-:S03]  /*164d0*/  UIADD3 UR4, UPT, UPT, -UR4, URZ, URZ ;  /* 0x000000ff04047290 */ /* 0x000fc6000fffe1ff */
[----:B------:R-:W-:-:S09]  /*164e0*/  IMAD.X R11, RZ, RZ, R11, P0 ;  /* 0x000000ffff0b7224 */ /* 0x000fd200000e060b */
.L_x_119:
[----:B------:R-:W-:Y:S01]  /*164f0*/  IMAD.MOV.U32 R3, RZ, RZ, R11 ;  /* 0x000000ffff037224 */ /* 0x000fe200078e000b */
[----:B------:R-:W4:Y:S05]  /*16500*/  LDL.U8 R0, [R5] ;  /* 0x0000000005007983 */ /* 0x000f2a0000100000 */
[----:B------:R0:W4:Y:S01]  /*16510*/  LDG.E.U8 R3, desc[UR6][R2.64] ;  /* 0x0000000602037981 */ /* 0x000122000c1e1100 */
[----:B------:R-:W-:-:S04]  /*16520*/  UIADD3 UR4, UPT, UPT, UR4, 0x1, URZ ;  /* 0x0000000104047890 */ /* 0x000fc8000fffe0ff */
[----:B------:R-:W-:Y:S01]  /*16530*/  UISETP.NE.AND UP0, UPT, UR4, URZ, UPT ;  /* 0x000000ff0400728c */ /* 0x000fe2000bf05270 */
[----:B0-----:R-:W-:-:S05]  /*16540*/  IADD3 R2, P0, PT, R2, 0x1, RZ ;  /* 0x0000000102027810 */ /* 0x001fca0007f1e0ff */
[----:B------:R-:W-:Y:S01]  /*16550*/  IMAD.X R11, RZ, RZ, R11, P0 ;  /* 0x000000ffff0b7224 */ /* 0x000fe200000e060b */
[----:B----4-:R-:W-:-:S05]  /*16560*/  LOP3.LUT R0, R3, R0, RZ, 0x3c, !PT ;  /* 0x0000000003007212 */ /* 0x010fca00078e3cff */
[----:B------:R0:W-:Y:S02]  /*16570*/  STL.U8 [R5], R0 ;  /* 0x0000000005007387 */ /* 0x0001e40000100000 */
[----:B0-----:R-:W-:Y:S01]  /*16580*/  VIADD R5, R5, 0x1 ;  /* 0x0000000105057836 */ /* 0x001fe20000000000 */
[----:B------:R-:W-:Y:S06]  /*16590*/  BRA.U UP0, `(.L_x_119) ;  /* 0xfffffffd00d47547 */ /* 0x000fec000b83ffff */
.L_x_117:
[----:B------:R-:W-:Y:S01]  /*165a0*/  VIADD R36, R1, 0xf ;  /* 0x0000000f01247836 */ /* 0x000fe20000000000 */
[----:B01----:R-:W-:Y:S01]  /*165b0*/  PRMT R2, RZ, 0x7610, R2 ;  /* 0x00007610ff027816 */ /* 0x003fe20000000002 */
[----:B------:R-:W-:Y:S01]  /*165c0*/  UMOV UR4, URZ ;  /* 0x000000ff00047c82 */ /* 0x000fe20008000000 */
[----:B------:R-:W-:Y:S02]  /*165d0*/  PRMT R3, RZ, 0x7610, R3 ;  /* 0x00007610ff037816 */ /* 0x000fe40000000003 */
[----:B---3--:R-:W-:Y:S02]  /*165e0*/  PRMT R8, RZ, 0x7610, R8 ;  /* 0x00007610ff087816 */ /* 0x008fe40000000008 */
        /* <DEDUP_REMOVED lines=13> */
.L_x_120:
[----:B------:R-:W3:Y:S02]  /*166c0*/  LDL.U8 R4, [R36] ;  /* 0x0000000024047983 */ /* 0x000ee40000100000 */
[----:B---3--:R-:W-:-:S05]  /*166d0*/  IMAD.SHL.U32 R0, R4, 0x10, RZ ;  /* 0x0000001004007824 */ /* 0x008fca00078e00ff */
[----:B------:R-:W-:-:S05]  /*166e0*/  LOP3.LUT R0, R0, 0xf0, RZ, 0xc0, !PT ;  /* 0x000000f000007812 */ /* 0x000fca00078ec0ff */
[----:B------:R-:W-:-:S06]  /*166f0*/  IMAD.IADD R25, R1, 0x1, R0 ;  /* 0x0000000101197824 */ /* 0x000fcc00078e0200 */
[----:B------:R-:W3:Y:S01]  /*16700*/  LDL.128 R24, [R25+0x10] ;  /* 0x0000100019187983 */ /* 0x000ee20000100c00 */
[----:B------:R-:W-:-:S05]  /*16710*/  LOP3.LUT R0, R4, 0xf0, RZ, 0xc0, !PT ;  /* 0x000000f004007812 */ /* 0x000fca00078ec0ff */
[----:B------:R-:W-:-:S06]  /*16720*/  IMAD.IADD R4, R1, 0x1, R0 ;  /* 0x0000000101047824 */ /* 0x000fcc00078e0200 */
[----:B------:R-:W4:Y:S01]  /*16730*/  LDL.128 R4, [R4+0x10] ;  /* 0x0000100004047983 */ /* 0x000f220000100c00 */
[----:B------:R-:W-:Y:S01]  /*16740*/  UIADD3 UR5, UPT, UPT, UR4, 0xf, URZ ;  /* 0x0000000f04057890 */ /* 0x000fe2000fffe0ff */
[----:B------:R-:W-:Y:S01]  /*16750*/  VIADD R36, R36, 0xffffffff ;  /* 0xffffffff24247836 */ /* 0x000fe20000000000 */
[----:B------:R-:W-:Y:S02]  /*16760*/  UIADD3 UR4, UPT, UPT, UR4, -0x1, URZ ;  /* 0xffffffff04047890 */ /* 0x000fe4000fffe0ff */
[----:B------:R-:W-:Y:S01]  /*16770*/  UISETP.GT.U32.AND UP0, UPT, UR5, 0x1, UPT ;  /* 0x000000010500788c */ /* 0x000fe2000bf04070 */
[C---:B---3--:R-:W-:Y:S02]  /*16780*/  PRMT R30, R26.reuse, 0x7770, RZ ;  /* 0x000077701a1e7816 */ /* 0x048fe400000000ff */
        /* <DEDUP_REMOVED lines=8> */
[----:B------:R-:W-:Y:S02]  /*16810*/  LOP3.LUT R2, R27, R2, RZ, 0x3c, !PT ;  /* 0x000000021b027212 */ /* 0x000fe400078e3cff */
[----:B------:R-:W-:Y:S02]  /*16820*/  LOP3.LUT R0, R0, R21, RZ, 0x3c, !PT ;  /* 0x0000001500007212 */ /* 0x000fe400078e3cff */
[----:B------:R-:W-:Y:S02]  /*16830*/  LOP3.LUT R21, R2, 0xffff, RZ, 0xc0, !PT ;  /* 0x0000ffff02157812 */ /* 0x000fe400078ec0ff */
[C---:B------:R-:W-:Y:S02]  /*16840*/  PRMT R23, R24.reuse, 0x7771, RZ ;  /* 0x0000777118177816 */ /* 0x040fe400000000ff */
[----:B------:R-:W-:Y:S02]  /*16850*/  PRMT R22, R24, 0x7772, RZ ;  /* 0x0000777218167816 */ /* 0x000fe400000000ff */
[----:B------:R-:W-:-:S02]  /*16860*/  LOP3.LUT R3, R34, R3, RZ, 0x3c, !PT ;  /* 0x0000000322037212 */ /* 0x000fc400078e3cff */
[----:B------:R-:W-:Y:S02]  /*16870*/  SHF.R.U32.HI R21, RZ, 0x4, R21 ;  /* 0x00000004ff157819 */ /* 0x000fe40000011615 */
[----:B------:R-:W-:Y:S02]  /*16880*/  LOP3.LUT R20, R23, R20, RZ, 0x3c, !PT ;  /* 0x0000001417147212 */ /* 0x000fe400078e3cff */
[----:B------:R-:W-:Y:S02]  /*16890*/  LOP3.LUT R19, R22, R19, RZ, 0x3c, !PT ;  /* 0x0000001316137212 */ /* 0x000fe400078e3cff */
[----:B------:R-:W-:Y:S02]  /*168a0*/  LOP3.LUT R23, R3, 0xffff, RZ, 0xc0, !PT ;  /* 0x0000ffff03177812 */ /* 0x000fe400078ec0ff */
[----:B------:R-:W-:Y:S02]  /*168b0*/  LOP3.LUT R22, R21, 0xf, RZ, 0xc0, !PT ;  /* 0x0000000f15167812 */ /* 0x000fe400078ec0ff */
[----:B------:R-:W-:-:S02]  /*168c0*/  LOP3.LUT R8, R37, R8, RZ, 0x3c, !PT ;  /* 0x0000000825087212 */ /* 0x000fc400078e3cff */
[----:B------:R-:W-:Y:S01]  /*168d0*/  PRMT R29, R24, 0x7773, RZ ;  /* 0x00007773181d7816 */ /* 0x000fe200000000ff */
[----:B------:R-:W-:Y:S01]  /*168e0*/  IMAD R22, R3, 0x10, R22 ;  /* 0x0000001003167824 */ /* 0x000fe200078e0216 */
[----:B------:R-:W-:Y:S02]  /*168f0*/  LOP3.LUT R9, R26, R9, RZ, 0x3c, !PT ;  /* 0x000000091a097212 */ /* 0x000fe400078e3cff */
[C---:B------:R-:W-:Y:S02]  /*16900*/  PRMT R24, R25.reuse, 0x7770, RZ ;  /* 0x0000777019187816 */ /* 0x040fe400000000ff */
[C---:B------:R-:W-:Y:S02]  /*16910*/  PRMT R31, R25.reuse, 0x7771, RZ ;  /* 0x00007771191f7816 */ /* 0x040fe400000000ff */
[----:B------:R-:W-:Y:S02]  /*16920*/  PRMT R28, R25, 0x7772, RZ ;  /* 0x00007772191c7816 */ /* 0x000fe400000000ff */
[----:B------:R-:W-:-:S02]  /*16930*/  SHF.R.U32.HI R23, RZ, 0x4, R23 ;  /* 0x00000004ff177819 */ /* 0x000fc40000011617 */
[----:B------:R-:W-:Y:S02]  /*16940*/  PRMT R25, R25, 0x7773, RZ ;  /* 0x0000777319197816 */ /* 0x000fe400000000ff */
[----:B------:R-:W-:Y:S02]  /*16950*/  LOP3.LUT R11, R32, R11, RZ, 0x3c, !PT ;  /* 0x0000000b200b7212 */ /* 0x000fe400078e3cff */
[----:B------:R-:W-:Y:S02]  /*16960*/  LOP3.LUT R3, R8, 0xffff, RZ, 0xc0, !PT ;  /* 0x0000ffff08037812 */ /* 0x000fe400078ec0ff */
[----:B------:R-:W-:Y:S02]  /*16970*/  LOP3.LUT R21, R9, 0xffff, RZ, 0xc0, !PT ;  /* 0x0000ffff09157812 */ /* 0x000fe400078ec0ff */
[----:B------:R-:W-:Y:S02]  /*16980*/  LOP3.LUT R23, R23, 0xf, RZ, 0xc0, !PT ;  /* 0x0000000f17177812 */ /* 0x000fe400078ec0ff */
[----:B------:R-:W-:-:S02]  /*16990*/  LOP3.LUT R14, R25, R14, RZ, 0x3c, !PT ;  /* 0x0000000e190e7212 */ /* 0x000fc400078e3cff */
[----:B------:R-:W-:Y:S01]  /*169a0*/  LOP3.LUT R25, R11, 0xffff, RZ, 0xc0, !PT ;  /* 0x0000ffff0b197812 */ /* 0x000fe200078ec0ff */
[----:B------:R-:W-:Y:S01]  /*169b0*/  IMAD R23, R8, 0x10, R23 ;  /* 0x0000001008177824 */ /* 0x000fe200078e0217 */
[----:B------:R-:W-:Y:S02]  /*169c0*/  SHF.R.U32.HI R3, RZ, 0x4, R3 ;  /* 0x00000004ff037819 */ /* 0x000fe40000011603 */
[----:B------:R-:W-:Y:S02]  /*169d0*/  SHF.R.U32.HI R21, RZ, 0x4, R21 ;  /* 0x00000004ff157819 */ /* 0x000fe40000011615 */
[----:B------:R-:W-:Y:S02]  /*169e0*/  SHF.R.U32.HI R25, RZ, 0x4, R25 ;  /* 0x00000004ff197819 */ /* 0x000fe40000011619 */
[----:B------:R-:W-:Y:S01]  /*169f0*/  LOP3.LUT R8, R3, 0xf, RZ, 0xc0, !PT ;  /* 0x0000000f03087812 */ /* 0x000fe200078ec0ff */
[----:B------:R-:W-:Y:S01]  /*16a00*/  IMAD.SHL.U32 R3, R2, 0x2, RZ ;  /* 0x0000000202037824 */ /* 0x000fe200078e00ff */
[----:B------:R-:W-:-:S02]  /*16a10*/  LOP3.LUT R10, R35, R10, RZ, 0x3c, !PT ;  /* 0x0000000a230a7212 */ /* 0x000fc400078e3cff */
[----:B------:R-:W-:Y:S01]  /*16a20*/  LOP3.LUT R21, R21, 0xf, RZ, 0xc0, !PT ;  /* 0x0000000f15157812 */ /* 0x000fe200078ec0ff */
[----:B------:R-:W-:Y:S01]  /*16a30*/  IMAD R8, R9, 0x10, R8 ;  /* 0x0000001009087824 */ /* 0x000fe200078e0208 */
[----:B------:R-:W-:Y:S02]  /*16a40*/  LOP3.LUT R13, R30, R13, RZ, 0x3c, !PT ;  /* 0x0000000d1e0d7212 */ /* 0x000fe400078e3cff */
[----:B------:R-:W-:Y:S01]  /*16a50*/  LOP3.LUT R12, R33, R12, RZ, 0x3c, !PT ;  /* 0x0000000c210c7212 */ /* 0x000fe200078e3cff */
[----:B------:R-:W-:Y:S01]  /*16a60*/  IMAD R21, R10, 0x10, R21 ;  /* 0x000000100a157824 */ /* 0x000fe200078e0215 */
[----:B------:R-:W-:Y:S02]  /*16a70*/  LOP3.LUT R25, R25, 0xf, RZ, 0xc0, !PT ;  /* 0x0000000f19197812 */ /* 0x000fe400078ec0ff */
[----:B------:R-:W-:Y:S02]  /*16a80*/  LOP3.LUT R17, R24, R17, RZ, 0x3c, !PT ;  /* 0x0000001118117212 */ /* 0x000fe400078e3cff */
[----:B------:R-:W-:Y:S01]  /*16a90*/  LOP3.LUT R15, R28, R15, RZ, 0x3c, !PT ;  /* 0x0000000f1c0f7212 */ /* 0x000fe200078e3cff */
[----:B------:R-:W-:Y:S01]  /*16aa0*/  IMAD R25, R12, 0x10, R25 ;  /* 0x000000100c197824 */ /* 0x000fe200078e0219 */
[----:B------:R-:W-:-:S02]  /*16ab0*/  LOP3.LUT R24, R10, 0xffff, RZ, 0xc0, !PT ;  /* 0x0000ffff0a187812 */ /* 0x000fc400078ec0ff */
[----:B------:R-:W-:Y:S02]  /*16ac0*/  LOP3.LUT R9, R13, 0xffff, RZ, 0xc0, !PT ;  /* 0x0000ffff0d097812 */ /* 0x000fe400078ec0ff */
[----:B------:R-:W-:Y:S02]  /*16ad0*/  LOP3.LUT R28, R3, 0x1e, RZ, 0xc0, !PT ;  /* 0x0000001e031c7812 */ /* 0x000fe400078ec0ff */
[----:B------:R-:W-:Y:S02]  /*16ae0*/  LOP3.LUT R10, R14, 0xffff, RZ, 0xc0, !PT ;  /* 0x0000ffff0e0a7812 */ /* 0x000fe400078ec0ff */
[----:B------:R-:W-:Y:S01]  /*16af0*/  SHF.R.U32.HI R24, RZ, 0x4, R24 ;  /* 0x00000004ff187819 */ /* 0x000fe20000011618 */
[----:B------:R0:W1:Y:S01]  /*16b00*/  LDC.U8 R27, c[0x3][R28+0x480] ;  /* 0x00c120001c1b7b82 */ /* 0x0000620000000000 */
[----:B------:R-:W-:Y:S02]  /*16b10*/  LOP3.LUT R12, R12, 0xffff, RZ, 0xc0, !PT ;  /* 0x0000ffff0c0c7812 */ /* 0x000fe400078ec0ff */
[----:B------:R-:W-:-:S02]  /*16b20*/  SHF.R.U32.HI R3, RZ, 0x4, R9 ;  /* 0x00000004ff037819 */ /* 0x000fc40000011609 */
[----:B------:R-:W-:Y:S02]  /*16b30*/  SHF.R.U32.HI R9, RZ, 0x4, R10 ;  /* 0x00000004ff097819 */ /* 0x000fe4000001160a */
[----:B------:R-:W-:Y:S01]  /*16b40*/  LOP3.LUT R16, R31, R16, RZ, 0x3c, !PT ;  /* 0x000000101f107212 */ /* 0x000fe200078e3cff */
[----:B------:R0:W3:Y:S01]  /*16b50*/  LDC.U8 R26, c[0x3][R28+0x481] ;  /* 0x00c120401c1a7b82 */ /* 0x0000e20000000000 */
[----:B------:R-:W-:Y:S02]  /*16b60*/  LOP3.LUT R24, R24, 0xf, RZ, 0xc0, !PT ;  /* 0x0000000f18187812 */ /* 0x000fe400078ec0ff */
[----:B------:R-:W-:Y:S02]  /*16b70*/  SHF.R.U32.HI R2, RZ, 0x4, R12 ;  /* 0x00000004ff027819 */ /* 0x000fe4000001160c */
[----:B------:R-:W-:Y:S01]  /*16b80*/  LOP3.LUT R10, R9, 0xf, RZ, 0xc0, !PT ;  /* 0x0000000f090a7812 */ /* 0x000fe200078ec0ff */
[----:B------:R-:W-:Y:S01]  /*16b90*/  IMAD R24, R11, 0x10, R24 ;  /* 0x000000100b187824 */ /* 0x000fe200078e0218 */
[----:B------:R-:W-:-:S02]  /*16ba0*/  LOP3.LUT R9, R16, 0xffff, RZ, 0xc0, !PT ;  /* 0x0000ffff10097812 */ /* 0x000fc400078ec0ff */
[----:B------:R-:W-:Y:S01]  /*16bb0*/  LOP3.LUT R2, R2, 0xf, RZ, 0xc0, !PT ;  /* 0x0000000f02027812 */ /* 0x000fe200078ec0ff */
[----:B------:R-:W-:Y:S01]  /*16bc0*/  IMAD R10, R15, 0x10, R10 ;  /* 0x000000100f0a7824 */ /* 0x000fe200078e020a */
[----:B------:R-:W-:Y:S02]  /*16bd0*/  LOP3.LUT R3, R3, 0xf, RZ, 0xc0, !PT ;  /* 0x0000000f03037812 */ /* 0x000fe400078ec0ff */
[----:B------:R-:W-:Y:S01]  /*16be0*/  LOP3.LUT R18, R29, R18, RZ, 0x3c, !PT ;  /* 0x000000121d127212 */ /* 0x000fe200078e3cff */
[----:B------:R-:W-:Y:S01]  /*16bf0*/  IMAD R2, R13, 0x10, R2 ;  /* 0x000000100d027824 */ /* 0x000fe200078e0202 */
[----:B------:R-:W-:Y:S01]  /*16c00*/  LOP3.LUT R11, R15, 0xffff, RZ, 0xc0, !PT ;  /* 0x0000ffff0f0b7812 */ /* 0x000fe200078ec0ff */
[----:B------:R-:W-:Y:S01]  /*16c10*/  IMAD R3, R14, 0x10, R3 ;  /* 0x000000100e037824 */ /* 0x000fe200078e0203 */
[----:B------:R-:W-:Y:S02]  /*16c20*/  SHF.R.U32.HI R9, RZ, 0x4, R9 ;  /* 0x00000004ff097819 */ /* 0x000fe40000011609 */
[----:B------:R-:W-:-:S02]  /*16c30*/  LOP3.LUT R15, R19, 0xffff, RZ, 0xc0, !PT ;  /* 0x0000ffff130f7812 */ /* 0x000fc400078ec0ff */
[----:B------:R-:W-:Y:S02]  /*16c40*/  LOP3.LUT R13, R17, 0xffff, RZ, 0xc0, !PT ;  /* 0x0000ffff110d7812 */ /* 0x000fe400078ec0ff */
[----:B------:R-:W-:Y:S02]  /*16c50*/  LOP3.LUT R14, R18, 0xffff, RZ, 0xc0, !PT ;  /* 0x0000ffff120e7812 */ /* 0x000fe400078ec0ff */
[----:B------:R-:W-:Y:S02]  /*16c60*/  LOP3.LUT R12, R9, 0xf, RZ, 0xc0, !PT ;  /* 0x0000000f090c7812 */ /* 0x000fe400078ec0ff */
[----:B------:R-:W-:Y:S02]  /*16c70*/  SHF.R.U32.HI R9, RZ, 0x4, R15 ;  /* 0x00000004ff097819 */ /* 0x000fe4000001160f */
        /* <DEDUP_REMOVED lines=12> */
[C---:B----4-:R-:W-:Y:S01]  /*16d40*/  PRMT R16, R4.reuse, 0x7770, RZ ;  /* 0x0000777004107816 */ /* 0x050fe200000000ff */
[----:B------:R-:W-:Y:S01]  /*16d50*/  IMAD R14, R19, 0x10, R14 ;  /* 0x00000010130e7824 */ /* 0x000fe200078e020e */
[----:B------:R-:W-:-:S02]  /*16d60*/  PRMT R17, R4, 0x7771, RZ ;  /* 0x0000777104117816 */ /* 0x000fc400000000ff */
[C---:B------:R-:W-:Y:S02]  /*16d70*/  PRMT R18, R4.reuse, 0x7772, RZ ;  /* 0x0000777204127816 */ /* 0x040fe400000000ff */
[----:B------:R-:W-:Y:S02]  /*16d80*/  PRMT R19, R4, 0x7773, RZ ;  /* 0x0000777304137816 */ /* 0x000fe400000000ff */
[----:B------:R-:W-:Y:S02]  /*16d90*/  SHF.R.U32.HI R4, RZ, 0x4, R20 ;  /* 0x00000004ff047819 */ /* 0x000fe40000011614 */
[----:B------:R-:W-:Y:S02]  /*16da0*/  PRMT R31, R6, 0x7771, RZ ;  /* 0x00007771061f7816 */ /* 0x000fe400000000ff */
[----:B------:R-:W-:Y:S02]  /*16db0*/  LOP3.LUT R15, R4, 0xf, RZ, 0xc0, !PT ;  /* 0x0000000f040f7812 */ /* 0x000fe400078ec0ff */
[----:B------:R-:W-:-:S02]  /*16dc0*/  PRMT R4, R6, 0x7770, RZ ;  /* 0x0000777006047816 */ /* 0x000fc400000000ff */
[----:B------:R-:W-:Y:S01]  /*16dd0*/  PRMT R30, R6, 0x7772, RZ ;  /* 0x00007772061e7816 */ /* 0x000fe200000000ff */
[----:B------:R-:W-:Y:S01]  /*16de0*/  IMAD R15, R0, 0x10, R15 ;  /* 0x00000010000f7824 */ /* 0x000fe200078e020f */
[----:B------:R-:W-:Y:S02]  /*16df0*/  PRMT R33, R6, 0x7773, RZ ;  /* 0x0000777306217816 */ /* 0x000fe400000000ff */
[C---:B------:R-:W-:Y:S02]  /*16e00*/  PRMT R6, R7.reuse, 0x7770, RZ ;  /* 0x0000777007067816 */ /* 0x040fe400000000ff */
[C---:B------:R-:W-:Y:S02]  /*16e10*/  PRMT R35, R7.reuse, 0x7771, RZ ;  /* 0x0000777107237816 */ /* 0x040fe400000000ff */
[C---:B------:R-:W-:Y:S02]  /*16e20*/  PRMT R32, R7.reuse, 0x7772, RZ ;  /* 0x0000777207207816 */ /* 0x040fe400000000ff */
[----:B------:R-:W-:-:S02]  /*16e30*/  PRMT R7, R7, 0x7773, RZ ;  /* 0x0000777307077816 */ /* 0x000fc400000000ff */
[----:B------:R-:W-:Y:S02]  /*16e40*/  LOP3.LUT R0, R0, 0xf0, RZ, 0xc0, !PT ;  /* 0x000000f000007812 */ /* 0x000fe400078ec0ff */
[----:B------:R-:W-:Y:S02]  /*16e50*/  LOP3.LUT R7, R7, R22, RZ, 0x3c, !PT ;  /* 0x0000001607077212 */ /* 0x000fe400078e3cff */
[----:B------:R-:W-:Y:S02]  /*16e60*/  LOP3.LUT R3, R4, R3, RZ, 0x3c, !PT ;  /* 0x0000000304037212 */ /* 0x000fe400078e3cff */
[C---:B------:R-:W-:Y:S02]  /*16e70*/  PRMT R20, R5.reuse, 0x7770, RZ ;  /* 0x0000777005147816 */ /* 0x040fe400000000ff */
[C---:B------:R-:W-:Y:S02]  /*16e80*/  PRMT R29, R5.reuse, 0x7771, RZ ;  /* 0x00007771051d7816 */ /* 0x040fe400000000ff */
[----:B0-----:R-:W-:-:S02]  /*16e90*/  PRMT R28, R5, 0x7772, RZ ;  /* 0x00007772051c7816 */ /* 0x001fc400000000ff */
[----:B------:R-:W-:Y:S02]  /*16ea0*/  SHF.R.U32.HI R0, RZ, 0x4, R0 ;  /* 0x00000004ff007819 */ /* 0x000fe40000011600 */
[C---:B------:R-:W-:Y:S01]  /*16eb0*/  LOP3.LUT R4, R7.reuse, 0xffff, RZ, 0xc0, !PT ;  /* 0x0000ffff07047812 */ /* 0x040fe200078ec0ff */
[----:B------:R-:W-:Y:S01]  /*16ec0*/  IMAD.SHL.U32 R7, R7, 0x2, RZ ;  /* 0x0000000207077824 */ /* 0x000fe200078e00ff */
[----:B------:R-:W-:Y:S02]  /*16ed0*/  PRMT R5, R5, 0x7773, RZ ;  /* 0x0000777305057816 */ /* 0x000fe400000000ff */
[----:B------:R-:W-:Y:S02]  /*16ee0*/  LOP3.LUT R8, R35, R8, RZ, 0x3c, !PT ;  /* 0x0000000823087212 */ /* 0x000fe400078e3cff */
[----:B------:R-:W-:Y:S02]  /*16ef0*/  LOP3.LUT R23, R32, R23, RZ, 0x3c, !PT ;  /* 0x0000001720177212 */ /* 0x000fe400078e3cff */
[----:B-1----:R-:W-:-:S02]  /*16f00*/  LOP3.LUT R0, R16, R27, R0, 0x96, !PT ;  /* 0x0000001b10007212 */ /* 0x002fc400078e9600 */
[----:B------:R-:W-:Y:S02]  /*16f10*/  SHF.R.U32.HI R4, RZ, 0x4, R4 ;  /* 0x00000004ff047819 */ /* 0x000fe40000011604 */
[----:B------:R-:W-:Y:S02]  /*16f20*/  LOP3.LUT R5, R5, R10, RZ, 0x3c, !PT ;  /* 0x0000000a05057212 */ /* 0x000fe400078e3cff */
[----:B------:R-:W-:Y:S02]  /*16f30*/  LOP3.LUT R16, R8, 0xffff, RZ, 0xc0, !PT ;  /* 0x0000ffff08107812 */ /* 0x000fe400078ec0ff */
[----:B------:R-:W-:Y:S02]  /*16f40*/  LOP3.LUT R10, R23, 0xffff, RZ, 0xc0, !PT ;  /* 0x0000ffff170a7812 */ /* 0x000fe400078ec0ff */
[----:B------:R-:W-:Y:S02]  /*16f50*/  LOP3.LUT R4, R4, 0xf, RZ, 0xc0, !PT ;  /* 0x0000000f04047812 */ /* 0x000fe400078ec0ff */
[----:B------:R-:W-:-:S02]  /*16f60*/  SHF.R.U32.HI R16, RZ, 0x4, R16 ;  /* 0x00000004ff107819 */ /* 0x000fc40000011610 */
[----:B------:R-:W-:Y:S01]  /*16f70*/  SHF.R.U32.HI R10, RZ, 0x4, R10 ;  /* 0x00000004ff0a7819 */ /* 0x000fe2000001160a */
[----:B------:R-:W-:Y:S01]  /*16f80*/  IMAD R23, R23, 0x10, R4 ;  /* 0x0000001017177824 */ /* 0x000fe200078e0204 */
[----:B------:R-:W-:Y:S02]  /*16f90*/  LOP3.LUT R6, R6, R21, RZ, 0x3c, !PT ;  /* 0x0000001506067212 */ /* 0x000fe400078e3cff */
[----:B------:R-:W-:Y:S02]  /*16fa0*/  LOP3.LUT R14, R19, R14, RZ, 0x3c, !PT ;  /* 0x0000000e130e7212 */ /* 0x000fe400078e3cff */
[----:B---3--:R-:W-:Y:S02]  /*16fb0*/  LOP3.LUT R15, R17, R26, R15, 0x96, !PT ;  /* 0x0000001a110f7212 */ /* 0x008fe400078e960f */
[----:B------:R-:W-:Y:S02]  /*16fc0*/  LOP3.LUT R19, R16, 0xf, RZ, 0xc0, !PT ;  /* 0x0000000f10137812 */ /* 0x000fe400078ec0ff */
[----:B------:R-:W-:-:S02]  /*16fd0*/  LOP3.LUT R17, R10, 0xf, RZ, 0xc0, !PT ;  /* 0x0000000f0a117812 */ /* 0x000fc400078ec0ff */
[C---:B------:R-:W-:Y:S01]  /*16fe0*/  LOP3.LUT R4, R6.reuse, 0xffff, RZ, 0xc0, !PT ;  /* 0x0000ffff06047812 */ /* 0x040fe200078ec0ff */
[----:B------:R-:W-:Y:S01]  /*16ff0*/  IMAD R27, R6, 0x10, R19 ;  /* 0x00000010061b7824 */ /* 0x000fe200078e0213 */
[----:B------:R-:W-:Y:S01]  /*17000*/  LOP3.LUT R24, R33, R24, RZ, 0x3c, !PT ;  /* 0x0000001821187212 */ /* 0x000fe200078e3cff */
[----:B------:R-:W-:Y:S01]  /*17010*/  IMAD R22, R8, 0x10, R17 ;  /* 0x0000001008167824 */ /* 0x000fe200078e0211 */
[----:B------:R-:W-:Y:S02]  /*17020*/  LOP3.LUT R25, R30, R25, RZ, 0x3c, !PT ;  /* 0x000000191e197212 */ /* 0x000fe400078e3cff */
[----:B------:R-:W-:Y:S02]  /*17030*/  SHF.R.U32.HI R4, RZ, 0x4, R4 ;  /* 0x00000004ff047819 */ /* 0x000fe40000011604 */
[----:B------:R-:W-:Y:S02]  /*17040*/  LOP3.LUT R6, R24, 0xffff, RZ, 0xc0, !PT ;  /* 0x0000ffff18067812 */ /* 0x000fe400078ec0ff */
[----:B------:R-:W-:-:S02]  /*17050*/  LOP3.LUT R9, R18, R9, RZ, 0x3c, !PT ;  /* 0x0000000912097212 */ /* 0x000fc400078e3cff */
[----:B------:R-:W-:Y:S02]  /*17060*/  LOP3.LUT R2, R31, R2, RZ, 0x3c, !PT ;  /* 0x000000021f027212 */ /* 0x000fe400078e3cff */
[----:B------:R-:W-:Y:S02]  /*17070*/  LOP3.LUT R8, R25, 0xffff, RZ, 0xc0, !PT ;  /* 0x0000ffff19087812 */ /* 0x000fe400078ec0ff */
[----:B------:R-:W-:Y:S02]  /*17080*/  LOP3.LUT R18, R7, 0x1e, RZ, 0xc0, !PT ;  /* 0x0000001e07127812 */ /* 0x000fe400078ec0ff */
[----:B------:R-:W-:Y:S02]  /*17090*/  LOP3.LUT R7, R4, 0xf, RZ, 0xc0, !PT ;  /* 0x0000000f04077812 */ /* 0x000fe400078ec0ff */
[----:B------:R-:W-:Y:S01]  /*170a0*/  SHF.R.U32.HI R4, RZ, 0x4, R6 ;  /* 0x00000004ff047819 */ /* 0x000fe20000011606 */
[----:B------:R-:W0:Y:S01]  /*170b0*/  LDC.U8 R17, c[0x3][R18+0x480] ;  /* 0x00c1200012117b82 */ /* 0x000e220000000000 */
[----:B------:R-:W-:Y:S01]  /*170c0*/  LOP3.LUT R16, R2, 0xffff, RZ, 0xc0, !PT ;  /* 0x0000ffff02107812 */ /* 0x000fe200078ec0ff */
[----:B------:R-:W-:Y:S01]  /*170d0*/  IMAD R24, R24, 0x10, R7 ;  /* 0x0000001018187824 */ /* 0x000fe200078e0207 */
[----:B------:R-:W-:-:S02]  /*170e0*/  SHF.R.U32.HI R6, RZ, 0x4, R8 ;  /* 0x00000004ff067819 */ /* 0x000fc40000011608 */
[----:B------:R-:W-:Y:S02]  /*170f0*/  SHF.R.U32.HI R8, RZ, 0x4, R16 ;  /* 0x00000004ff087819 */ /* 0x000fe40000011610 */
[----:B------:R-:W-:Y:S01]  /*17100*/  LOP3.LUT R4, R4, 0xf, RZ, 0xc0, !PT ;  /* 0x0000000f04047812 */ /* 0x000fe200078ec0ff */
[----:B------:R-:W1:Y:S01]  /*17110*/  LDC.U8 R10, c[0x3][R18+0x481] ;  /* 0x00c12040120a7b82 */ /* 0x000e620000000000 */
[----:B------:R-:W-:Y:S02]  /*17120*/  LOP3.LUT R7, R6, 0xf, RZ, 0xc0, !PT ;  /* 0x0000000f06077812 */ /* 0x000fe400078ec0ff */
[----:B------:R-:W-:Y:S01]  /*17130*/  LOP3.LUT R16, R3, 0xffff, RZ, 0xc0, !PT ;  /* 0x0000ffff03107812 */ /* 0x000fe200078ec0ff */
[----:B------:R-:W-:Y:S01]  /*17140*/  IMAD R25, R25, 0x10, R4 ;  /* 0x0000001019197824 */ /* 0x000fe200078e0204 */
[----:B------:R-:W-:Y:S01]  /*17150*/  LOP3.LUT R8, R8, 0xf, RZ, 0xc0, !PT ;  /* 0x0000000f08087812 */ /* 0x000fe200078ec0ff */
[----:B------:R-:W-:Y:S01]  /*17160*/  IMAD R26, R2, 0x10, R7 ;  /* 0x00000010021a7824 */ /* 0x000fe200078e0207 */
[----:B------:R-:W-:-:S02]  /*17170*/  LOP3.LUT R11, R28, R11, RZ, 0x3c, !PT ;  /* 0x0000000b1c0b7212 */ /* 0x000fc400078e3cff */
[----:B------:R-:W-:Y:S02]  /*17180*/  SHF.R.U32.HI R4, RZ, 0x4, R16 ;  /* 0x00000004ff047819 */ /* 0x000fe40000011610 */
[----:B------:R-:W-:Y:S02]  /*17190*/  LOP3.LUT R2, R5, 0xffff, RZ, 0xc0, !PT ;  /* 0x0000ffff05027812 */ /* 0x000fe400078ec0ff */
[----:B------:R-:W-:Y:S01]  /*171a0*/  LOP3.LUT R12, R29, R12, RZ, 0x3c, !PT ;  /* 0x0000000c1d0c7212 */ /* 0x000fe200078e3cff */
[----:B------:R-:W-:Y:S01]  /*171b0*/  IMAD R29, R3, 0x10, R8 ;  /* 0x00000010031d7824 */ /* 0x000fe200078e0208 */
[----:B------:R-:W-:Y:S02]  /*171c0*/  LOP3.LUT R4, R4, 0xf, RZ, 0xc0, !PT ;  /* 0x0000000f04047812 */ /* 0x000fe400078ec0ff */
[----:B------:R-:W-:Y:S02]  /*171d0*/  LOP3.LUT R3, R11, 0xffff, RZ, 0xc0, !PT ;  /* 0x0000ffff0b037812 */ /* 0x000fe400078ec0ff */
[----:B------:R-:W-:Y:S01]  /*171e0*/  SHF.R.U32.HI R2, RZ, 0x4, R2 ;  /* 0x00000004ff027819 */ /* 0x000fe20000011602 */
[----:B------:R-:W-:Y:S01]  /*171f0*/  IMAD R31, R5, 0x10, R4 ;  /* 0x00000010051f7824 */ /* 0x000fe200078e0204 */
        /* <DEDUP_REMOVED lines=8> */
[----:B------:R-:W-:Y:S02]  /*17280*/  SHF.R.U32.HI R2, RZ, 0x4, R5 ;  /* 0x00000004ff027819 */ /* 0x000fe40000011605 */
[----:B------:R-:W-:Y:S01]  /*17290*/  LOP3.LUT R4, R4, 0xf, RZ, 0xc0, !PT ;  /* 0x0000000f04047812 */ /* 0x000fe200078ec0ff */
[----:B------:R-:W-:Y:S01]  /*172a0*/  IMAD R30, R12, 0x10, R3 ;  /* 0x000000100c1e7824 */ /* 0x000fe200078e0203 */
[----:B------:R-:W-:Y:S02]  /*172b0*/  LOP3.LUT R3, R2, 0xf, RZ, 0xc0, !PT ;  /* 0x0000000f02037812 */ /* 0x000fe400078ec0ff */
[----:B------:R-:W-:Y:S01]  /*172c0*/  LOP3.LUT R5, R9, 0xffff, RZ, 0xc0, !PT ;  /* 0x0000ffff09057812 */ /* 0x000fe200078ec0ff */
[----:B------:R-:W-:Y:S01]  /*172d0*/  IMAD R33, R13, 0x10, R4 ;  /* 0x000000100d217824 */ /* 0x000fe200078e0204 */
[----:B------:R-:W-:Y:S01]  /*172e0*/  LOP3.LUT R6, R15, 0xffff, RZ, 0xc0, !PT ;  /* 0x0000ffff0f067812 */ /* 0x000fe200078ec0ff */
[C---:B------:R-:W-:Y:S01]  /*172f0*/  IMAD R32, R14.reuse, 0x10, R3 ;  /* 0x000000100e207824 */ /* 0x040fe200078e0203 */
[----:B------:R-:W-:-:S02]  /*17300*/  LOP3.LUT R4, R14, 0xffff, RZ, 0xc0, !PT ;  /* 0x0000ffff0e047812 */ /* 0x000fc400078ec0ff */
[----:B------:R-:W-:Y:S02]  /*17310*/  SHF.R.U32.HI R3, RZ, 0x4, R5 ;  /* 0x00000004ff037819 */ /* 0x000fe40000011605 */
[----:B------:R-:W-:Y:S02]  /*17320*/  SHF.R.U32.HI R5, RZ, 0x4, R6 ;  /* 0x00000004ff057819 */ /* 0x000fe40000011606 */
[----:B------:R-:W-:Y:S02]  /*17330*/  SHF.R.U32.HI R2, RZ, 0x4, R4 ;  /* 0x00000004ff027819 */ /* 0x000fe40000011604 */
[----:B------:R-:W-:Y:S02]  /*17340*/  LOP3.LUT R5, R5, 0xf, RZ, 0xc0, !PT ;  /* 0x0000000f05057812 */ /* 0x000fe400078ec0ff */
[----:B------:R-:W-:Y:S02]  /*17350*/  LOP3.LUT R4, R2, 0xf, RZ, 0xc0, !PT ;  /* 0x0000000f02047812 */ /* 0x000fe400078ec0ff */
[C---:B------:R-:W-:Y:S01]  /*17360*/  LOP3.LUT R2, R0.reuse, 0xf0, RZ, 0xc0, !PT ;  /* 0x000000f000027812 */ /* 0x040fe200078ec0ff */
[----:B------:R-:W-:Y:S01]  /*17370*/  IMAD R5, R0, 0x10, R5 ;  /* 0x0000001000057824 */ /* 0x000fe200078e0205 */
[----:B------:R-:W-:Y:S01]  /*17380*/  LOP3.LUT R6, R3, 0xf, RZ, 0xc0, !PT ;  /* 0x0000000f03067812 */ /* 0x000fe200078ec0ff */
[----:B------:R-:W-:Y:S01]  /*17390*/  IMAD R35, R9, 0x10, R4 ;  /* 0x0000001009237824 */ /* 0x000fe200078e0204 */
[----:B------:R-:W-:-:S02]  /*173a0*/  SHF.R.U32.HI R2, RZ, 0x4, R2 ;  /* 0x00000004ff027819 */ /* 0x000fc40000011602 */
[----:B-1----:R-:W-:Y:S01]  /*173b0*/  LOP3.LUT R34, R10, R5, RZ, 0x3c, !PT ;  /* 0x000000050a227212 */ /* 0x002fe200078e3cff */
[----:B------:R-:W-:Y:S01]  /*173c0*/  IMAD R37, R15, 0x10, R6 ;  /* 0x000000100f257824 */ /* 0x000fe200078e0206 */
[----:B0-----:R-:W-:Y:S02]  /*173d0*/  LOP3.LUT R39, R17, R2, RZ, 0x3c, !PT ;  /* 0x0000000211277212 */ /* 0x001fe400078e3cff */
        /* <DEDUP_REMOVED lines=16> */
[----:B------:R-:W-:Y:S06]  /*174e0*/  BRA.U UP0, `(.L_x_120) ;  /* 0xfffffff100747547 */ /* 0x000fec000b83ffff */
        /* <DEDUP_REMOVED lines=8> */
[C---:B---3--:R-:W-:Y:S02]  /*17570*/  PRMT R20, R11.reuse, 0x7773, RZ ;  /* 0x000077730b147816 */ /* 0x048fe400000000ff */
[C---:B------:R-:W-:Y:S02]  /*17580*/  PRMT R19, R11.reuse, 0x7772, RZ ;  /* 0x000077720b137816 */ /* 0x040fe400000000ff */
[----:B------:R-:W-:Y:S02]  /*17590*/  LOP3.LUT R20, R20, R23, RZ, 0x3c, !PT ;  /* 0x0000001714147212 */ /* 0x000fe400078e3cff */
[C---:B------:R-:W-:Y:S02]  /*175a0*/  PRMT R18, R11.reuse, 0x7771, RZ ;  /* 0x000077710b127816 */ /* 0x040fe400000000ff */
[C---:B------:R-:W-:Y:S01]  /*175b0*/  LOP3.LUT R21, R20.reuse, 0xffff, RZ, 0xc0, !PT ;  /* 0x0000ffff14157812 */ /* 0x040fe200078ec0ff */
[----:B------:R-:W-:Y:S01]  /*175c0*/  IMAD.SHL.U32 R20, R20, 0x2, RZ ;  /* 0x0000000214147824 */ /* 0x000fe200078e00ff */
[----:B------:R-:W-:-:S02]  /*175d0*/  PRMT R17, R11, 0x7770, RZ ;  /* 0x000077700b117816 */ /* 0x000fc400000000ff */
[----:B------:R-:W-:Y:S02]  /*175e0*/  SHF.R.U32.HI R21, RZ, 0x4, R21 ;  /* 0x00000004ff157819 */ /* 0x000fe40000011615 */
[----:B------:R-:W-:Y:S02]  /*175f0*/  LOP3.LUT R19, R19, R22, RZ, 0x3c, !PT ;  /* 0x0000001613137212 */ /* 0x000fe400078e3cff */
[----:B------:R-:W-:Y:S02]  /*17600*/  LOP3.LUT R18, R18, R27, RZ, 0x3c, !PT ;  /* 0x0000001b12127212 */ /* 0x000fe400078e3cff */
[----:B------:R-:W-:Y:S02]  /*17610*/  LOP3.LUT R22, R21, 0xf, RZ, 0xc0, !PT ;  /* 0x0000000f15167812 */ /* 0x000fe400078ec0ff */
[----:B------:R-:W-:Y:S02]  /*17620*/  LOP3.LUT R17, R17, R24, RZ, 0x3c, !PT ;  /* 0x0000001811117212 */ /* 0x000fe400078e3cff */
[C---:B------:R-:W-:Y:S01]  /*17630*/  LOP3.LUT R23, R19.reuse, 0xffff, RZ, 0xc0, !PT ;  /* 0x0000ffff13177812 */ /* 0x040fe200078ec0ff */
[----:B------:R-:W-:Y:S01]  /*17640*/  IMAD R22, R19, 0x10, R22 ;  /* 0x0000001013167824 */ /* 0x000fe200078e0216 */
[----:B------:R-:W-:-:S02]  /*17650*/  LOP3.LUT R24, R18, 0xffff, RZ, 0xc0, !PT ;  /* 0x0000ffff12187812 */ /* 0x000fc400078ec0ff */
[----:B------:R-:W-:Y:S02]  /*17660*/  PRMT R16, R10, 0x7773, RZ ;  /* 0x000077730a107816 */ /* 0x000fe400000000ff */
[----:B------:R-:W-:Y:S02]  /*17670*/  SHF.R.U32.HI R21, RZ, 0x4, R23 ;  /* 0x00000004ff157819 */ /* 0x000fe40000011617 */
[----:B------:R-:W-:Y:S02]  /*17680*/  SHF.R.U32.HI R19, RZ, 0x4, R24 ;  /* 0x00000004ff137819 */ /* 0x000fe40000011618 */
[----:B------:R-:W-:Y:S02]  /*17690*/  LOP3.LUT R16, R16, R25, RZ, 0x3c, !PT ;  /* 0x0000001910107212 */ /* 0x000fe400078e3cff */
[----:B------:R-:W-:Y:S02]  /*176a0*/  LOP3.LUT R23, R17, 0xffff, RZ, 0xc0, !PT ;  /* 0x0000ffff11177812 */ /* 0x000fe400078ec0ff */
[----:B------:R-:W-:-:S02]  /*176b0*/  PRMT R3, R10, 0x7772, RZ ;  /* 0x000077720a037816 */ /* 0x000fc400000000ff */
[----:B------:R-:W-:Y:S02]  /*176c0*/  LOP3.LUT R21, R21, 0xf, RZ, 0xc0, !PT ;  /* 0x0000000f15157812 */ /* 0x000fe400078ec0ff */
[----:B------:R-:W-:Y:S02]  /*176d0*/  LOP3.LUT R24, R19, 0xf, RZ, 0xc0, !PT ;  /* 0x0000000f13187812 */ /* 0x000fe400078ec0ff */
[----:B------:R-:W-:Y:S01]  /*176e0*/  LOP3.LUT R25, R16, 0xffff, RZ, 0xc0, !PT ;  /* 0x0000ffff10197812 */ /* 0x000fe200078ec0ff */
[----:B------:R-:W-:Y:S01]  /*176f0*/  IMAD R21, R18, 0x10, R21 ;  /* 0x0000001012157824 */ /* 0x000fe200078e0215 */
[----:B------:R-:W-:Y:S01]  /*17700*/  SHF.R.U32.HI R19, RZ, 0x4, R23 ;  /* 0x00000004ff137819 */ /* 0x000fe20000011617 */
[----:B------:R-:W-:Y:S01]  /*17710*/  IMAD R24, R17, 0x10, R24 ;  /* 0x0000001011187824 */ /* 0x000fe200078e0218 */
[----:B------:R-:W-:Y:S02]  /*17720*/  LOP3.LUT R3, R3, R26, RZ, 0x3c, !PT ;  /* 0x0000001a03037212 */ /* 0x000fe400078e3cff */
[----:B------:R-:W-:-:S02]  /*17730*/  PRMT R2, R10, 0x7771, RZ ;  /* 0x000077710a027816 */ /* 0x000fc400000000ff */
[----:B------:R-:W-:Y:S02]  /*17740*/  SHF.R.U32.HI R18, RZ, 0x4, R25 ;  /* 0x00000004ff127819 */ /* 0x000fe40000011619 */
[----:B------:R-:W-:Y:S02]  /*17750*/  LOP3.LUT R19, R19, 0xf, RZ, 0xc0, !PT ;  /* 0x0000000f13137812 */ /* 0x000fe400078ec0ff */
[----:B------:R-:W-:Y:S02]  /*17760*/  LOP3.LUT R17, R3, 0xffff, RZ, 0xc0, !PT ;  /* 0x0000ffff03117812 */ /* 0x000fe400078ec0ff */
[C---:B------:R-:W-:Y:S01]  /*17770*/  PRMT R13, R9.reuse, 0x7770, RZ ;  /* 0x00007770090d7816 */ /* 0x040fe200000000ff */
[----:B------:R-:W-:Y:S01]  /*17780*/  IMAD R19, R16, 0x10, R19 ;  /* 0x0000001010137824 */ /* 0x000fe200078e0213 */
[C---:B------:R-:W-:Y:S02]  /*17790*/  PRMT R14, R9.reuse, 0x7771, RZ ;  /* 0x00007771090e7816 */ /* 0x040fe400000000ff */
[----:B------:R-:W-:-:S02]  /*177a0*/  PRMT R15, R9, 0x7772, RZ ;  /* 0x00007772090f7816 */ /* 0x000fc400000000ff */
[----:B------:R-:W-:Y:S02]  /*177b0*/  LOP3.LUT R2, R2, R29, RZ, 0x3c, !PT ;  /* 0x0000001d02027212 */ /* 0x000fe400078e3cff */
[----:B------:R-:W-:Y:S02]  /*177c0*/  PRMT R9, R9, 0x7773, RZ ;  /* 0x0000777309097816 */ /* 0x000fe400000000ff */
[----:B------:R-:W-:Y:S02]  /*177d0*/  LOP3.LUT R18, R18, 0xf, RZ, 0xc0, !PT ;  /* 0x0000000f12127812 */ /* 0x000fe400078ec0ff */
[----:B------:R-:W-:Y:S02]  /*177e0*/  SHF.R.U32.HI R16, RZ, 0x4, R17 ;  /* 0x00000004ff107819 */ /* 0x000fe40000011611 */
[----:B------:R-:W-:Y:S01]  /*177f0*/  PRMT R0, R10, 0x7770, RZ ;  /* 0x000077700a007816 */ /* 0x000fe200000000ff */
[----:B------:R-:W-:Y:S01]  /*17800*/  IMAD R18, R3, 0x10, R18 ;  /* 0x0000001003127824 */ /* 0x000fe200078e0212 */
[----:B------:R-:W-:-:S02]  /*17810*/  LOP3.LUT R23, R2, 0xffff, RZ, 0xc0, !PT ;  /* 0x0000ffff02177812 */ /* 0x000fc400078ec0ff */
[----:B------:R-:W-:Y:S02]  /*17820*/  LOP3.LUT R9, R9, R28, RZ, 0x3c, !PT ;  /* 0x0000001c09097212 */ /* 0x000fe400078e3cff */
[----:B------:R-:W-:Y:S02]  /*17830*/  LOP3.LUT R3, R16, 0xf, RZ, 0xc0, !PT ;  /* 0x0000000f10037812 */ /* 0x000fe400078ec0ff */
[----:B------:R-:W-:Y:S02]  /*17840*/  LOP3.LUT R0, R0, R31, RZ, 0x3c, !PT ;  /* 0x0000001f00007212 */ /* 0x000fe400078e3cff */
[----:B------:R-:W-:Y:S01]  /*17850*/  SHF.R.U32.HI R17, RZ, 0x4, R23 ;  /* 0x00000004ff117819 */ /* 0x000fe20000011617 */
[----:B------:R-:W-:Y:S01]  /*17860*/  IMAD R3, R2, 0x10, R3 ;  /* 0x0000001002037824 */ /* 0x000fe200078e0203 */
[----:B------:R-:W-:Y:S02]  /*17870*/  LOP3.LUT R25, R9, 0xffff, RZ, 0xc0, !PT ;  /* 0x0000ffff09197812 */ /* 0x000fe400078ec0ff */
[----:B------:R-:W-:-:S02]  /*17880*/  LOP3.LUT R23, R0, 0xffff, RZ, 0xc0, !PT ;  /* 0x0000ffff00177812 */ /* 0x000fc400078ec0ff */
[----:B------:R-:W-:Y:S02]  /*17890*/  LOP3.LUT R17, R17, 0xf, RZ, 0xc0, !PT ;  /* 0x0000000f11117812 */ /* 0x000fe400078ec0ff */
[----:B------:R-:W-:Y:S02]  /*178a0*/  SHF.R.U32.HI R2, RZ, 0x4, R25 ;  /* 0x00000004ff027819 */ /* 0x000fe40000011619 */
[----:B------:R-:W-:Y:S01]  /*178b0*/  LOP3.LUT R15, R15, R30, RZ, 0x3c, !PT ;  /* 0x0000001e0f0f7212 */ /* 0x000fe200078e3cff */
[----:B------:R-:W-:Y:S01]  /*178c0*/  IMAD R17, R0, 0x10, R17 ;  /* 0x0000001000117824 */ /* 0x000fe200078e0211 */
[----:B------:R-:W-:Y:S02]  /*178d0*/  LOP3.LUT R14, R14, R33, RZ, 0x3c, !PT ;  /* 0x000000210e0e7212 */ /* 0x000fe400078e3cff */
[----:B------:R-:W-:Y:S02]  /*178e0*/  SHF.R.U32.HI R16, RZ, 0x4, R23 ;  /* 0x00000004ff107819 */ /* 0x000fe40000011617 */
[----:B------:R-:W-:-:S02]  /*178f0*/  LOP3.LUT R2, R2, 0xf, RZ, 0xc0, !PT ;  /* 0x0000000f02027812 */ /* 0x000fc400078ec0ff */
[C---:B------:R-:W-:Y:S02]  /*17900*/  LOP3.LUT R0, R15.reuse, 0xffff, RZ, 0xc0, !PT ;  /* 0x0000ffff0f007812 */ /* 0x040fe400078ec0ff */
[----:B------:R-:W-:Y:S01]  /*17910*/  LOP3.LUT R23, R14, 0xffff, RZ, 0xc0, !PT ;  /* 0x0000ffff0e177812 */ /* 0x000fe200078ec0ff */
[----:B------:R-:W-:Y:S01]  /*17920*/  IMAD R2, R15, 0x10, R2 ;  /* 0x000000100f027824 */ /* 0x000fe200078e0202 */
[----:B------:R-:W-:Y:S02]  /*17930*/  LOP3.LUT R16, R16, 0xf, RZ, 0xc0, !PT ;  /* 0x0000000f10107812 */ /* 0x000fe400078ec0ff */
[----:B------:R-:W-:Y:S02]  /*17940*/  SHF.R.U32.HI R0, RZ, 0x4, R0 ;  /* 0x00000004ff007819 */ /* 0x000fe40000011600 */
[----:B------:R-:W-:Y:S01]  /*17950*/  SHF.R.U32.HI R15, RZ, 0x4, R23 ;  /* 0x00000004ff0f7819 */ /* 0x000fe20000011617 */
[----:B------:R-:W-:Y:S01]  /*17960*/  IMAD R16, R9, 0x10, R16 ;  /* 0x0000001009107824 */ /* 0x000fe200078e0210 */
[----:B------:R-:W-:-:S02]  /*17970*/  LOP3.LUT R9, R0, 0xf, RZ, 0xc0, !PT ;  /* 0x0000000f00097812 */ /* 0x000fc400078ec0ff */
[----:B------:R-:W-:Y:S02]  /*17980*/  LOP3.LUT R13, R13, R32, RZ, 0x3c, !PT ;  /* 0x000000200d0d7212 */ /* 0x000fe400078e3cff */
[----:B------:R-:W-:Y:S01]  /*17990*/  LOP3.LUT R0, R15, 0xf, RZ, 0xc0, !PT ;  /* 0x0000000f0f007812 */ /* 0x000fe200078ec0ff */
[----:B------:R-:W-:Y:S01]  /*179a0*/  IMAD R9, R14, 0x10, R9 ;  /* 0x000000100e097824 */ /* 0x000fe200078e0209 */
[----:B------:R-:W-:Y:S02]  /*179b0*/  LOP3.LUT R36, R20, 0x1e, RZ, 0xc0, !PT ;  /* 0x0000001e14247812 */ /* 0x000fe400078ec0ff */
[C---:B------:R-:W-:Y:S01]  /*179c0*/  LOP3.LUT R23, R13.reuse, 0xffff, RZ, 0xc0, !PT ;  /* 0x0000ffff0d177812 */ /* 0x040fe200078ec0ff */
[----:B------:R-:W-:Y:S01]  /*179d0*/  IMAD R0, R13, 0x10, R0 ;  /* 0x000000100d007824 */ /* 0x000fe200078e0200 */
[----:B------:R-:W0:Y:S01]  /*179e0*/  LDC.U8 R14, c[0x3][R36+0x481] ;  /* 0x00c12040240e7b82 */ /* 0x000e220000000000 */
[C---:B------:R-:W-:Y:S02]  /*179f0*/  PRMT R10, R8.reuse, 0x7770, RZ ;  /* 0x00007770080a7816 */ /* 0x040fe400000000ff */
[----:B------:R-:W-:-:S02]  /*17a00*/  PRMT R11, R8, 0x7771, RZ ;  /* 0x00007771080b7816 */ /* 0x000fc400000000ff */
[C---:B------:R-:W-:Y:S02]  /*17a10*/  PRMT R12, R8.reuse, 0x7772, RZ ;  /* 0x00007772080c7816 */ /* 0x040fe400000000ff */
[----:B------:R-:W-:Y:S01]  /*17a20*/  PRMT R8, R8, 0x7773, RZ ;  /* 0x0000777308087816 */ /* 0x000fe200000000ff */
[----:B------:R-:W1:Y:S01]  /*17a30*/  LDC.U8 R13, c[0x3][R36+0x480] ;  /* 0x00c12000240d7b82 */ /* 0x000e620000000000 */
[----:B------:R-:W-:Y:S02]  /*17a40*/  SHF.R.U32.HI R15, RZ, 0x4, R23 ;  /* 0x00000004ff0f7819 */ /* 0x000fe40000011617 */
[----:B------:R-:W-:Y:S02]  /*17a50*/  LOP3.LUT R8, R8, R35, RZ, 0x3c, !PT ;  /* 0x0000002308087212 */ /* 0x000fe400078e3cff */
[----:B------:R-:W-:Y:S02]  /*17a60*/  LOP3.LUT R15, R15, 0xf, RZ, 0xc0, !PT ;  /* 0x0000000f0f0f7812 */ /* 0x000fe400078ec0ff */
[----:B------:R-:W-:-:S02]  /*17a70*/  LOP3.LUT R20, R8, 0xffff, RZ, 0xc0, !PT ;  /* 0x0000ffff08147812 */ /* 0x000fc400078ec0ff */
[----:B------:R-:W-:Y:S01]  /*17a80*/  LOP3.LUT R12, R12, R37, RZ, 0x3c, !PT ;  /* 0x000000250c0c7212 */ /* 0x000fe200078e3cff */
[----:B------:R-:W-:Y:S01]  /*17a90*/  IMAD R15, R8, 0x10, R15 ;  /* 0x00000010080f7824 */ /* 0x000fe200078e020f */
[----:B------:R-:W-:Y:S02]  /*17aa0*/  SHF.R.U32.HI R8, RZ, 0x4, R20 ;  /* 0x00000004ff087819 */ /* 0x000fe40000011614 */
[----:B------:R-:W-:Y:S02]  /*17ab0*/  LOP3.LUT R11, R11, R34, RZ, 0x3c, !PT ;  /* 0x000000220b0b7212 */ /* 0x000fe400078e3cff */
[C---:B----4-:R-:W-:Y:S02]  /*17ac0*/  PRMT R32, R7.reuse, 0x7770, RZ ;  /* 0x0000777007207816 */ /* 0x050fe400000000ff */
[C---:B------:R-:W-:Y:S02]  /*17ad0*/  PRMT R33, R7.reuse, 0x7771, RZ ;  /* 0x0000777107217816 */ /* 0x040fe400000000ff */
[----:B------:R-:W-:-:S02]  /*17ae0*/  PRMT R34, R7, 0x7772, RZ ;  /* 0x0000777207227816 */ /* 0x000fc400000000ff */
[----:B------:R-:W-:Y:S02]  /*17af0*/  PRMT R35, R7, 0x7773, RZ ;  /* 0x0000777307237816 */ /* 0x000fe400000000ff */
[C---:B------:R-:W-:Y:S02]  /*17b00*/  PRMT R28, R6.reuse, 0x7771, RZ ;  /* 0x00007771061c7816 */ /* 0x040fe400000000ff */
[C---:B------:R-:W-:Y:S02]  /*17b10*/  PRMT R30, R6.reuse, 0x7772, RZ ;  /* 0x00007772061e7816 */ /* 0x040fe400000000ff */
[C---:B------:R-:W-:Y:S02]  /*17b20*/  PRMT R29, R6.reuse, 0x7770, RZ ;  /* 0x00007770061d7816 */ /* 0x040fe400000000ff */
[----:B------:R-:W-:Y:S02]  /*17b30*/  PRMT R31, R6, 0x7773, RZ ;  /* 0x00007773061f7816 */ /* 0x000fe400000000ff */
[----:B------:R-:W-:-:S02]  /*17b40*/  LOP3.LUT R7, R8, 0xf, RZ, 0xc0, !PT ;  /* 0x0000000f08077812 */ /* 0x000fc400078ec0ff */
[C---:B------:R-:W-:Y:S02]  /*17b50*/  LOP3.LUT R6, R12.reuse, 0xffff, RZ, 0xc0, !PT ;  /* 0x0000ffff0c067812 */ /* 0x040fe400078ec0ff */
[C---:B------:R-:W-:Y:S01]  /*17b60*/  PRMT R26, R5.reuse, 0x7772, RZ ;  /* 0x00007772051a7816 */ /* 0x040fe200000000ff */
[----:B------:R-:W-:Y:S01]  /*17b70*/  IMAD R7, R12, 0x10, R7 ;  /* 0x000000100c077824 */ /* 0x000fe200078e0207 */
[----:B------:R-:W-:Y:S02]  /*17b80*/  SHF.R.U32.HI R6, RZ, 0x4, R6 ;  /* 0x00000004ff067819 */ /* 0x000fe40000011606 */
[C---:B------:R-:W-:Y:S02]  /*17b90*/  PRMT R20, R5.reuse, 0x7770, RZ ;  /* 0x0000777005147816 */ /* 0x040fe400000000ff */
[C---:B------:R-:W-:Y:S02]  /*17ba0*/  PRMT R25, R5.reuse, 0x7771, RZ ;  /* 0x0000777105197816 */ /* 0x040fe400000000ff */
[----:B------:R-:W-:-:S02]  /*17bb0*/  PRMT R27, R5, 0x7773, RZ ;  /* 0x00007773051b7816 */ /* 0x000fc400000000ff */
[C---:B------:R-:W-:Y:S02]  /*17bc0*/  PRMT R23, R4.reuse, 0x7772, RZ ;  /* 0x0000777204177816 */ /* 0x040fe400000000ff */
[C---:B------:R-:W-:Y:S02]  /*17bd0*/  PRMT R5, R4.reuse, 0x7770, RZ ;  /* 0x0000777004057816 */ /* 0x040fe400000000ff */
[C---:B------:R-:W-:Y:S02]  /*17be0*/  PRMT R8, R4.reuse, 0x7771, RZ ;  /* 0x0000777104087816 */ /* 0x040fe400000000ff */
[----:B------:R-:W-:Y:S02]  /*17bf0*/  PRMT R12, R4, 0x7773, RZ ;  /* 0x00007773040c7816 */ /* 0x000fe400000000ff */
[----:B------:R-:W-:Y:S02]  /*17c00*/  LOP3.LUT R4, R11, 0xffff, RZ, 0xc0, !PT ;  /* 0x0000ffff0b047812 */ /* 0x000fe400078ec0ff */
[----:B------:R-:W-:-:S02]  /*17c10*/  LOP3.LUT R6, R6, 0xf, RZ, 0xc0, !PT ;  /* 0x0000000f06067812 */ /* 0x000fc400078ec0ff */
[----:B------:R-:W-:Y:S02]  /*17c20*/  SHF.R.U32.HI R4, RZ, 0x4, R4 ;  /* 0x00000004ff047819 */ /* 0x000fe40000011604 */
[----:B------:R-:W-:Y:S01]  /*17c30*/  LOP3.LUT R10, R10, R39, RZ, 0x3c, !PT ;  /* 0x000000270a0a7212 */ /* 0x000fe200078e3cff */
[----:B------:R-:W-:Y:S01]  /*17c40*/  IMAD R6, R11, 0x10, R6 ;  /* 0x000000100b067824 */ /* 0x000fe200078e0206 */
[----:B------:R-:W-:Y:S02]  /*17c50*/  LOP3.LUT R11, R30, 0xffff, R3, 0x48, !PT ;  /* 0x0000ffff1e0b7812 */ /* 0x000fe400078e4803 */
[----:B------:R-:W-:Y:S02]  /*17c60*/  LOP3.LUT R3, R4, 0xf, RZ, 0xc0, !PT ;  /* 0x0000000f04037812 */ /* 0x000fe400078ec0ff */
[----:B------:R-:W-:Y:S02]  /*17c70*/  LOP3.LUT R19, R32, 0xffff, R19, 0x48, !PT ;  /* 0x0000ffff20137812 */ /* 0x000fe400078e4813 */
[----:B------:R-:W-:Y:S01]  /*17c80*/  LOP3.LUT R24, R33, 0xffff, R24, 0x48, !PT ;  /* 0x0000ffff21187812 */ /* 0x000fe200078e4818 */
[C---:B------:R-:W-:Y:S01]  /*17c90*/  IMAD R3, R10.reuse, 0x10, R3 ;  /* 0x000000100a037824 */ /* 0x040fe200078e0203 */
[----:B------:R-:W-:-:S02]  /*17ca0*/  LOP3.LUT R10, R10, 0xf0, RZ, 0xc0, !PT ;  /* 0x000000f00a0a7812 */ /* 0x000fc400078ec0ff */
[----:B------:R-:W-:Y:S02]  /*17cb0*/  LOP3.LUT R22, R35, 0xffff, R22, 0x48, !PT ;  /* 0x0000ffff23167812 */ /* 0x000fe400078e4816 */
[----:B------:R-:W-:Y:S02]  /*17cc0*/  SHF.R.U32.HI R10, RZ, 0x4, R10 ;  /* 0x00000004ff0a7819 */ /* 0x000fe4000001160a */
[----:B0-----:R-:W-:Y:S02]  /*17cd0*/  LOP3.LUT R3, R8, R14, R3, 0x96, !PT ;  /* 0x0000000e08037212 */ /* 0x001fe400078e9603 */
[----:B-1----:R-:W-:Y:S02]  /*17ce0*/  LOP3.LUT R5, R5, R13, R10, 0x96, !PT ;  /* 0x0000000d05057212 */ /* 0x002fe400078e960a */
        /* <DEDUP_REMOVED lines=24> */
[----:B------:R0:W-:Y:S02]  /*17e70*/  STL.128 [R1], R4 ;  /* 0x0000000401007387 */ /* 0x0001e40000100c00 */
.L_x_115:
[----:B------:R3:W-:Y:S02]  /*17e80*/  STL.128 [R1+0x1030], R4 ;  /* 0x0010300401007387 */ /* 0x0007e40000100c00 */
.L_x_111:
[----:B------:R-:W4:Y:S01]  /*17e90*/  LDCU.128 UR8, c[0x0][0x3b0] ;  /* 0x00007600ff0877ac */ /* 0x000f220008000c00 */
[----:B------:R-:W5:Y:S01]  /*17ea0*/  LDC R22, c[0x0][0x3c0] ;  /* 0x0000f000ff167b82 */ /* 0x000f620000000800 */
[----:B----4-:R-:W-:Y:S02]  /*17eb0*/  ISETP.NE.U32.AND P0, PT, RZ, UR10, PT ;  /* 0x0000000aff007c0c */ /* 0x010fe4000bf05070 */
[----:B------:R-:W-:Y:S02]  /*17ec0*/  ISETP.EQ.U32.AND P1, PT, RZ, UR8, PT ;  /* 0x00000008ff007c0c */ /* 0x000fe4000bf22070 */
[----:B------:R-:W-:-:S04]  /*17ed0*/  ISETP.NE.AND.EX P0, PT, RZ, UR11, PT, P0 ;  /* 0x0000000bff007c0c */ /* 0x000fc8000bf05300 */
[----:B------:R-:W-:-:S04]  /*17ee0*/  ISETP.EQ.OR.EX P0, PT, RZ, UR9, !P0, P1 ;  /* 0x00000009ff007c0c */ /* 0x000fc8000c702710 */
[----:B-----5:R-:W-:-:S13]  /*17ef0*/  ISETP.LT.OR P0, PT, R22, RZ, P0 ;  /* 0x000000ff1600720c */ /* 0x020fda0000701670 */
[----:B------:R-:W-:Y:S05]  /*17f00*/  @P0 BRA `(.L_x_121) ;  /* 0x00000094002c0947 */ /* 0x000fea0003800000 */
[----:B-1----:R-:W4:Y:S01]  /*17f10*/  LDL R0, [R1+0x135c] ;  /* 0x00135c0001007983 */ /* 0x002f220000100800 */
[----:B------:R-:W-:Y:S01]  /*17f20*/  IMAD.MOV.U32 R2, RZ, RZ, 0x1 ;  /* 0x00000001ff027424 */ /* 0x000fe200078e00ff */
[----:B------:R-:W-:-:S04]  /*17f30*/  ISETP.NE.AND P0, PT, R22, RZ, PT ;  /* 0x000000ff1600720c */ /* 0x000fc80003f05270 */
[----:B------:R1:W-:Y:S01]  /*17f40*/  STL [R1+0x1364], R2 ;  /* 0x0013640201007387 */ /* 0x0003e20000100800 */
[----:B----4-:R-:W-:-:S05]  /*17f50*/  IMAD.IADD R0, R0, 0x1, R22 ;  /* 0x0000000100007824 */ /* 0x010fca00078e0216 */
[----:B------:R1:W-:Y:S03]  /*17f60*/  STL [R1+0x135c], R0 ;  /* 0x00135c0001007387 */ /* 0x0003e60000100800 */
[----:B------:R-:W-:Y:S05]  /*17f70*/  @!P0 BRA `(.L_x_121) ;  /* 0x0000009400108947 */ /* 0x000fea0003800000 */
[----:B------:R-:W4:Y:S01]  /*17f80*/  LDL R23, [R1+0x1354] ;  /* 0x0013540001177983 */ /* 0x000f220000100800 */
[----:B------:R-:W5:Y:S01]  /*17f90*/  LDCU UR4, c[0x0][0x3c0] ;  /* 0x00007800ff0477ac */ /* 0x000f620008000800 */
[----:B0--3--:R-:W-:Y:S01]  /*17fa0*/  IMAD.SHL.U32 R6, R148, 0x80, RZ ;  /* 0x0000008094067824 */ /* 0x009fe200078e00ff */
[----:B------:R-:W-:Y:S04]  /*17fb0*/  BSSY.RECONVERGENT B0, `(.L_x_121) ;  /* 0x0000940000007945 */ /* 0x000fe80003800200 */
[----:B------:R-:W-:Y:S01]  /*17fc0*/  BSSY.RELIABLE B1, `(.L_x_122) ;  /* 0x0000269000017945 */ /* 0x000fe20003800100 */
[----:B------:R-:W-:Y:S02]  /*17fd0*/  IADD3 R20, P1, PT, R6, UR8, RZ ;  /* 0x0000000806147c10 */ /* 0x000fe4000ff3e0ff */
[----:B------:R-:W-:-:S02]  /*17fe0*/  SHF.R.S32.HI R7, RZ, 0x1f, R6 ;  /* 0x0000001fff077819 */ /* 0x000fc40000011406 */
[----:B------:R-:W-:Y:S01]  /*17ff0*/  IADD3 R16, P2, PT, R6, UR10, RZ ;  /* 0x0000000a06107c10 */ /* 0x000fe2000ff5e0ff */
[----:B-1----:R-:W-:Y:S01]  /*18000*/  IMAD.MOV.U32 R0, RZ, RZ, R20 ;  /* 0x000000ffff007224 */ /* 0x002fe200078e0014 */
[C---:B------:R-:W-:Y:S02]  /*18010*/  IADD3.X R21, PT, PT, R7.reuse, UR9, RZ, P1, !PT ;  /* 0x0000000907157c10 */ /* 0x040fe40008ffe4ff */
[----:B------:R-:W-:Y:S01]  /*18020*/  IADD3.X R18, PT, PT, R7, UR11, RZ, P2, !PT ;  /* 0x0000000b07127c10 */ /* 0x000fe200097fe4ff */
[----:B------:R-:W-:Y:S02]  /*18030*/  IMAD.MOV.U32 R2, RZ, RZ, R16 ;  /* 0x000000ffff027224 */ /* 0x000fe400078e0010 */
[----:B------:R-:W-:Y:S02]  /*18040*/  IMAD.MOV.U32 R3, RZ, RZ, R21 ;  /* 0x000000ffff037224 */ /* 0x000fe400078e0015 */
[----:B-----5:R-:W-:Y:S02]  /*18050*/  IMAD.U32 R5, RZ, RZ, UR4 ;  /* 0x00000004ff057e24 */ /* 0x020fe4000f8e00ff */
[----:B------:R-:W-:Y:S01]  /*18060*/  IMAD.MOV.U32 R4, RZ, RZ, R18 ;  /* 0x000000ffff047224 */ /* 0x000fe200078e0012 */
[----:B----4-:R-:W-:-:S13]  /*18070*/  ISETP.NE.AND P0, PT, R23, RZ, PT ;  /* 0x000000ff1700720c */ /* 0x010fda0003f05270 */
        /* <DEDUP_REMOVED lines=17> */
.L_x_128:
[----:B0-----:R-:W3:Y:S01]  /*18190*/  LDL R4, [R1+0x1354] ;  /* 0x0013540001047983 */ /* 0x001ee20000100800 */
[----:B------:R-:W-:-:S05]  /*181a0*/  IADD3 R10, P1, PT, R13, R16, RZ ;  /* 0x000000100d0a7210 */ /* 0x000fca0007f3e0ff */
[----:B------:R-:W-:-:S05]  /*181b0*/  IMAD.X R11, R15, 0x1, R18, P1 ;  /* 0x000000010f0b7824 */ /* 0x000fca00008e0612 */
[----:B------:R-:W4:Y:S01]  /*181c0*/  LDG.E.U8 R3, desc[UR6][R10.64] ;  /* 0x000000060a037981 */ /* 0x000f22000c1e1100 */
[----:B---3--:R-:W-:-:S05]  /*181d0*/  IADD3 R12, PT, PT, R1, R4, R13 ;  /* 0x00000004010c7210 */ /* 0x008fca0007ffe00d */
[----:B------:R-:W4:Y:S02]  /*181e0*/  LDL.U8 R4, [R12+0x1040] ;  /* 0x001040000c047983 */ /* 0x000f240000100000 */
[----:B----4-:R-:W-:-:S05]  /*181f0*/  LOP3.LUT R3, R4, R3, RZ, 0x3c, !PT ;  /* 0x0000000304037212 */ /* 0x010fca00078e3cff */
[----:B------:R0:W-:Y:S04]  /*18200*/  STL.U8 [R12+0x1040], R3 ;  /* 0x001040030c007387 */ /* 0x0001e80000100000 */
[----:B------:R-:W3:Y:S04]  /*18210*/  LDL R4, [R1+0x1354] ;  /* 0x0013540001047983 */ /* 0x000ee80000100800 */
[----:B0-----:R-:W4:Y:S01]  /*18220*/  LDG.E.U8 R3, desc[UR6][R10.64+0x3] ;  /* 0x000003060a037981 */ /* 0x001f22000c1e1100 */
[----:B---3--:R-:W-:-:S03]  /*18230*/  IADD3 R9, PT, PT, R1, R4, R13 ;  /* 0x0000000401097210 */ /* 0x008fc60007ffe00d */
[----:B------:R-:W3:Y:S04]  /*18240*/  LDG.E.U8 R4, desc[UR6][R10.64+0x1] ;  /* 0x000001060a047981 */ /* 0x000ee8000c1e1100 */
[----:B------:R-:W3:Y:S02]  /*18250*/  LDL.U8 R5, [R9+0x1041] ;  /* 0x0010410009057983 */ /* 0x000ee40000100000 */
[----:B---3--:R-:W-:Y:S02]  /*18260*/  LOP3.LUT R4, R5, R4, RZ, 0x3c, !PT ;  /* 0x0000000405047212 */ /* 0x008fe400078e3cff */
[----:B------:R-:W3:Y:S04]  /*18270*/  LDG.E.U8 R5, desc[UR6][R10.64+0x2] ;  /* 0x000002060a057981 */ /* 0x000ee8000c1e1100 */
[----:B------:R0:W-:Y:S04]  /*18280*/  STL.U8 [R9+0x1041], R4 ;  /* 0x0010410409007387 */ /* 0x0001e80000100000 */
[----:B------:R-:W5:Y:S02]  /*18290*/  LDL R8, [R1+0x1354] ;  /* 0x0013540001087983 */ /* 0x000f640000100800 */
[----:B-----5:R-:W-:-:S05]  /*182a0*/  IADD3 R14, PT, PT, R1, R8, R13 ;  /* 0x00000008010e7210 */ /* 0x020fca0007ffe00d */
[----:B------:R-:W3:Y:S02]  /*182b0*/  LDL.U8 R8, [R14+0x1042] ;  /* 0x001042000e087983 */ /* 0x000ee40000100000 */
[----:B---3--:R-:W-:-:S05]  /*182c0*/  LOP3.LUT R5, R8, R5, RZ, 0x3c, !PT ;  /* 0x0000000508057212 */ /* 0x008fca00078e3cff */
[----:B------:R0:W-:Y:S04]  /*182d0*/  STL.U8 [R14+0x1042], R5 ;  /* 0x001042050e007387 */ /* 0x0001e80000100000 */
[----:B------:R-:W3:Y:S02]  /*182e0*/  LDL R8, [R1+0x1354] ;  /* 0x0013540001087983 */ /* 0x000ee40000100800 */
[----:B---3--:R-:W-:-:S05]  /*182f0*/  IADD3 R12, PT, PT, R1, R8, R13 ;  /* 0x00000008010c7210 */ /* 0x008fca0007ffe00d */
[----:B------:R-:W4:Y:S01]  /*18300*/  LDL.U8 R8, [R12+0x1043] ;  /* 0x001043000c087983 */ /* 0x000f220000100000 */
[----:B------:R-:W-:-:S05]  /*18310*/  VIADD R2, R2, 0x4 ;  /* 0x0000000402027836 */ /* 0x000fca0000000000 */
[----:B------:R-:W-:Y:S02]  /*18320*/  ISETP.NE.AND P1, PT, R2, RZ, PT ;  /* 0x000000ff0200720c */ /* 0x000fe40003f25270 */
[----:B------:R-:W-:-:S05]  /*18330*/  IADD3 R13, P2, PT, R13, 0x4, RZ ;  /* 0x000000040d0d7810 */ /* 0x000fca0007f5e0ff */
[----:B------:R-:W-:Y:S01]  /*18340*/  IMAD.X R15, RZ, RZ, R15, P2 ;  /* 0x000000ffff0f7224 */ /* 0x000fe200010e060f */
[----:B----4-:R-:W-:-:S05]  /*18350*/  LOP3.LUT R3, R8, R3, RZ, 0x3c, !PT ;  /* 0x0000000308037212 */ /* 0x010fca00078e3cff */
[----:B------:R0:W-:Y:S01]  /*18360*/  STL.U8 [R12+0x1043], R3 ;  /* 0x001043030c007387 */ /* 0x0001e20000100000 */
[----:B------:R-:W-:Y:S05]  /*18370*/  @P1 BRA `(.L_x_128) ;  /* 0xfffffffc00841947 */ /* 0x000fea000383ffff */
.L_x_127:
[----:B------:R-:W-:Y:S05]  /*18380*/  BSYNC.RECONVERGENT B3 ;  /* 0x0000000000037941 */ /* 0x000fea0003800200 */
.L_x_126:
[----:B------:R-:W-:Y:S05]  /*18390*/  @!P0 BRA `(.L_x_125) ;  /* 0x00000000003c8947 */ /* 0x000fea0003800000 */
[----:B------:R-:W-:Y:S01]  /*183a0*/  IADD3 R8, P0, P1, R6, UR10, R0 ;  /* 0x0000000a06087c10 */ /* 0x000fe2000f91e000 */
[----:B------:R-:W-:-:S03]  /*183b0*/  IMAD.MOV R2, RZ, RZ, -R19 ;  /* 0x000000ffff027224 */ /* 0x000fc600078e0a13 */
[----:B0-----:R-:W-:-:S09]  /*183c0*/  IADD3.X R9, PT, PT, R7, UR11, RZ, P0, P1 ;  /* 0x0000000b07097c10 */ /* 0x001fd200087e24ff */
.L_x_129:
[----:B-1----:R-:W3:Y:S02]  /*183d0*/  LDL R3, [R1+0x1354] ;  /* 0x0013540001037983 */ /* 0x002ee40000100800 */
[----:B---3--:R-:W-:Y:S02]  /*183e0*/  IADD3 R6, PT, PT, R1, R3, R0 ;  /* 0x0000000301067210 */ /* 0x008fe40007ffe000 */
[----:B------:R0:W3:Y:S04]  /*183f0*/  LDG.E.U8 R3, desc[UR6][R8.64] ;  /* 0x0000000608037981 */ /* 0x0000e8000c1e1100 */
[----:B------:R-:W3:Y:S01]  /*18400*/  LDL.U8 R4, [R6+0x1040] ;  /* 0x0010400006047983 */ /* 0x000ee20000100000 */
[----:B------:R-:W-:Y:S02]  /*18410*/  VIADD R2, R2, 0x1 ;  /* 0x0000000102027836 */ /* 0x000fe40000000000 */
[----:B------:R-:W-:-:S03]  /*18420*/  VIADD R0, R0, 0x1 ;  /* 0x0000000100007836 */ /* 0x000fc60000000000 */
[----:B------:R-:W-:Y:S02]  /*18430*/  ISETP.NE.AND P0, PT, R2, RZ, PT ;  /* 0x000000ff0200720c */ /* 0x000fe40003f05270 */
[----:B0-----:R-:W-:-:S05]  /*18440*/  IADD3 R8, P1, PT, R8, 0x1, RZ ;  /* 0x0000000108087810 */ /* 0x001fca0007f3e0ff */
[----:B------:R-:W-:Y:S01]  /*18450*/  IMAD.X R9, RZ, RZ, R9, P1 ;  /* 0x000000ffff097224 */ /* 0x000fe200008e0609 */
[----:B---3--:R-:W-:-:S05]  /*18460*/  LOP3.LUT R3, R4, R3, RZ, 0x3c, !PT ;  /* 0x0000000304037212 */ /* 0x008fca00078e3cff */
[----:B------:R1:W-:Y:S01]  /*18470*/  STL.U8 [R6+0x1040], R3 ;  /* 0x0010400306007387 */ /* 0x0003e20000100000 */
[----:B------:R-:W-:Y:S05]  /*18480*/  @P0 BRA `(.L_x_129) ;  /* 0xfffffffc00d00947 */ /* 0x000fea000383ffff */
.L_x_125:
[----:B------:R-:W-:Y:S05]  /*18490*/  BSYNC.RECONVERGENT B2 ;  /* 0x0000000000027941 */ /* 0x000fea0003800200 */
.L_x_124:
[----:B------:R3:W5:Y:S01]  /*184a0*/  LDL R0, [R1+0x1354] ;  /* 0x0013540001007983 */ /* 0x0007620000100800 */
[----:B------:R-:W-:Y:S01]  /*184b0*/  ISETP.NE.AND P0, PT, R23, 0x10, PT ;  /* 0x000000101700780c */ /* 0x000fe20003f05270 */
[----:B------:R-:W-:Y:S01]  /*184c0*/  BSSY.RECONVERGENT B2, `(.L_x_130) ;  /* 0x000003e000027945 */ /* 0x000fe20003800200 */
[----:B01----:R-:W-:-:S11]  /*184d0*/  SHF.R.S32.HI R3, RZ, 0x1f, R17 ;  /* 0x0000001fff037819 */ /* 0x003fd60000011411 */
[----:B---3--:R-:W-:Y:S05]  /*184e0*/  @!P0 BRA `(.L_x_131) ;  /* 0x0000000000ec8947 */ /* 0x008fea0003800000 */
[----:B------:R-:W-:Y:S02]  /*184f0*/  ISETP.GT.U32.AND P0, PT, R17, RZ, PT ;  /* 0x000000ff1100720c */ /* 0x000fe40003f04070 */
[----:B-----5:R-:W-:Y:S02]  /*18500*/  IADD3 R15, PT, PT, R0, 0x10, R1 ;  /* 0x00000010000f7810 */ /* 0x020fe40007ffe001 */
[----:B------:R-:W-:-:S13]  /*18510*/  ISETP.GT.U32.AND.EX P0, PT, R3, RZ, PT, P0 ;  /* 0x000000ff0300720c */ /* 0x000fda0003f04100 */
[----:B------:R-:W3:Y:S01]  /*18520*/  @!P0 LDL.U8 R5, [R15+0x1030] ;  /* 0x001030000f058983 */ /* 0x000ee20000100000 */
[----:B------:R-:W-:Y:S01]  /*18530*/  IMAD.MOV.U32 R10, RZ, RZ, RZ ;  /* 0x000000ffff0a7224 */ /* 0x000fe200078e00ff */
[----:B------:R-:W-:Y:S01]  /*18540*/  BSSY.RECONVERGENT B3, `(.L_x_132) ;  /* 0x000001e000037945 */ /* 0x000fe20003800200 */
[----:B------:R-:W-:Y:S02]  /*18550*/  @!P0 IMAD.MOV.U32 R10, RZ, RZ, 0x1 ;  /* 0x00000001ff0a8424 */ /* 0x000fe400078e00ff */
[----:B------:R-:W-:-:S03]  /*18560*/  IMAD.MOV.U32 R12, RZ, RZ, RZ ;  /* 0x000000ffff0c7224 */ /* 0x000fc600078e00ff */
[CC--:B------:R-:W-:Y:S02]  /*18570*/  IADD3 R2, P3, PT, R17.reuse, -R10.reuse, RZ ;  /* 0x8000000a11027210 */ /* 0x0c0fe40007f7e0ff */
[----:B------:R-:W-:Y:S02]  /*18580*/  ISETP.GT.U32.AND P2, PT, R17, R10, PT ;  /* 0x0000000a1100720c */ /* 0x000fe40003f44070 */
[----:B------:R-:W-:Y:S01]  /*18590*/  ISETP.LE.U32.AND P1, PT, R2, 0x3, PT ;  /* 0x000000030200780c */ /* 0x000fe20003f23070 */
[C---:B------:R-:W-:Y:S01]  /*185a0*/  IMAD.X R2, R3.reuse, 0x1, ~R12, P3 ;  /* 0x0000000103027824 */ /* 0x040fe200018e0e0c */
[----:B------:R-:W-:-:S04]  /*185b0*/  ISETP.GT.U32.AND.EX P2, PT, R3, R12, PT, P2 ;  /* 0x0000000c0300720c */ /* 0x000fc80003f44120 */
[----:B------:R-:W-:Y:S01]  /*185c0*/  ISETP.LE.U32.OR.EX P1, PT, R2, RZ, !P2, P1 ;  /* 0x000000ff0200720c */ /* 0x000fe20005723510 */
[----:B---3--:R0:W-:-:S12]  /*185d0*/  @!P0 STG.E.U8 desc[UR6][R20.64], R5 ;  /* 0x0000000514008986 */ /* 0x0081d8000c101106 */
[----:B------:R-:W-:Y:S05]  /*185e0*/  @P1 BRA `(.L_x_133) ;  /* 0x00000000004c1947 */ /* 0x000fea0003800000 */
[----:B------:R-:W-:Y:S02]  /*185f0*/  IADD3 R6, P1, PT, R17, -0x3, RZ ;  /* 0xfffffffd11067810 */ /* 0x000fe40007f3e0ff */
[----:B------:R-:W-:Y:S02]  /*18600*/  PLOP3.LUT P0, PT, PT, PT, PT, 0x8, 0x80 ;  /* 0x000000000080781c */ /* 0x000fe40003f0e170 */
[----:B------:R-:W-:-:S11]  /*18610*/  IADD3.X R8, PT, PT, R3, -0x1, RZ, P1, !PT ;  /* 0xffffffff03087810 */ /* 0x000fd60000ffe4ff */
.L_x_134:
[----:B------:R-:W-:-:S05]  /*18620*/  IMAD.IADD R2, R10, 0x1, R15 ;  /* 0x000000010a027824 */ /* 0x000fca00078e020f */
[----:B-1----:R-:W3:Y:S04]  /*18630*/  LDL.U8 R7, [R2+0x1030] ;  /* 0x0010300002077983 */ /* 0x002ee80000100000 */
[----:B------:R-:W4:Y:S04]  /*18640*/  LDL.U8 R9, [R2+0x1031] ;  /* 0x0010310002097983 */ /* 0x000f280000100000 */
[----:B------:R-:W5:Y:S04]  /*18650*/  LDL.U8 R11, [R2+0x1032] ;  /* 0x00103200020b7983 */ /* 0x000f680000100000 */
[----:B------:R-:W2:Y:S01]  /*18660*/  LDL.U8 R13, [R2+0x1033] ;  /* 0x00103300020d7983 */ /* 0x000ea20000100000 */
[----:B------:R-:W-:-:S05]  /*18670*/  IADD3 R4, P1, PT, R10, R20, RZ ;  /* 0x000000140a047210 */ /* 0x000fca0007f3e0ff */
[----:B0-----:R-:W-:Y:S01]  /*18680*/  IMAD.X R5, R12, 0x1, R21, P1 ;  /* 0x000000010c057824 */ /* 0x001fe200008e0615 */
[----:B------:R-:W-:-:S05]  /*18690*/  IADD3 R10, P1, PT, R10, 0x4, RZ ;  /* 0x000000040a0a7810 */ /* 0x000fca0007f3e0ff */
[----:B------:R-:W-:Y:S01]  /*186a0*/  IMAD.X R12, RZ, RZ, R12, P1 ;  /* 0x000000ffff0c7224 */ /* 0x000fe200008e060c */
[----:B------:R-:W-:-:S04]  /*186b0*/  ISETP.GE.U32.AND P1, PT, R10, R6, PT ;  /* 0x000000060a00720c */ /* 0x000fc80003f26070 */
[----:B------:R-:W-:Y:S01]  /*186c0*/  ISETP.GE.U32.AND.EX P1, PT, R12, R8, PT, P1 ;  /* 0x000000080c00720c */ /* 0x000fe20003f26110 */
[----:B---3--:R1:W-:Y:S04]  /*186d0*/  STG.E.U8 desc[UR6][R4.64], R7 ;  /* 0x0000000704007986 */ /* 0x0083e8000c101106 */
[----:B----4-:R1:W-:Y:S04]  /*186e0*/  STG.E.U8 desc[UR6][R4.64+0x1], R9 ;  /* 0x0000010904007986 */ /* 0x0103e8000c101106 */
[----:B-----5:R1:W-:Y:S04]  /*186f0*/  STG.E.U8 desc[UR6][R4.64+0x2], R11 ;  /* 0x0000020b04007986 */ /* 0x0203e8000c101106 */
[----:B--2---:R1:W-:Y:S01]  /*18700*/  STG.E.U8 desc[UR6][R4.64+0x3], R13 ;  /* 0x0000030d04007986 */ /* 0x0043e2000c101106 */
[----:B------:R-:W-:Y:S05]  /*18710*/  @!P1 BRA `(.L_x_134) ;  /* 0xfffffffc00c09947 */ /* 0x000fea000383ffff */
.L_x_133:
[----:B------:R-:W-:Y:S05]  /*18720*/  BSYNC.RECONVERGENT B3 ;  /* 0x0000000000037941 */ /* 0x000fea0003800200 */
.L_x_132:
[CC--:B------:R-:W-:Y:S02]  /*18730*/  IADD3 R2, P3, PT, R17.reuse, -R10.reuse, RZ ;  /* 0x8000000a11027210 */ /* 0x0c0fe40007f7e0ff */
[----:B------:R-:W-:Y:S02]  /*18740*/  ISETP.GT.U32.AND P2, PT, R17, R10, PT ;  /* 0x0000000a1100720c */ /* 0x000fe40003f44070 */
[----:B------:R-:W-:Y:S01]  /*18750*/  ISETP.LE.U32.AND P1, PT, R2, 0x1, PT ;  /* 0x000000010200780c */ /* 0x000fe20003f23070 */
[C---:B------:R-:W-:Y:S01]  /*18760*/  IMAD.X R2, R3.reuse, 0x1, ~R12, P3 ;  /* 0x0000000103027824 */ /* 0x040fe200018e0e0c */
[----:B------:R-:W-:-:S04]  /*18770*/  ISETP.GT.U32.AND.EX P2, PT, R3, R12, PT, P2 ;  /* 0x0000000c0300720c */ /* 0x000fc80003f44120 */
[----:B------:R-:W-:-:S13]  /*18780*/  ISETP.LE.U32.OR.EX P1, PT, R2, RZ, !P2, P1 ;  /* 0x000000ff0200720c */ /* 0x000fda0005723510 */
[C---:B------:R-:W-:Y:S01]  /*18790*/  @!P1 IMAD.IADD R2, R10.reuse, 0x1, R15 ;  /* 0x000000010a029824 */ /* 0x040fe200078e020f */
[C---:B-1----:R-:W-:Y:S02]  /*187a0*/  @!P1 IADD3 R4, P2, PT, R10.reuse, R20, RZ ;  /* 0x000000140a049210 */ /* 0x042fe40007f5e0ff */
[----:B------:R-:W-:Y:S02]  /*187b0*/  @!P1 IADD3 R10, P3, PT, R10, 0x2, RZ ;  /* 0x000000020a0a9810 */ /* 0x000fe40007f7e0ff */
[----:B------:R-:W-:Y:S01]  /*187c0*/  @!P1 PLOP3.LUT P0, PT, PT, PT, PT, 0x8, 0x80 ;  /* 0x000000000080981c */ /* 0x000fe20003f0e170 */
[----:B0-----:R-:W-:Y:S01]  /*187d0*/  @!P1 IMAD.X R5, R12, 0x1, R21, P2 ;  /* 0x000000010c059824 */ /* 0x001fe200010e0615 */
[----:B------:R-:W-:Y:S01]  /*187e0*/  ISETP.LT.U32.AND P2, PT, R10, R17, PT ;  /* 0x000000110a00720c */ /* 0x000fe20003f41070 */
[----:B------:R-:W-:Y:S01]  /*187f0*/  @!P1 IMAD.X R12, RZ, RZ, R12, P3 ;  /* 0x000000ffff0c9224 */ /* 0x000fe200018e060c */
[----:B------:R-:W3:Y:S04]  /*18800*/  @!P1 LDL.U8 R11, [R2+0x1030] ;  /* 0x00103000020b9983 */ /* 0x000ee80000100000 */
[----:B------:R-:W-:Y:S01]  /*18810*/  ISETP.LT.U32.OR.EX P0, PT, R12, R3, P0, P2 ;  /* 0x000000030c00720c */ /* 0x000fe20000701520 */
[----:B------:R-:W4:-:S12]  /*18820*/  @!P1 LDL.U8 R13, [R2+0x1031] ;  /* 0x00103100020d9983 */ /* 0x000f180000100000 */
[----:B------:R-:W-:-:S06]  /*18830*/  @P0 IMAD.IADD R9, R10, 0x1, R15 ;  /* 0x000000010a090824 */ /* 0x000fcc00078e020f */
[----:B------:R-:W5:Y:S01]  /*18840*/  @P0 LDL.U8 R9, [R9+0x1030] ;  /* 0x0010300009090983 */ /* 0x000f620000100000 */
[----:B------:R-:W-:-:S05]  /*18850*/  @P0 IADD3 R6, P2, PT, R10, R20, RZ ;  /* 0x000000140a060210 */ /* 0x000fca0007f5e0ff */
[----:B------:R-:W-:Y:S01]  /*18860*/  @P0 IMAD.X R7, R12, 0x1, R21, P2 ;  /* 0x000000010c070824 */ /* 0x000fe200010e0615 */
[----:B---3--:R0:W-:Y:S04]  /*18870*/  @!P1 STG.E.U8 desc[UR6][R4.64], R11 ;  /* 0x0000000b04009986 */ /* 0x0081e8000c101106 */
[----:B----4-:R0:W-:Y:S04]  /*18880*/  @!P1 STG.E.U8 desc[UR6][R4.64+0x1], R13 ;  /* 0x0000010d04009986 */ /* 0x0101e8000c101106 */
[----:B-----5:R0:W-:Y:S02]  /*18890*/  @P0 STG.E.U8 desc[UR6][R6.64], R9 ;  /* 0x0000000906000986 */ /* 0x0201e4000c101106 */
.L_x_131:
[----:B------:R-:W-:Y:S05]  /*188a0*/  BSYNC.RECONVERGENT B2 ;  /* 0x0000000000027941 */ /* 0x000fea0003800200 */
.L_x_130:
[C---:B0----5:R-:W-:Y:S01]  /*188b0*/  IMAD.IADD R6, R17.reuse, 0x1, R0 ;  /* 0x0000000111067824 */ /* 0x061fe200078e0200 */
[C---:B------:R-:W-:Y:S01]  /*188c0*/  IADD3 R2, P1, PT, R17.reuse, R16, RZ ;  /* 0x0000001011027210 */ /* 0x040fe20007f3e0ff */
[----:B------:R-:W-:Y:S01]  /*188d0*/  BSSY.RECONVERGENT B2, `(.L_x_135) ;  /* 0x00001d4000027945 */ /* 0x000fe20003800200 */
[----:B------:R-:W-:Y:S01]  /*188e0*/  IADD3 R0, P2, PT, R17, R20, RZ ;  /* 0x0000001411007210 */ /* 0x000fe20007f5e0ff */
[----:B------:R-:W-:Y:S01]  /*188f0*/  IMAD.IADD R5, R22, 0x1, -R17 ;  /* 0x0000000116057824 */ /* 0x000fe200078e0a11 */
[----:B------:R-:W-:Y:S01]  /*18900*/  LOP3.LUT P0, R6, R6, 0xf, RZ, 0xc0, !PT ;  /* 0x0000000f06067812 */ /* 0x000fe2000780c0ff */
[C---:B------:R-:W-:Y:S02]  /*18910*/  IMAD.X R4, R3.reuse, 0x1, R18, P1 ;  /* 0x0000000103047824 */ /* 0x040fe400008e0612 */
[----:B------:R-:W-:Y:S02]  /*18920*/  IMAD.X R3, R3, 0x1, R21, P2 ;  /* 0x0000000103037824 */ /* 0x000fe400010e0615 */
[----:B------:R0:W-:Y:S08]  /*18930*/  STL [R1+0x1354], R6 ;  /* 0x0013540601007387 */ /* 0x0001f00000100800 */
[----:B------:R-:W-:Y:S05]  /*18940*/  @P0 BRA `(.L_x_136) ;  /* 0x0000001c00300947 */ /* 0x000fea0003800000 */
[----:B------:R-:W0:Y:S04]  /*18950*/  LDL.128 R20, [R1+0x1040] ;  /* 0x0010400001147983 */ /* 0x000e280000100c00 */
[----:B------:R-:W3:Y:S01]  /*18960*/  LDL.128 R8, [R1+0x1030] ;  /* 0x0010300001087983 */ /* 0x000ee20000100c00 */
[C---:B0-----:R-:W-:Y:S02]  /*18970*/  PRMT R6, R20.reuse, 0x7770, RZ ;  /* 0x0000777014067816 */ /* 0x041fe400000000ff */
[C---:B------:R-:W-:Y:S02]  /*18980*/  PRMT R7, R20.reuse, 0x7771, RZ ;  /* 0x0000777114077816 */ /* 0x040fe400000000ff */
[C---:B------:R-:W-:Y:S01]  /*18990*/  PRMT R12, R20.reuse, 0x7772, RZ ;  /* 0x00007772140c7816 */ /* 0x040fe200000000ff */
[----:B---3--:R0:W-:Y:S01]  /*189a0*/  STL.128 [R1], R8 ;  /* 0x0000000801007387 */ /* 0x0081e20000100c00 */
        /* <DEDUP_REMOVED lines=15> */
[C---:B------:R-:W-:Y:S02]  /*18aa0*/  PRMT R21, R8.reuse, 0x7772, RZ ;  /* 0x0000777208157816 */ /* 0x040fe400000000ff */
[----:B------:R-:W-:Y:S02]  /*18ab0*/  PRMT R22, R8, 0x7773, RZ ;  /* 0x0000777308167816 */ /* 0x000fe400000000ff */
[----:B------:R-:W-:Y:S02]  /*18ac0*/  LOP3.LUT R23, R6, R23, RZ, 0x3c, !PT ;  /* 0x0000001706177212 */ /* 0x000fe400078e3cff */
[----:B------:R-:W-:-:S02]  /*18ad0*/  LOP3.LUT R20, R7, R20, RZ, 0x3c, !PT ;  /* 0x0000001407147212 */ /* 0x000fc400078e3cff */
[----:B------:R-:W-:Y:S02]  /*18ae0*/  LOP3.LUT R21, R12, R21, RZ, 0x3c, !PT ;  /* 0x000000150c157212 */ /* 0x000fe400078e3cff */
[----:B------:R-:W-:Y:S02]  /*18af0*/  LOP3.LUT R22, R13, R22, RZ, 0x3c, !PT ;  /* 0x000000160d167212 */ /* 0x000fe400078e3cff */
[C---:B------:R-:W-:Y:S02]  /*18b00*/  PRMT R7, R9.reuse, 0x7770, RZ ;  /* 0x0000777009077816 */ /* 0x040fe400000000ff */
[C---:B------:R-:W-:Y:S02]  /*18b10*/  PRMT R6, R9.reuse, 0x7771, RZ ;  /* 0x0000777109067816 */ /* 0x040fe400000000ff */
[C---:B------:R-:W-:Y:S02]  /*18b20*/  PRMT R13, R9.reuse, 0x7772, RZ ;  /* 0x00007772090d7816 */ /* 0x040fe400000000ff */
[----:B------:R-:W-:-:S02]  /*18b30*/  PRMT R12, R9, 0x7773, RZ ;  /* 0x00007773090c7816 */ /* 0x000fc400000000ff */
[----:B------:R-:W-:Y:S02]  /*18b40*/  LOP3.LUT R14, R14, R7, RZ, 0x3c, !PT ;  /* 0x000000070e0e7212 */ /* 0x000fe400078e3cff */
[----:B------:R-:W-:Y:S02]  /*18b50*/  LOP3.LUT R15, R15, R6, RZ, 0x3c, !PT ;  /* 0x000000060f0f7212 */ /* 0x000fe400078e3cff */
[----:B------:R-:W-:Y:S02]  /*18b60*/  LOP3.LUT R16, R16, R13, RZ, 0x3c, !PT ;  /* 0x0000000d10107212 */ /* 0x000fe400078e3cff */
[----:B------:R-:W-:Y:S02]  /*18b70*/  LOP3.LUT R17, R17, R12, RZ, 0x3c, !PT ;  /* 0x0000000c11117212 */ /* 0x000fe400078e3cff */
[C---:B------:R-:W-:Y:S02]  /*18b80*/  PRMT R7, R10.reuse, 0x7770, RZ ;  /* 0x000077700a077816 */ /* 0x040fe400000000ff */
[----:B------:R-:W-:-:S02]  /*18b90*/  PRMT R6, R10, 0x7771, RZ ;  /* 0x000077710a067816 */ /* 0x000fc400000000ff */
[C---:B------:R-:W-:Y:S02]  /*18ba0*/  PRMT R12, R10.reuse, 0x7772, RZ ;  /* 0x000077720a0c7816 */ /* 0x040fe400000000ff */
[----:B------:R-:W-:Y:S02]  /*18bb0*/  PRMT R13, R10, 0x7773, RZ ;  /* 0x000077730a0d7816 */ /* 0x000fe400000000ff */
[----:B------:R-:W-:Y:S02]  /*18bc0*/  LOP3.LUT R18, R18, R7, RZ, 0x3c, !PT ;  /* 0x0000000712127212 */ /* 0x000fe400078e3cff */
[----:B------:R-:W-:Y:S02]  /*18bd0*/  LOP3.LUT R19, R19, R6, RZ, 0x3c, !PT ;  /* 0x0000000613137212 */ /* 0x000fe400078e3cff */
[----:B------:R-:W-:Y:S02]  /*18be0*/  LOP3.LUT R25, R25, R12, RZ, 0x3c, !PT ;  /* 0x0000000c19197212 */ /* 0x000fe400078e3cff */
[----:B------:R-:W-:-:S02]  /*18bf0*/  LOP3.LUT R24, R24, R13, RZ, 0x3c, !PT ;  /* 0x0000000d18187212 */ /* 0x000fc400078e3cff */
        /* <DEDUP_REMOVED lines=17> */
[----:B------:R-:W-:Y:S01]  /*18d10*/  IMAD.MOV.U32 R16, RZ, RZ, 0xf ;  /* 0x0000000fff107424 */ /* 0x000fe200078e00ff */
[----:B------:R-:W-:-:S02]  /*18d20*/  PRMT R12, R20, 0x5410, R21 ;  /* 0x00005410140c7816 */ /* 0x000fc40000000015 */
[----:B------:R-:W-:Y:S02]  /*18d30*/  PRMT R14, R19, 0x5410, R14 ;  /* 0x00005410130e7816 */ /* 0x000fe4000000000e */
[--C-:B------:R-:W-:Y:S02]  /*18d40*/  PRMT R15, R6, 0x5410, R7.reuse ;  /* 0x00005410060f7816 */ /* 0x100fe40000000007 */
[----:B------:R-:W-:Y:S02]  /*18d50*/  PRMT R6, RZ, 0x7610, R6 ;  /* 0x00007610ff067816 */ /* 0x000fe40000000006 */
[----:B------:R-:W-:Y:S01]  /*18d60*/  PRMT R7, RZ, 0x7610, R7 ;  /* 0x00007610ff077816 */ /* 0x000fe20000000007 */
[----:B------:R1:W-:Y:S01]  /*18d70*/  STL.128 [R1], R12 ;  /* 0x0000000c01007387 */ /* 0x0003e20000100c00 */
[----:B------:R-:W-:Y:S02]  /*18d80*/  PRMT R17, RZ, 0x7610, R17 ;  /* 0x00007610ff117816 */ /* 0x000fe40000000011 */
[----:B------:R-:W-:-:S02]  /*18d90*/  PRMT R18, RZ, 0x7610, R18 ;  /* 0x00007610ff127816 */ /* 0x000fc40000000012 */
[----:B------:R-:W-:Y:S02]  /*18da0*/  PRMT R19, RZ, 0x7610, R19 ;  /* 0x00007610ff137816 */ /* 0x000fe40000000013 */
[----:B------:R-:W-:Y:S02]  /*18db0*/  PRMT R20, RZ, 0x7610, R20 ;  /* 0x00007610ff147816 */ /* 0x000fe40000000014 */
[----:B------:R-:W-:Y:S02]  /*18dc0*/  PRMT R21, RZ, 0x7610, R21 ;  /* 0x00007610ff157816 */ /* 0x000fe40000000015 */
[----:B------:R-:W-:Y:S02]  /*18dd0*/  PRMT R22, RZ, 0x7610, R22 ;  /* 0x00007610ff167816 */ /* 0x000fe40000000016 */
[----:B0-----:R-:W-:Y:S02]  /*18de0*/  PRMT R8, RZ, 0x7610, R8 ;  /* 0x00007610ff087816 */ /* 0x001fe40000000008 */
[----:B------:R-:W-:-:S02]  /*18df0*/  PRMT R9, RZ, 0x7610, R9 ;  /* 0x00007610ff097816 */ /* 0x000fc40000000009 */
[----:B------:R-:W-:Y:S02]  /*18e00*/  PRMT R11, RZ, 0x7610, R11 ;  /* 0x00007610ff0b7816 */ /* 0x000fe4000000000b */
[----:B------:R-:W-:Y:S02]  /*18e10*/  PRMT R24, RZ, 0x7610, R24 ;  /* 0x00007610ff187816 */ /* 0x000fe40000000018 */
[----:B------:R-:W-:Y:S02]  /*18e20*/  PRMT R25, RZ, 0x7610, R25 ;  /* 0x00007610ff197816 */ /* 0x000fe40000000019 */
[----:B------:R-:W-:Y:S02]  /*18e30*/  PRMT R26, RZ, 0x7610, R26 ;  /* 0x00007610ff1a7816 */ /* 0x000fe4000000001a */
[----:B------:R-:W-:Y:S02]  /*18e40*/  PRMT R27, RZ, 0x7610, R27 ;  /* 0x00007610ff1b7816 */ /* 0x000fe4000000001b */
[----:B-1----:R-:W-:-:S07]  /*18e50*/  PRMT R28, RZ, 0x7610, R28 ;  /* 0x00007610ff1c7816 */ /* 0x002fce000000001c */
.L_x_137:
[----:B------:R-:W-:-:S05]  /*18e60*/  IMAD.IADD R30, R1, 0x1, R16 ;  /* 0x00000001011e7824 */ /* 0x000fca00078e0210 */
        /* <DEDUP_REMOVED lines=11> */
[C---:B------:R-:W-:Y:S02]  /*18f20*/  PRMT R40, R35.reuse, 0x7771, RZ ;  /* 0x0000777123287816 */ /* 0x040fe400000000ff */
[C---:B------:R-:W-:Y:S02]  /*18f30*/  PRMT R42, R35.reuse, 0x7772, RZ ;  /* 0x00007772232a7816 */ /* 0x040fe400000000ff */
[----:B------:R-:W-:Y:S02]  /*18f40*/  PRMT R35, R35, 0x7773, RZ ;  /* 0x0000777323237816 */ /* 0x000fe400000000ff */
[----:B------:R-:W-:-:S02]  /*18f50*/  PRMT R10, R32, 0x7771, RZ ;  /* 0x00007771200a7816 */ /* 0x000fc400000000ff */
[----:B------:R-:W-:Y:S02]  /*18f60*/  PRMT R29, R32, 0x7770, RZ ;  /* 0x00007770201d7816 */ /* 0x000fe400000000ff */
[----:B------:R-:W-:Y:S02]  /*18f70*/  LOP3.LUT R6, R35, R6, RZ, 0x3c, !PT ;  /* 0x0000000623067212 */ /* 0x000fe400078e3cff */
[----:B------:R-:W-:Y:S02]  /*18f80*/  LOP3.LUT R7, R42, R7, RZ, 0x3c, !PT ;  /* 0x000000072a077212 */ /* 0x000fe400078e3cff */
[----:B------:R-:W-:Y:S02]  /*18f90*/  LOP3.LUT R10, R10, R27, RZ, 0x3c, !PT ;  /* 0x0000001b0a0a7212 */ /* 0x000fe400078e3cff */
[----:B------:R-:W-:Y:S02]  /*18fa0*/  LOP3.LUT R28, R29, R28, RZ, 0x3c, !PT ;  /* 0x0000001c1d1c7212 */ /* 0x000fe400078e3cff */
[----:B------:R-:W-:-:S02]  /*18fb0*/  LOP3.LUT R27, R6, 0xffff, RZ, 0xc0, !PT ;  /* 0x0000ffff061b7812 */ /* 0x000fc400078ec0ff */
[----:B------:R-:W-:Y:S02]  /*18fc0*/  LOP3.LUT R29, R7, 0xffff, RZ, 0xc0, !PT ;  /* 0x0000ffff071d7812 */ /* 0x000fe400078ec0ff */
[----:B------:R-:W-:Y:S02]  /*18fd0*/  PRMT R41, R34, 0x7772, RZ ;  /* 0x0000777222297816 */ /* 0x000fe400000000ff */
[C---:B------:R-:W-:Y:S02]  /*18fe0*/  PRMT R31, R32.reuse, 0x7772, RZ ;  /* 0x00007772201f7816 */ /* 0x040fe400000000ff */
[----:B------:R-:W-:Y:S02]  /*18ff0*/  PRMT R30, R33, 0x7771, RZ ;  /* 0x00007771211e7816 */ /* 0x000fe400000000ff */
[----:B------:R-:W-:Y:S02]  /*19000*/  PRMT R32, R32, 0x7773, RZ ;  /* 0x0000777320207816 */ /* 0x000fe400000000ff */
[----:B------:R-:W-:-:S02]  /*19010*/  SHF.R.U32.HI R27, RZ, 0x4, R27 ;  /* 0x00000004ff1b7819 */ /* 0x000fc4000001161b */
[----:B------:R-:W-:Y:S02]  /*19020*/  SHF.R.U32.HI R29, RZ, 0x4, R29 ;  /* 0x00000004ff1d7819 */ /* 0x000fe4000001161d */
[----:B------:R-:W-:Y:S02]  /*19030*/  LOP3.LUT R20, R41, R20, RZ, 0x3c, !PT ;  /* 0x0000001429147212 */ /* 0x000fe400078e3cff */
[----:B------:R-:W-:Y:S02]  /*19040*/  LOP3.LUT R11, R30, R11, RZ, 0x3c, !PT ;  /* 0x0000000b1e0b7212 */ /* 0x000fe400078e3cff */
[----:B------:R-:W-:Y:S02]  /*19050*/  LOP3.LUT R25, R32, R25, RZ, 0x3c, !PT ;  /* 0x0000001920197212 */ /* 0x000fe400078e3cff */
[----:B------:R-:W-:Y:S02]  /*19060*/  LOP3.LUT R30, R27, 0xf, RZ, 0xc0, !PT ;  /* 0x0000000f1b1e7812 */ /* 0x000fe400078ec0ff */
[----:B------:R-:W-:-:S02]  /*19070*/  LOP3.LUT R17, R40, R17, RZ, 0x3c, !PT ;  /* 0x0000001128117212 */ /* 0x000fc400078e3cff */
[----:B------:R-:W-:Y:S01]  /*19080*/  LOP3.LUT R32, R29, 0xf, RZ, 0xc0, !PT ;  /* 0x0000000f1d207812 */ /* 0x000fe200078ec0ff */
[----:B------:R-:W-:Y:S01]  /*19090*/  IMAD R30, R7, 0x10, R30 ;  /* 0x00000010071e7824 */ /* 0x000fe200078e021e */
[----:B------:R-:W-:Y:S02]  /*190a0*/  LOP3.LUT R29, R20, 0xffff, RZ, 0xc0, !PT ;  /* 0x0000ffff141d7812 */ /* 0x000fe400078ec0ff */
[----:B------:R-:W-:Y:S01]  /*190b0*/  LOP3.LUT R18, R43, R18, RZ, 0x3c, !PT ;  /* 0x000000122b127212 */ /* 0x000fe200078e3cff */
[----:B------:R-:W-:Y:S01]  /*190c0*/  IMAD R32, R17, 0x10, R32 ;  /* 0x0000001011207824 */ /* 0x000fe200078e0220 */
[----:B------:R-:W-:Y:S02]  /*190d0*/  PRMT R36, R33, 0x7772, RZ ;  /* 0x0000777221247816 */ /* 0x000fe400000000ff */
[C---:B------:R-:W-:Y:S02]  /*190e0*/  PRMT R39, R34.reuse, 0x7770, RZ ;  /* 0x0000777022277816 */ /* 0x040fe400000000ff */
[----:B------:R-:W-:-:S02]  /*190f0*/  PRMT R38, R34, 0x7771, RZ ;  /* 0x0000777122267816 */ /* 0x000fc400000000ff */
[----:B------:R-:W-:Y:S02]  /*19100*/  PRMT R34, R34, 0x7773, RZ ;  /* 0x0000777322227816 */ /* 0x000fe400000000ff */
[----:B------:R-:W-:Y:S02]  /*19110*/  LOP3.LUT R7, R17, 0xffff, RZ, 0xc0, !PT ;  /* 0x0000ffff11077812 */ /* 0x000fe400078ec0ff */
[----:B------:R-:W-:Y:S02]  /*19120*/  SHF.R.U32.HI R29, RZ, 0x4, R29 ;  /* 0x00000004ff1d7819 */ /* 0x000fe4000001161d */
[----:B------:R-:W-:Y:S02]  /*19130*/  LOP3.LUT R17, R18, 0xffff, RZ, 0xc0, !PT ;  /* 0x0000ffff12117812 */ /* 0x000fe400078ec0ff */
[----:B------:R-:W-:Y:S02]  /*19140*/  LOP3.LUT R9, R36, R9, RZ, 0x3c, !PT ;  /* 0x0000000924097212 */ /* 0x000fe400078e3cff */
[----:B------:R-:W-:-:S02]  /*19150*/  LOP3.LUT R21, R38, R21, RZ, 0x3c, !PT ;  /* 0x0000001526157212 */ /* 0x000fc400078e3cff */
[----:B------:R-:W-:Y:S02]  /*19160*/  LOP3.LUT R19, R34, R19, RZ, 0x3c, !PT ;  /* 0x0000001322137212 */ /* 0x000fe400078e3cff */
[----:B------:R-:W-:Y:S02]  /*19170*/  SHF.R.U32.HI R7, RZ, 0x4, R7 ;  /* 0x00000004ff077819 */ /* 0x000fe40000011607 */
[----:B------:R-:W-:Y:S02]  /*19180*/  LOP3.LUT R36, R29, 0xf, RZ, 0xc0, !PT ;  /* 0x0000000f1d247812 */ /* 0x000fe400078ec0ff */
[----:B------:R-:W-:Y:S02]  /*19190*/  SHF.R.U32.HI R17, RZ, 0x4, R17 ;  /* 0x00000004ff117819 */ /* 0x000fe40000011611 */
[----:B------:R-:W-:Y:S01]  /*191a0*/  LOP3.LUT R27, R19, 0xffff, RZ, 0xc0, !PT ;  /* 0x0000ffff131b7812 */ /* 0x000fe200078ec0ff */
[----:B------:R-:W-:Y:S01]  /*191b0*/  IMAD R36, R21, 0x10, R36 ;  /* 0x0000001015247824 */ /* 0x000fe200078e0224 */
[----:B------:R-:W-:-:S02]  /*191c0*/  LOP3.LUT R7, R7, 0xf, RZ, 0xc0, !PT ;  /* 0x0000000f07077812 */ /* 0x000fc400078ec0ff */
[----:B------:R-:W-:Y:S01]  /*191d0*/  LOP3.LUT R34, R17, 0xf, RZ, 0xc0, !PT ;  /* 0x0000000f11227812 */ /* 0x000fe200078ec0ff */
[----:B------:R-:W-:Y:S01]  /*191e0*/  IMAD.SHL.U32 R17, R6, 0x2, RZ ;  /* 0x0000000206117824 */ /* 0x000fe200078e00ff */
[----:B------:R-:W-:Y:S01]  /*191f0*/  LOP3.LUT R22, R39, R22, RZ, 0x3c, !PT ;  /* 0x0000001627167212 */ /* 0x000fe200078e3cff */
[----:B------:R-:W-:Y:S01]  /*19200*/  IMAD R7, R18, 0x10, R7 ;  /* 0x0000001012077824 */ /* 0x000fe200078e0207 */
[----:B------:R-:W-:Y:S01]  /*19210*/  LOP3.LUT R21, R21, 0xffff, RZ, 0xc0, !PT ;  /* 0x0000ffff15157812 */ /* 0x000fe200078ec0ff */
[----:B------:R-:W-:Y:S01]  /*19220*/  IMAD R34, R19, 0x10, R34 ;  /* 0x0000001013227824 */ /* 0x000fe200078e0222 */
[----:B------:R-:W-:Y:S02]  /*19230*/  SHF.R.U32.HI R27, RZ, 0x4, R27 ;  /* 0x00000004ff1b7819 */ /* 0x000fe4000001161b */
[C---:B------:R-:W-:Y:S02]  /*19240*/  PRMT R37, R33.reuse, 0x7770, RZ ;  /* 0x0000777021257816 */ /* 0x040fe400000000ff */
[----:B------:R-:W-:-:S02]  /*19250*/  PRMT R33, R33, 0x7773, RZ ;  /* 0x0000777321217816 */ /* 0x000fc400000000ff */
[----:B------:R-:W-:Y:S02]  /*19260*/  LOP3.LUT R26, R31, R26, RZ, 0x3c, !PT ;  /* 0x0000001a1f1a7212 */ /* 0x000fe400078e3cff */
[----:B------:R-:W-:Y:S02]  /*19270*/  LOP3.LUT R18, R22, 0xffff, RZ, 0xc0, !PT ;  /* 0x0000ffff16127812 */ /* 0x000fe400078ec0ff */
[----:B------:R-:W-:Y:S02]  /*19280*/  SHF.R.U32.HI R6, RZ, 0x4, R21 ;  /* 0x00000004ff067819 */ /* 0x000fe40000011615 */
[----:B------:R-:W-:Y:S02]  /*19290*/  LOP3.LUT R19, R9, 0xffff, RZ, 0xc0, !PT ;  /* 0x0000ffff09137812 */ /* 0x000fe400078ec0ff */
[----:B------:R-:W-:Y:S02]  /*192a0*/  LOP3.LUT R31, R17, 0x1e, RZ, 0xc0, !PT ;  /* 0x0000001e111f7812 */ /* 0x000fe400078ec0ff */
[----:B------:R-:W-:-:S02]  /*192b0*/  LOP3.LUT R27, R27, 0xf, RZ, 0xc0, !PT ;  /* 0x0000000f1b1b7812 */ /* 0x000fc400078ec0ff */
[----:B------:R-:W-:Y:S01]  /*192c0*/  LOP3.LUT R8, R33, R8, RZ, 0x3c, !PT ;  /* 0x0000000821087212 */ /* 0x000fe200078e3cff */
[----:B------:R0:W1:Y:S01]  /*192d0*/  LDC.U8 R38, c[0x3][R31+0x481] ;  /* 0x00c120401f267b82 */ /* 0x0000620000000000 */
[----:B------:R-:W-:Y:S01]  /*192e0*/  SHF.R.U32.HI R18, RZ, 0x4, R18 ;  /* 0x00000004ff127819 */ /* 0x000fe20000011612 */
[----:B------:R-:W-:Y:S01]  /*192f0*/  IMAD R27, R20, 0x10, R27 ;  /* 0x00000010141b7824 */ /* 0x000fe200078e021b */
[----:B------:R-:W-:Y:S02]  /*19300*/  LOP3.LUT R17, R6, 0xf, RZ, 0xc0, !PT ;  /* 0x0000000f06117812 */ /* 0x000fe400078ec0ff */
[----:B------:R-:W-:Y:S02]  /*19310*/  SHF.R.U32.HI R6, RZ, 0x4, R19 ;  /* 0x00000004ff067819 */ /* 0x000fe40000011613 */
[----:B------:R-:W-:Y:S01]  /*19320*/  LOP3.LUT R20, R8, 0xffff, RZ, 0xc0, !PT ;  /* 0x0000ffff08147812 */ /* 0x000fe200078ec0ff */
[----:B------:R0:W3:Y:S01]  /*19330*/  LDC.U8 R29, c[0x3][R31+0x480] ;  /* 0x00c120001f1d7b82 */ /* 0x0000e20000000000 */
[----:B------:R-:W-:Y:S01]  /*19340*/  LOP3.LUT R19, R18, 0xf, RZ, 0xc0, !PT ;  /* 0x0000000f12137812 */ /* 0x000fe200078ec0ff */
[----:B------:R-:W-:Y:S01]  /*19350*/  IMAD R17, R22, 0x10, R17 ;  /* 0x0000001016117824 */ /* 0x000fe200078e0211 */
[----:B------:R-:W-:-:S02]  /*19360*/  LOP3.LUT R6, R6, 0xf, RZ, 0xc0, !PT ;  /* 0x0000000f06067812 */ /* 0x000fc400078ec0ff */
[----:B------:R-:W-:Y:S01]  /*19370*/  LOP3.LUT R24, R37, R24, RZ, 0x3c, !PT ;  /* 0x0000001825187212 */ /* 0x000fe200078e3cff */
[----:B------:R-:W-:Y:S01]  /*19380*/  IMAD R19, R8, 0x10, R19 ;  /* 0x0000001008137824 */ /* 0x000fe200078e0213 */
[----:B------:R-:W-:Y:S01]  /*19390*/  SHF.R.U32.HI R20, RZ, 0x4, R20 ;  /* 0x00000004ff147819 */ /* 0x000fe20000011614 */
[C---:B------:R-:W-:Y:S01]  /*193a0*/  IMAD R6, R11.reuse, 0x10, R6 ;  /* 0x000000100b067824 */ /* 0x040fe200078e0206 */
[----:B------:R-:W-:Y:S02]  /*193b0*/  LOP3.LUT R8, R11, 0xffff, RZ, 0xc0, !PT ;  /* 0x0000ffff0b087812 */ /* 0x000fe400078ec0ff */
[----:B------:R-:W-:Y:S02]  /*193c0*/  LOP3.LUT R11, R24, 0xffff, RZ, 0xc0, !PT ;  /* 0x0000ffff180b7812 */ /* 0x000fe400078ec0ff */
[----:B------:R-:W-:Y:S02]  /*193d0*/  LOP3.LUT R20, R20, 0xf, RZ, 0xc0, !PT ;  /* 0x0000000f14147812 */ /* 0x000fe400078ec0ff */
[----:B------:R-:W-:-:S02]  /*193e0*/  LOP3.LUT R18, R25, 0xffff, RZ, 0xc0, !PT ;  /* 0x0000ffff19127812 */ /* 0x000fc400078ec0ff */
[----:B------:R-:W-:Y:S01]  /*193f0*/  SHF.R.U32.HI R8, RZ, 0x4, R8 ;  /* 0x00000004ff087819 */ /* 0x000fe20000011608 */
[----:B------:R-:W-:Y:S01]  /*19400*/  IMAD R20, R9, 0x10, R20 ;  /* 0x0000001009147824 */ /* 0x000fe200078e0214 */
[----:B------:R-:W-:Y:S02]  /*19410*/  LOP3.LUT R21, R26, 0xffff, RZ, 0xc0, !PT ;  /* 0x0000ffff1a157812 */ /* 0x000fe400078ec0ff */
[----:B------:R-:W-:Y:S02]  /*19420*/  SHF.R.U32.HI R11, RZ, 0x4, R11 ;  /* 0x00000004ff0b7819 */ /* 0x000fe4000001160b */
[----:B------:R-:W-:Y:S02]  /*19430*/  SHF.R.U32.HI R18, RZ, 0x4, R18 ;  /* 0x00000004ff127819 */ /* 0x000fe40000011612 */
[----:B------:R-:W-:Y:S02]  /*19440*/  LOP3.LUT R9, R8, 0xf, RZ, 0xc0, !PT ;  /* 0x0000000f08097812 */ /* 0x000fe400078ec0ff */
[----:B------:R-:W-:-:S02]  /*19450*/  SHF.R.U32.HI R21, RZ, 0x4, R21 ;  /* 0x00000004ff157819 */ /* 0x000fc40000011615 */
[----:B------:R-:W-:Y:S01]  /*19460*/  LOP3.LUT R8, R11, 0xf, RZ, 0xc0, !PT ;  /* 0x0000000f0b087812 */ /* 0x000fe200078ec0ff */
[----:B------:R-:W-:Y:S01]  /*19470*/  IMAD R9, R24, 0x10, R9 ;  /* 0x0000001018097824 */ /* 0x000fe200078e0209 */
[----:B------:R-:W-:Y:S02]  /*19480*/  LOP3.LUT R11, R18, 0xf, RZ, 0xc0, !PT ;  /* 0x0000000f120b7812 */ /* 0x000fe400078ec0ff */
[----:B------:R-:W-:Y:S01]  /*19490*/  LOP3.LUT R21, R21, 0xf, RZ, 0xc0, !PT ;  /* 0x0000000f15157812 */ /* 0x000fe200078ec0ff */
[----:B------:R-:W-:Y:S01]  /*194a0*/  IMAD R8, R25, 0x10, R8 ;  /* 0x0000001019087824 */ /* 0x000fe200078e0208 */
[C---:B----4-:R-:W-:Y:S01]  /*194b0*/  PRMT R39, R15.reuse, 0x7772, RZ ;  /* 0x000077720f277816 */ /* 0x050fe200000000ff */
[----:B------:R-:W-:Y:S01]  /*194c0*/  IMAD R11, R26, 0x10, R11 ;  /* 0x000000101a0b7824 */ /* 0x000fe200078e020b */
[C---:B------:R-:W-:Y:S01]  /*194d0*/  PRMT R37, R15.reuse, 0x7770, RZ ;  /* 0x000077700f257816 */ /* 0x040fe200000000ff */
[----:B------:R-:W-:Y:S01]  /*194e0*/  IMAD R21, R10, 0x10, R21 ;  /* 0x000000100a157824 */ /* 0x000fe200078e0215 */
[----:B------:R-:W-:-:S02]  /*194f0*/  PRMT R42, R15, 0x7771, RZ ;  /* 0x000077710f2a7816 */ /* 0x000fc400000000ff */
[C---:B0-----:R-:W-:Y:S02]  /*19500*/  PRMT R31, R13.reuse, 0x7770, RZ ;  /* 0x000077700d1f7816 */ /* 0x041fe400000000ff */
[C---:B------:R-:W-:Y:S02]  /*19510*/  PRMT R26, R13.reuse, 0x7771, RZ ;  /* 0x000077710d1a7816 */ /* 0x040fe400000000ff */
[----:B------:R-:W-:Y:S02]  /*19520*/  PRMT R33, R13, 0x7772, RZ ;  /* 0x000077720d217816 */ /* 0x000fe400000000ff */
[----:B------:R-:W-:Y:S02]  /*19530*/  PRMT R15, R15, 0x7773, RZ ;  /* 0x000077730f0f7816 */ /* 0x000fe400000000ff */
[----:B------:R-:W-:Y:S02]  /*19540*/  PRMT R13, R13, 0x7773, RZ ;  /* 0x000077730d0d7816 */ /* 0x000fe400000000ff */
[----:B------:R-:W-:-:S02]  /*19550*/  PRMT R18, R12, 0x7770, RZ ;  /* 0x000077700c127816 */ /* 0x000fc400000000ff */
[----:B------:R-:W-:Y:S02]  /*19560*/  LOP3.LUT R10, R10, 0xffff, RZ, 0xc0, !PT ;  /* 0x0000ffff0a0a7812 */ /* 0x000fe400078ec0ff */
[C---:B------:R-:W-:Y:S02]  /*19570*/  PRMT R22, R12.reuse, 0x7771, RZ ;  /* 0x000077710c167816 */ /* 0x040fe400000000ff */
[C---:B------:R-:W-:Y:S02]  /*19580*/  PRMT R24, R12.reuse, 0x7772, RZ ;  /* 0x000077720c187816 */ /* 0x040fe400000000ff */
[----:B------:R-:W-:Y:S02]  /*19590*/  LOP3.LUT R32, R39, R32, RZ, 0x3c, !PT ;  /* 0x0000002027207212 */ /* 0x000fe400078e3cff */
[----:B------:R-:W-:Y:S02]  /*195a0*/  PRMT R12, R12, 0x7773, RZ ;  /* 0x000077730c0c7816 */ /* 0x000fe400000000ff */
[----:B------:R-:W-:-:S02]  /*195b0*/  LOP3.LUT R15, R15, R30, RZ, 0x3c, !PT ;  /* 0x0000001e0f0f7212 */ /* 0x000fc400078e3cff */
[----:B------:R-:W-:Y:S02]  /*195c0*/  LOP3.LUT R13, R13, R20, RZ, 0x3c, !PT ;  /* 0x000000140d0d7212 */ /* 0x000fe400078e3cff */
[----:B------:R-:W-:Y:S02]  /*195d0*/  SHF.R.U32.HI R10, RZ, 0x4, R10 ;  /* 0x00000004ff0a7819 */ /* 0x000fe4000001160a */
[----:B------:R-:W-:Y:S02]  /*195e0*/  LOP3.LUT R20, R32, 0xffff, RZ, 0xc0, !PT ;  /* 0x0000ffff20147812 */ /* 0x000fe400078ec0ff */
[----:B------:R-:W-:Y:S02]  /*195f0*/  LOP3.LUT R11, R12, R11, RZ, 0x3c, !PT ;  /* 0x0000000b0c0b7212 */ /* 0x000fe400078e3cff */
[C---:B------:R-:W-:Y:S01]  /*19600*/  LOP3.LUT R12, R15.reuse, 0xffff, RZ, 0xc0, !PT ;  /* 0x0000ffff0f0c7812 */ /* 0x040fe200078ec0ff */
[----:B------:R-:W-:Y:S01]  /*19610*/  IMAD.SHL.U32 R15, R15, 0x2, RZ ;  /* 0x000000020f0f7824 */ /* 0x000fe200078e00ff */
[----:B------:R-:W-:-:S02]  /*19620*/  LOP3.LUT R25, R10, 0xf, RZ, 0xc0, !PT ;  /* 0x0000000f0a197812 */ /* 0x000fc400078ec0ff */
[----:B------:R-:W-:Y:S02]  /*19630*/  LOP3.LUT R7, R42, R7, RZ, 0x3c, !PT ;  /* 0x000000072a077212 */ /* 0x000fe400078e3cff */
[----:B------:R-:W-:Y:S01]  /*19640*/  SHF.R.U32.HI R20, RZ, 0x4, R20 ;  /* 0x00000004ff147819 */ /* 0x000fe20000011614 */
[----:B------:R-:W-:Y:S01]  /*19650*/  IMAD R25, R28, 0x10, R25 ;  /* 0x000000101c197824 */ /* 0x000fe200078e0219 */
[----:B------:R-:W-:Y:S02]  /*19660*/  PRMT R10, R14, 0x7770, RZ ;  /* 0x000077700e0a7816 */ /* 0x000fe400000000ff */
[----:B------:R-:W-:Y:S02]  /*19670*/  SHF.R.U32.HI R12, RZ, 0x4, R12 ;  /* 0x00000004ff0c7819 */ /* 0x000fe4000001160c */
[----:B------:R-:W-:Y:S02]  /*19680*/  LOP3.LUT R21, R24, R21, RZ, 0x3c, !PT ;  /* 0x0000001518157212 */ /* 0x000fe400078e3cff */
[----:B------:R-:W-:-:S02]  /*19690*/  LOP3.LUT R24, R7, 0xffff, RZ, 0xc0, !PT ;  /* 0x0000ffff07187812 */ /* 0x000fc400078ec0ff */
[----:B------:R-:W-:Y:S02]  /*196a0*/  LOP3.LUT R20, R20, 0xf, RZ, 0xc0, !PT ;  /* 0x0000000f14147812 */ /* 0x000fe400078ec0ff */
[----:B------:R-:W-:Y:S02]  /*196b0*/  LOP3.LUT R10, R10, R19, RZ, 0x3c, !PT ;  /* 0x000000130a0a7212 */ /* 0x000fe400078e3cff */
[----:B------:R-:W-:Y:S01]  /*196c0*/  LOP3.LUT R19, R12, 0xf, RZ, 0xc0, !PT ;  /* 0x0000000f0c137812 */ /* 0x000fe200078ec0ff */
[----:B------:R-:W-:Y:S01]  /*196d0*/  IMAD R30, R7, 0x10, R20 ;  /* 0x00000010071e7824 */ /* 0x000fe200078e0214 */
[----:B------:R-:W-:Y:S02]  /*196e0*/  LOP3.LUT R34, R37, R34, RZ, 0x3c, !PT ;  /* 0x0000002225227212 */ /* 0x000fe400078e3cff */
[----:B------:R-:W-:Y:S01]  /*196f0*/  PRMT R40, R14, 0x7771, RZ ;  /* 0x000077710e287816 */ /* 0x000fe200000000ff */
[----:B------:R-:W-:Y:S01]  /*19700*/  IMAD R32, R32, 0x10, R19 ;  /* 0x0000001020207824 */ /* 0x000fe200078e0213 */
[----:B------:R-:W-:-:S02]  /*19710*/  PRMT R35, R14, 0x7772, RZ ;  /* 0x000077720e237816 */ /* 0x000fc400000000ff */
[----:B------:R-:W-:Y:S02]  /*19720*/  LOP3.LUT R28, R28, 0xf0, RZ, 0xc0, !PT ;  /* 0x000000f01c1c7812 */ /* 0x000fe400078ec0ff */
[----:B------:R-:W-:Y:S02]  /*19730*/  PRMT R14, R14, 0x7773, RZ ;  /* 0x000077730e0e7816 */ /* 0x000fe400000000ff */
[----:B------:R-:W-:Y:S02]  /*19740*/  SHF.R.U32.HI R12, RZ, 0x4, R24 ;  /* 0x00000004ff0c7819 */ /* 0x000fe40000011618 */
[----:B------:R-:W-:Y:S02]  /*19750*/  LOP3.LUT R7, R34, 0xffff, RZ, 0xc0, !PT ;  /* 0x0000ffff22077812 */ /* 0x000fe400078ec0ff */
[----:B------:R-:W-:Y:S02]  /*19760*/  SHF.R.U32.HI R28, RZ, 0x4, R28 ;  /* 0x00000004ff1c7819 */ /* 0x000fe4000001161c */
[----:B------:R-:W-:-:S02]  /*19770*/  LOP3.LUT R35, R35, R36, RZ, 0x3c, !PT ;  /* 0x0000002423237212 */ /* 0x000fc400078e3cff */
[----:B------:R-:W-:Y:S02]  /*19780*/  LOP3.LUT R14, R14, R27, RZ, 0x3c, !PT ;  /* 0x0000001b0e0e7212 */ /* 0x000fe400078e3cff */
[----:B------:R-:W-:Y:S02]  /*19790*/  LOP3.LUT R19, R12, 0xf, RZ, 0xc0, !PT ;  /* 0x0000000f0c137812 */ /* 0x000fe400078ec0ff */
[----:B-1----:R-:W-:Y:S02]  /*197a0*/  LOP3.LUT R22, R22, R38, R25, 0x96, !PT ;  /* 0x0000002616167212 */ /* 0x002fe400078e9619 */
[----:B------:R-:W-:Y:S02]  /*197b0*/  SHF.R.U32.HI R7, RZ, 0x4, R7 ;  /* 0x00000004ff077819 */ /* 0x000fe40000011607 */
[----:B------:R-:W-:Y:S02]  /*197c0*/  LOP3.LUT R25, R15, 0x1e, RZ, 0xc0, !PT ;  /* 0x0000001e0f197812 */ /* 0x000fe400078ec0ff */
[----:B---3--:R-:W-:Y:S01]  /*197d0*/  LOP3.LUT R18, R18, R29, R28, 0x96, !PT ;  /* 0x0000001d12127212 */ /* 0x008fe200078e961c */
[----:B------:R-:W-:Y:S01]  /*197e0*/  IMAD R29, R34, 0x10, R19 ;  /* 0x00000010221d7824 */ /* 0x000fe200078e0213 */
[----:B------:R-:W-:Y:S01]  /*197f0*/  LOP3.LUT R17, R40, R17, RZ, 0x3c, !PT ;  /* 0x0000001128117212 */ /* 0x000fe200078e3cff */
[----:B------:R-:W0:Y:S01]  /*19800*/  LDC.U8 R19, c[0x3][R25+0x480] ;  /* 0x00c1200019137b82 */ /* 0x000e220000000000 */
[----:B------:R-:W-:-:S02]  /*19810*/  LOP3.LUT R12, R14, 0xffff, RZ, 0xc0, !PT ;  /* 0x0000ffff0e0c7812 */ /* 0x000fc400078ec0ff */
[----:B------:R-:W-:Y:S02]  /*19820*/  LOP3.LUT R15, R35, 0xffff, RZ, 0xc0, !PT ;  /* 0x0000ffff230f7812 */ /* 0x000fe400078ec0ff */
[----:B------:R-:W-:Y:S02]  /*19830*/  LOP3.LUT R7, R7, 0xf, RZ, 0xc0, !PT ;  /* 0x0000000f07077812 */ /* 0x000fe400078ec0ff */
[----:B------:R-:W-:Y:S01]  /*19840*/  SHF.R.U32.HI R12, RZ, 0x4, R12 ;  /* 0x00000004ff0c7819 */ /* 0x000fe2000001160c */
[----:B------:R-:W1:Y:S01]  /*19850*/  LDC.U8 R20, c[0x3][R25+0x481] ;  /* 0x00c1204019147b82 */ /* 0x000e620000000000 */
[----:B------:R-:W-:Y:S01]  /*19860*/  SHF.R.U32.HI R15, RZ, 0x4, R15 ;  /* 0x00000004ff0f7819 */ /* 0x000fe2000001160f */
[----:B------:R-:W-:Y:S01]  /*19870*/  IMAD R34, R14, 0x10, R7 ;  /* 0x000000100e227824 */ /* 0x000fe200078e0207 */
[----:B------:R-:W-:Y:S02]  /*19880*/  LOP3.LUT R24, R17, 0xffff, RZ, 0xc0, !PT ;  /* 0x0000ffff11187812 */ /* 0x000fe400078ec0ff */
[----:B------:R-:W-:-:S02]  /*19890*/  LOP3.LUT R12, R12, 0xf, RZ, 0xc0, !PT ;  /* 0x0000000f0c0c7812 */ /* 0x000fc400078ec0ff */
[----:B------:R-:W-:Y:S02]  /*198a0*/  LOP3.LUT R14, R15, 0xf, RZ, 0xc0, !PT ;  /* 0x0000000f0f0e7812 */ /* 0x000fe400078ec0ff */
[----:B------:R-:W-:Y:S01]  /*198b0*/  SHF.R.U32.HI R7, RZ, 0x4, R24 ;  /* 0x00000004ff077819 */ /* 0x000fe20000011618 */
[----:B------:R-:W-:Y:S01]  /*198c0*/  IMAD R35, R35, 0x10, R12 ;  /* 0x0000001023237824 */ /* 0x000fe200078e020c */
[----:B------:R-:W-:Y:S02]  /*198d0*/  LOP3.LUT R15, R10, 0xffff, RZ, 0xc0, !PT ;  /* 0x0000ffff0a0f7812 */ /* 0x000fe400078ec0ff */
[----:B------:R-:W-:Y:S01]  /*198e0*/  LOP3.LUT R8, R31, R8, RZ, 0x3c, !PT ;  /* 0x000000081f087212 */ /* 0x000fe200078e3cff */
[----:B------:R-:W-:Y:S01]  /*198f0*/  IMAD R31, R17, 0x10, R14 ;  /* 0x00000010111f7824 */ /* 0x000fe200078e020e */
[----:B------:R-:W-:Y:S02]  /*19900*/  LOP3.LUT R6, R33, R6, RZ, 0x3c, !PT ;  /* 0x0000000621067212 */ /* 0x000fe400078e3cff */
[----:B------:R-:W-:-:S02]  /*19910*/  LOP3.LUT R7, R7, 0xf, RZ, 0xc0, !PT ;  /* 0x0000000f07077812 */ /* 0x000fc400078ec0ff */
[----:B------:R-:W-:Y:S02]  /*19920*/  SHF.R.U32.HI R12, RZ, 0x4, R15 ;  /* 0x00000004ff0c7819 */ /* 0x000fe4000001160f */
[----:B------:R-:W-:Y:S01]  /*19930*/  LOP3.LUT R14, R13, 0xffff, RZ, 0xc0, !PT ;  /* 0x0000ffff0d0e7812 */ /* 0x000fe200078ec0ff */
[----:B------:R-:W-:Y:S01]  /*19940*/  IMAD R36, R10, 0x10, R7 ;  /* 0x000000100a247824 */ /* 0x000fe200078e0207 */
[----:B------:R-:W-:Y:S02]  /*19950*/  LOP3.LUT R9, R26, R9, RZ, 0x3c, !PT ;  /* 0x000000091a097212 */ /* 0x000fe400078e3cff */
[----:B------:R-:W-:Y:S02]  /*19960*/  LOP3.LUT R15, R6, 0xffff, RZ, 0xc0, !PT ;  /* 0x0000ffff060f7812 */ /* 0x000fe400078ec0ff */
[----:B------:R-:W-:Y:S02]  /*19970*/  LOP3.LUT R12, R12, 0xf, RZ, 0xc0, !PT ;  /* 0x0000000f0c0c7812 */ /* 0x000fe400078ec0ff */
[----:B------:R-:W-:-:S02]  /*19980*/  SHF.R.U32.HI R7, RZ, 0x4, R14 ;  /* 0x00000004ff077819 */ /* 0x000fc4000001160e */
[----:B------:R-:W-:Y:S01]  /*19990*/  SHF.R.U32.HI R10, RZ, 0x4, R15 ;  /* 0x00000004ff0a7819 */ /* 0x000fe2000001160f */
[----:B------:R-:W-:Y:S01]  /*199a0*/  IMAD R33, R13, 0x10, R12 ;  /* 0x000000100d217824 */ /* 0x000fe200078e020c */
[----:B------:R-:W-:Y:S02]  /*199b0*/  LOP3.LUT R14, R9, 0xffff, RZ, 0xc0, !PT ;  /* 0x0000ffff090e7812 */ /* 0x000fe400078ec0ff */
[----:B------:R-:W-:Y:S02]  /*199c0*/  LOP3.LUT R7, R7, 0xf, RZ, 0xc0, !PT ;  /* 0x0000000f07077812 */ /* 0x000fe400078ec0ff */
[----:B------:R-:W-:Y:S02]  /*199d0*/  LOP3.LUT R10, R10, 0xf, RZ, 0xc0, !PT ;  /* 0x0000000f0a0a7812 */ /* 0x000fe400078ec0ff */
[----:B------:R-:W-:Y:S01]  /*199e0*/  SHF.R.U32.HI R12, RZ, 0x4, R14 ;  /* 0x00000004ff0c7819 */ /* 0x000fe2000001160e */
[----:B------:R-:W-:Y:S01]  /*199f0*/  IMAD R38, R6, 0x10, R7 ;  /* 0x0000001006267824 */ /* 0x000fe200078e0207 */
        /* <DEDUP_REMOVED lines=16> */
[C---:B------:R-:W-:Y:S01]  /*19b00*/  LOP3.LUT R6, R18.reuse, 0xf0, RZ, 0xc0, !PT ;  /* 0x000000f012067812 */ /* 0x040fe200078ec0ff */
[----:B------:R-:W-:Y:S01]  /*19b10*/  IMAD R9, R18, 0x10, R9 ;  /* 0x0000001012097824 */ /* 0x000fe200078e0209 */
[----:B------:R-:W-:-:S02]  /*19b20*/  LOP3.LUT R7, R7, 0xf, RZ, 0xc0, !PT ;  /* 0x0000000f07077812 */ /* 0x000fc400078ec0ff */
[----:B------:R-:W-:Y:S02]  /*19b30*/  SHF.R.U32.HI R6, RZ, 0x4, R6 ;  /* 0x00000004ff067819 */ /* 0x000fe40000011606 */
[----:B-1----:R-:W-:Y:S01]  /*19b40*/  LOP3.LUT R44, R20, R9, RZ, 0x3c, !PT ;  /* 0x00000009142c7212 */ /* 0x002fe200078e3cff */
[--C-:B------:R-:W-:Y:S01]  /*19b50*/  IMAD R41, R22, 0x10, R7.reuse ;  /* 0x0000001016297824 */ /* 0x100fe200078e0207 */
[----:B0-----:R-:W-:Y:S02]  /*19b60*/  LOP3.LUT R43, R19, R6, RZ, 0x3c, !PT ;  /* 0x00000006132b7212 */ /* 0x001fe400078e3cff */
        /* <DEDUP_REMOVED lines=26> */
[C---:B------:R-:W-:Y:S02]  /*19d10*/  PRMT R25, R15.reuse, 0x7772, RZ ;  /* 0x000077720f197816 */ /* 0x040fe400000000ff */
[----:B------:R-:W-:Y:S02]  /*19d20*/  PRMT R15, R15, 0x7773, RZ ;  /* 0x000077730f0f7816 */ /* 0x000fe400000000ff */
[----:B------:R-:W-:Y:S02]  /*19d30*/  LOP3.LUT R25, R25, R30, RZ, 0x3c, !PT ;  /* 0x0000001e19197212 */ /* 0x000fe400078e3cff */
[----:B------:R-:W-:-:S02]  /*19d40*/  LOP3.LUT R15, R15, R32, RZ, 0x3c, !PT ;  /* 0x000000200f0f7212 */ /* 0x000fc400078e3cff */
[----:B------:R-:W-:Y:S02]  /*19d50*/  LOP3.LUT R24, R24, R29, RZ, 0x3c, !PT ;  /* 0x0000001d18187212 */ /* 0x000fe400078e3cff */
[----:B------:R-:W-:Y:S02]  /*19d60*/  LOP3.LUT R26, R15, 0xffff, RZ, 0xc0, !PT ;  /* 0x0000ffff0f1a7812 */ /* 0x000fe400078ec0ff */
[----:B------:R-:W-:Y:S02]  /*19d70*/  LOP3.LUT R27, R25, 0xffff, RZ, 0xc0, !PT ;  /* 0x0000ffff191b7812 */ /* 0x000fe400078ec0ff */
[----:B------:R-:W-:Y:S02]  /*19d80*/  SHF.R.U32.HI R26, RZ, 0x4, R26 ;  /* 0x00000004ff1a7819 */ /* 0x000fe4000001161a */
[----:B------:R-:W-:Y:S02]  /*19d90*/  PRMT R20, R14, 0x7770, RZ ;  /* 0x000077700e147816 */ /* 0x000fe400000000ff */
[----:B------:R-:W-:-:S02]  /*19da0*/  LOP3.LUT R26, R26, 0xf, RZ, 0xc0, !PT ;  /* 0x0000000f1a1a7812 */ /* 0x000fc400078ec0ff */
[C---:B------:R-:W-:Y:S02]  /*19db0*/  PRMT R21, R14.reuse, 0x7771, RZ ;  /* 0x000077710e157816 */ /* 0x040fe400000000ff */
[----:B------:R-:W-:Y:S01]  /*19dc0*/  PRMT R22, R14, 0x7772, RZ ;  /* 0x000077720e167816 */ /* 0x000fe200000000ff */
[----:B------:R-:W-:Y:S01]  /*19dd0*/  IMAD R26, R25, 0x10, R26 ;  /* 0x00000010191a7824 */ /* 0x000fe200078e021a */
[----:B------:R-:W-:Y:S02]  /*19de0*/  LOP3.LUT R28, R24, 0xffff, RZ, 0xc0, !PT ;  /* 0x0000ffff181c7812 */ /* 0x000fe400078ec0ff */
[----:B------:R-:W-:Y:S02]  /*19df0*/  PRMT R14, R14, 0x7773, RZ ;  /* 0x000077730e0e7816 */ /* 0x000fe400000000ff */
[----:B------:R-:W-:Y:S02]  /*19e00*/  LOP3.LUT R23, R23, R34, RZ, 0x3c, !PT ;  /* 0x0000002217177212 */ /* 0x000fe400078e3cff */
[----:B------:R-:W-:-:S02]  /*19e10*/  SHF.R.U32.HI R27, RZ, 0x4, R27 ;  /* 0x00000004ff1b7819 */ /* 0x000fc4000001161b */
[----:B------:R-:W-:Y:S02]  /*19e20*/  SHF.R.U32.HI R25, RZ, 0x4, R28 ;  /* 0x00000004ff197819 */ /* 0x000fe4000001161c */
[----:B------:R-:W-:Y:S02]  /*19e30*/  LOP3.LUT R14, R14, R35, RZ, 0x3c, !PT ;  /* 0x000000230e0e7212 */ /* 0x000fe400078e3cff */
[----:B------:R-:W-:Y:S02]  /*19e40*/  LOP3.LUT R29, R23, 0xffff, RZ, 0xc0, !PT ;  /* 0x0000ffff171d7812 */ /* 0x000fe400078ec0ff */
[----:B------:R-:W-:Y:S02]  /*19e50*/  LOP3.LUT R27, R27, 0xf, RZ, 0xc0, !PT ;  /* 0x0000000f1b1b7812 */ /* 0x000fe400078ec0ff */
[----:B------:R-:W-:Y:S02]  /*19e60*/  LOP3.LUT R28, R25, 0xf, RZ, 0xc0, !PT ;  /* 0x0000000f191c7812 */ /* 0x000fe400078ec0ff */
[----:B------:R-:W-:Y:S01]  /*19e70*/  LOP3.LUT R30, R14, 0xffff, RZ, 0xc0, !PT ;  /* 0x0000ffff0e1e7812 */ /* 0x000fe200078ec0ff */
[----:B------:R-:W-:Y:S01]  /*19e80*/  IMAD R27, R24, 0x10, R27 ;  /* 0x00000010181b7824 */ /* 0x000fe200078e021b */
[----:B------:R-:W-:Y:S01]  /*19e90*/  SHF.R.U32.HI R25, RZ, 0x4, R29 ;  /* 0x00000004ff197819 */ /* 0x000fe2000001161d */
[----:B------:R-:W-:Y:S01]  /*19ea0*/  IMAD R28, R23, 0x10, R28 ;  /* 0x00000010171c7824 */ /* 0x000fe200078e021c */
[----:B------:R-:W-:-:S02]  /*19eb0*/  LOP3.LUT R22, R22, R31, RZ, 0x3c, !PT ;  /* 0x0000001f16167212 */ /* 0x000fc400078e3cff */
[----:B------:R-:W-:Y:S02]  /*19ec0*/  SHF.R.U32.HI R24, RZ, 0x4, R30 ;  /* 0x00000004ff187819 */ /* 0x000fe4000001161e */
[----:B------:R-:W-:Y:S02]  /*19ed0*/  LOP3.LUT R25, R25, 0xf, RZ, 0xc0, !PT ;  /* 0x0000000f19197812 */ /* 0x000fe400078ec0ff */
[----:B------:R-:W-:Y:S02]  /*19ee0*/  LOP3.LUT R21, R21, R36, RZ, 0x3c, !PT ;  /* 0x0000002415157212 */ /* 0x000fe400078e3cff */
[----:B------:R-:W-:Y:S01]  /*19ef0*/  LOP3.LUT R29, R22, 0xffff, RZ, 0xc0, !PT ;  /* 0x0000ffff161d7812 */ /* 0x000fe200078ec0ff */
[----:B------:R-:W-:Y:S01]  /*19f00*/  IMAD R25, R14, 0x10, R25 ;  /* 0x000000100e197824 */ /* 0x000fe200078e0219 */
[C---:B------:R-:W-:Y:S02]  /*19f10*/  PRMT R17, R13.reuse, 0x7770, RZ ;  /* 0x000077700d117816 */ /* 0x040fe400000000ff */
[----:B------:R-:W-:-:S02]  /*19f20*/  PRMT R18, R13, 0x7771, RZ ;  /* 0x000077710d127816 */ /* 0x000fc400000000ff */
[C---:B------:R-:W-:Y:S02]  /*19f30*/  PRMT R19, R13.reuse, 0x7772, RZ ;  /* 0x000077720d137816 */ /* 0x040fe400000000ff */
[----:B------:R-:W-:Y:S02]  /*19f40*/  PRMT R13, R13, 0x7773, RZ ;  /* 0x000077730d0d7816 */ /* 0x000fe400000000ff */
[----:B------:R-:W-:Y:S02]  /*19f50*/  LOP3.LUT R23, R24, 0xf, RZ, 0xc0, !PT ;  /* 0x0000000f18177812 */ /* 0x000fe400078ec0ff */
[----:B------:R-:W-:Y:S02]  /*19f60*/  LOP3.LUT R24, R21, 0xffff, RZ, 0xc0, !PT ;  /* 0x0000ffff15187812 */ /* 0x000fe400078ec0ff */
[----:B------:R-:W-:Y:S01]  /*19f70*/  SHF.R.U32.HI R14, RZ, 0x4, R29 ;  /* 0x00000004ff0e7819 */ /* 0x000fe2000001161d */
[----:B------:R-:W-:Y:S01]  /*19f80*/  IMAD R23, R22, 0x10, R23 ;  /* 0x0000001016177824 */ /* 0x000fe200078e0217 */
[----:B------:R-:W-:-:S02]  /*19f90*/  LOP3.LUT R13, R13, R38, RZ, 0x3c, !PT ;  /* 0x000000260d0d7212 */ /* 0x000fc400078e3cff */
[----:B------:R-:W-:Y:S02]  /*19fa0*/  LOP3.LUT R20, R20, R33, RZ, 0x3c, !PT ;  /* 0x0000002114147212 */ /* 0x000fe400078e3cff */
[----:B------:R-:W-:Y:S02]  /*19fb0*/  SHF.R.U32.HI R22, RZ, 0x4, R24 ;  /* 0x00000004ff167819 */ /* 0x000fe40000011618 */
[----:B------:R-:W-:Y:S02]  /*19fc0*/  LOP3.LUT R14, R14, 0xf, RZ, 0xc0, !PT ;  /* 0x0000000f0e0e7812 */ /* 0x000fe400078ec0ff */
[----:B------:R-:W-:Y:S02]  /*19fd0*/  LOP3.LUT R24, R20, 0xffff, RZ, 0xc0, !PT ;  /* 0x0000ffff14187812 */ /* 0x000fe400078ec0ff */
[----:B------:R-:W-:Y:S01]  /*19fe0*/  LOP3.LUT R30, R13, 0xffff, RZ, 0xc0, !PT ;  /* 0x0000ffff0d1e7812 */ /* 0x000fe200078ec0ff */
[----:B------:R-:W-:Y:S01]  /*19ff0*/  IMAD R14, R21, 0x10, R14 ;  /* 0x00000010150e7824 */ /* 0x000fe200078e020e */
[----:B------:R-:W-:-:S02]  /*1a000*/  LOP3.LUT R29, R22, 0xf, RZ, 0xc0, !PT ;  /* 0x0000000f161d7812 */ /* 0x000fc400078ec0ff */
[----:B------:R-:W-:Y:S02]  /*1a010*/  SHF.R.U32.HI R22, RZ, 0x4, R24 ;  /* 0x00000004ff167819 */ /* 0x000fe40000011618 */
[----:B------:R-:W-:Y:S01]  /*1a020*/  SHF.R.U32.HI R21, RZ, 0x4, R30 ;  /* 0x00000004ff157819 */ /* 0x000fe2000001161e */
[----:B------:R-:W-:Y:S01]  /*1a030*/  IMAD R29, R20, 0x10, R29 ;  /* 0x00000010141d7824 */ /* 0x000fe200078e021d */
[----:B------:R-:W-:Y:S02]  /*1a040*/  LOP3.LUT R18, R18, R37, RZ, 0x3c, !PT ;  /* 0x0000002512127212 */ /* 0x000fe400078e3cff */
[----:B------:R-:W-:Y:S02]  /*1a050*/  LOP3.LUT R19, R19, R40, RZ, 0x3c, !PT ;  /* 0x0000002813137212 */ /* 0x000fe400078e3cff */
[----:B------:R-:W-:Y:S02]  /*1a060*/  LOP3.LUT R22, R22, 0xf, RZ, 0xc0, !PT ;  /* 0x0000000f16167812 */ /* 0x000fe400078ec0ff */
[----:B------:R-:W-:-:S02]  /*1a070*/  LOP3.LUT R20, R21, 0xf, RZ, 0xc0, !PT ;  /* 0x0000000f15147812 */ /* 0x000fc400078ec0ff */
[----:B------:R-:W-:Y:S01]  /*1a080*/  LOP3.LUT R24, R19, 0xffff, RZ, 0xc0, !PT ;  /* 0x0000ffff13187812 */ /* 0x000fe200078ec0ff */
[----:B------:R-:W-:Y:S01]  /*1a090*/  IMAD R22, R13, 0x10, R22 ;  /* 0x000000100d167824 */ /* 0x000fe200078e0216 */
[----:B------:R-:W-:Y:S01]  /*1a0a0*/  LOP3.LUT R21, R18, 0xffff, RZ, 0xc0, !PT ;  /* 0x0000ffff12157812 */ /* 0x000fe200078ec0ff */
[----:B------:R-:W-:Y:S01]  /*1a0b0*/  IMAD R20, R19, 0x10, R20 ;  /* 0x0000001013147824 */ /* 0x000fe200078e0214 */
[----:B------:R-:W-:Y:S02]  /*1a0c0*/  LOP3.LUT R17, R17, R42, RZ, 0x3c, !PT ;  /* 0x0000002a11117212 */ /* 0x000fe400078e3cff */
[C---:B------:R-:W-:Y:S02]  /*1a0d0*/  PRMT R6, R12.reuse, 0x7770, RZ ;  /* 0x000077700c067816 */ /* 0x040fe400000000ff */
[C---:B------:R-:W-:Y:S02]  /*1a0e0*/  PRMT R7, R12.reuse, 0x7771, RZ ;  /* 0x000077710c077816 */ /* 0x040fe400000000ff */
[----:B------:R-:W-:-:S02]  /*1a0f0*/  PRMT R16, R12, 0x7772, RZ ;  /* 0x000077720c107816 */ /* 0x000fc400000000ff */
[----:B------:R-:W-:Y:S02]  /*1a100*/  SHF.R.U32.HI R13, RZ, 0x4, R24 ;  /* 0x00000004ff0d7819 */ /* 0x000fe40000011618 */
[----:B------:R-:W-:Y:S01]  /*1a110*/  SHF.R.U32.HI R19, RZ, 0x4, R21 ;  /* 0x00000004ff137819 */ /* 0x000fe20000011615 */
[----:B------:R-:W-:Y:S01]  /*1a120*/  IMAD.SHL.U32 R21, R15, 0x2, RZ ;  /* 0x000000020f157824 */ /* 0x000fe200078e00ff */
[----:B------:R-:W-:Y:S02]  /*1a130*/  PRMT R12, R12, 0x7773, RZ ;  /* 0x000077730c0c7816 */ /* 0x000fe400000000ff */
[----:B------:R-:W-:Y:S02]  /*1a140*/  LOP3.LUT R30, R17, 0xffff, RZ, 0xc0, !PT ;  /* 0x0000ffff111e7812 */ /* 0x000fe400078ec0ff */
[----:B------:R-:W-:Y:S02]  /*1a150*/  LOP3.LUT R13, R13, 0xf, RZ, 0xc0, !PT ;  /* 0x0000000f0d0d7812 */ /* 0x000fe400078ec0ff */
[----:B------:R-:W-:-:S02]  /*1a160*/  LOP3.LUT R24, R19, 0xf, RZ, 0xc0, !PT ;  /* 0x0000000f13187812 */ /* 0x000fc400078ec0ff */
[----:B------:R-:W-:Y:S01]  /*1a170*/  LOP3.LUT R12, R12, R39, RZ, 0x3c, !PT ;  /* 0x000000270c0c7212 */ /* 0x000fe200078e3cff */
[----:B------:R-:W-:Y:S01]  /*1a180*/  IMAD R13, R18, 0x10, R13 ;  /* 0x00000010120d7824 */ /* 0x000fe200078e020d */
[----:B------:R-:W-:Y:S01]  /*1a190*/  SHF.R.U32.HI R15, RZ, 0x4, R30 ;  /* 0x00000004ff0f7819 */ /* 0x000fe2000001161e */
[----:B------:R-:W-:Y:S01]  /*1a1a0*/  IMAD R24, R17, 0x10, R24 ;  /* 0x0000001011187824 */ /* 0x000fe200078e0218 */
[----:B------:R-:W-:Y:S02]  /*1a1b0*/  LOP3.LUT R39, R21, 0x1e, RZ, 0xc0, !PT ;  /* 0x0000001e15277812 */ /* 0x000fe400078ec0ff */
[----:B------:R-:W-:Y:S02]  /*1a1c0*/  LOP3.LUT R15, R15, 0xf, RZ, 0xc0, !PT ;  /* 0x0000000f0f0f7812 */ /* 0x000fe400078ec0ff */
[----:B------:R0:W1:Y:S01]  /*1a1d0*/  LDC.U8 R17, c[0x3][R39+0x480] ;  /* 0x00c1200027117b82 */ /* 0x0000620000000000 */
[C---:B------:R-:W-:Y:S02]  /*1a1e0*/  LOP3.LUT R19, R12.reuse, 0xffff, RZ, 0xc0, !PT ;  /* 0x0000ffff0c137812 */ /* 0x040fe400078ec0ff */
[----:B------:R-:W-:Y:S01]  /*1a1f0*/  IMAD R15, R12, 0x10, R15 ;  /* 0x000000100c0f7824 */ /* 0x000fe200078e020f */
[----:B------:R-:W-:-:S02]  /*1a200*/  LOP3.LUT R16, R16, R41, RZ, 0x3c, !PT ;  /* 0x0000002910107212 */ /* 0x000fc400078e3cff */
[----:B------:R-:W-:Y:S02]  /*1a210*/  SHF.R.U32.HI R12, RZ, 0x4, R19 ;  /* 0x00000004ff0c7819 */ /* 0x000fe40000011613 */
[----:B------:R0:W3:Y:S01]  /*1a220*/  LDC.U8 R18, c[0x3][R39+0x481] ;  /* 0x00c1204027127b82 */ /* 0x0000e20000000000 */
[C---:B----4-:R-:W-:Y:S02]  /*1a230*/  PRMT R32, R9.reuse, 0x7770, RZ ;  /* 0x0000777009207816 */ /* 0x050fe400000000ff */
[C---:B------:R-:W-:Y:S02]  /*1a240*/  PRMT R31, R9.reuse, 0x7771, RZ ;  /* 0x00007771091f7816 */ /* 0x040fe400000000ff */
[C---:B------:R-:W-:Y:S02]  /*1a250*/  PRMT R34, R9.reuse, 0x7772, RZ ;  /* 0x0000777209227816 */ /* 0x040fe400000000ff */
[----:B------:R-:W-:Y:S02]  /*1a260*/  PRMT R33, R9, 0x7773, RZ ;  /* 0x0000777309217816 */ /* 0x000fe400000000ff */
[----:B------:R-:W-:-:S02]  /*1a270*/  LOP3.LUT R9, R12, 0xf, RZ, 0xc0, !PT ;  /* 0x0000000f0c097812 */ /* 0x000fc400078ec0ff */
[C---:B------:R-:W-:Y:S02]  /*1a280*/  PRMT R21, R8.reuse, 0x7772, RZ ;  /* 0x0000777208157816 */ /* 0x040fe400000000ff */
[----:B------:R-:W-:Y:S01]  /*1a290*/  PRMT R12, R8, 0x7770, RZ ;  /* 0x00007770080c7816 */ /* 0x000fe200000000ff */
[----:B------:R-:W-:Y:S01]  /*1a2a0*/  IMAD R9, R16, 0x10, R9 ;  /* 0x0000001010097824 */ /* 0x000fe200078e0209 */
[C---:B------:R-:W-:Y:S02]  /*1a2b0*/  PRMT R19, R8.reuse, 0x7771, RZ ;  /* 0x0000777108137816 */ /* 0x040fe400000000ff */
[----:B------:R-:W-:Y:S02]  /*1a2c0*/  PRMT R30, R8, 0x7773, RZ ;  /* 0x00007773081e7816 */ /* 0x000fe400000000ff */
[----:B------:R-:W-:Y:S02]  /*1a2d0*/  LOP3.LUT R8, R16, 0xffff, RZ, 0xc0, !PT ;  /* 0x0000ffff10087812 */ /* 0x000fe400078ec0ff */
[----:B------:R-:W-:-:S02]  /*1a2e0*/  LOP3.LUT R7, R7, R44, RZ, 0x3c, !PT ;  /* 0x0000002c07077212 */ /* 0x000fc400078e3cff */
[----:B------:R-:W-:Y:S02]  /*1a2f0*/  SHF.R.U32.HI R8, RZ, 0x4, R8 ;  /* 0x00000004ff087819 */ /* 0x000fe40000011608 */
[----:B------:R-:W-:Y:S02]  /*1a300*/  LOP3.LUT R6, R6, R43, RZ, 0x3c, !PT ;  /* 0x0000002b06067212 */ /* 0x000fe400078e3cff */
[----:B------:R-:W-:Y:S02]  /*1a310*/  LOP3.LUT R8, R8, 0xf, RZ, 0xc0, !PT ;  /* 0x0000000f08087812 */ /* 0x000fe400078ec0ff */
[C---:B------:R-:W-:Y:S02]  /*1a320*/  PRMT R37, R10.reuse, 0x7772, RZ ;  /* 0x000077720a257816 */ /* 0x040fe400000000ff */
[----:B------:R-:W-:Y:S01]  /*1a330*/  PRMT R35, R10, 0x7770, RZ ;  /* 0x000077700a237816 */ /* 0x000fe200000000ff */
[C---:B------:R-:W-:Y:S01]  /*1a340*/  IMAD R8, R7.reuse, 0x10, R8 ;  /* 0x0000001007087824 */ /* 0x040fe200078e0208 */
[----:B------:R-:W-:-:S02]  /*1a350*/  LOP3.LUT R7, R7, 0xffff, RZ, 0xc0, !PT ;  /* 0x0000ffff07077812 */ /* 0x000fc400078ec0ff */
[----:B------:R-:W-:Y:S02]  /*1a360*/  PRMT R16, R10, 0x7771, RZ ;  /* 0x000077710a107816 */ /* 0x000fe400000000ff */
[----:B------:R-:W-:Y:S02]  /*1a370*/  SHF.R.U32.HI R7, RZ, 0x4, R7 ;  /* 0x00000004ff077819 */ /* 0x000fe40000011607 */
[----:B------:R-:W-:Y:S02]  /*1a380*/  PRMT R38, R11, 0x7772, RZ ;  /* 0x000077720b267816 */ /* 0x000fe400000000ff */
[----:B------:R-:W-:Y:S02]  /*1a390*/  LOP3.LUT R7, R7, 0xf, RZ, 0xc0, !PT ;  /* 0x0000000f07077812 */ /* 0x000fe400078ec0ff */
[C---:B------:R-:W-:Y:S02]  /*1a3a0*/  PRMT R36, R11.reuse, 0x7770, RZ ;  /* 0x000077700b247816 */ /* 0x040fe400000000ff */
[----:B0-----:R-:W-:Y:S01]  /*1a3b0*/  PRMT R39, R11, 0x7771, RZ ;  /* 0x000077710b277816 */ /* 0x001fe200000000ff */
[C---:B------:R-:W-:Y:S01]  /*1a3c0*/  IMAD R7, R6.reuse, 0x10, R7 ;  /* 0x0000001006077824 */ /* 0x040fe200078e0207 */
[----:B------:R-:W-:-:S02]  /*1a3d0*/  LOP3.LUT R6, R6, 0xf0, RZ, 0xc0, !PT ;  /* 0x000000f006067812 */ /* 0x000fc400078ec0ff */
[----:B------:R-:W-:Y:S02]  /*1a3e0*/  PRMT R10, R10, 0x7773, RZ ;  /* 0x000077730a0a7816 */ /* 0x000fe400000000ff */
[----:B------:R-:W-:Y:S02]  /*1a3f0*/  SHF.R.U32.HI R6, RZ, 0x4, R6 ;  /* 0x00000004ff067819 */ /* 0x000fe40000011606 */
[----:B------:R-:W-:Y:S02]  /*1a400*/  PRMT R11, R11, 0x7773, RZ ;  /* 0x000077730b0b7816 */ /* 0x000fe400000000ff */
[----:B-1----:R-:W-:Y:S02]  /*1a410*/  LOP3.LUT R6, R12, R17, R6, 0x96, !PT ;  /* 0x000000110c067212 */ /* 0x002fe400078e9606 */
[----:B---3--:R-:W-:Y:S02]  /*1a420*/  LOP3.LUT R7, R19, R18, R7, 0x96, !PT ;  /* 0x0000001213077212 */ /* 0x008fe400078e9607 */
        /* <DEDUP_REMOVED lines=28> */
[----:B------:R1:W-:Y:S04]  /*1a5f0*/  STL.128 [R1], R8 ;  /* 0x0000000801007387 */ /* 0x0003e80000100c00 */
[----:B------:R1:W-:Y:S02]  /*1a600*/  STL.128 [R1+0x1030], R8 ;  /* 0x0010300801007387 */ /* 0x0003e40000100c00 */
.L_x_136:
[----:B------:R-:W-:Y:S05]  /*1a610*/  BSYNC.RECONVERGENT B2 ;  /* 0x0000000000027941 */ /* 0x000fea0003800200 */
.L_x_135:
[----:B------:R-:W-:-:S13]  /*1a620*/  ISETP.NE.AND P0, PT, R5, RZ, PT ;  /* 0x000000ff0500720c */ /* 0x000fda0003f05270 */
[----:B------:R-:W-:Y:S05]  /*1a630*/  @!P0 BREAK.RELIABLE B1 ;  /* 0x0000000000018942 */ /* 0x000fea0003800100 */
[----:B------:R-:W-:Y:S05]  /*1a640*/  @!P0 BRA `(.L_x_138) ;  /* 0x0000006c00588947 */ /* 0x000fea0003800000 */
.L_x_123:
[----:B------:R-:W-:Y:S05]  /*1a650*/  BSYNC.RELIABLE B1 ;  /* 0x0000000000017941 */ /* 0x000fea0003800100 */
.L_x_122:
[----:B------:R-:W-:Y:S01]  /*1a660*/  LOP3.LUT P0, R149, R5, 0xfffffff0, RZ, 0xc0, !PT ;  /* 0xfffffff005957812 */ /* 0x000fe2000780c0ff */
[----:B------:R-:W-:-:S12]  /*1a670*/  BSSY.RECONVERGENT B2, `(.L_x_139) ;  /* 0x0000493000027945 */ /* 0x000fd80003800200 */
[----:B------:R-:W-:Y:S05]  /*1a680*/  @!P0 BRA `(.L_x_140) ;  /* 0x0000004800448947 */ /* 0x000fea0003800000 */
[----:B------:R-:W-:Y:S01]  /*1a690*/  BSSY.RECONVERGENT B1, `(.L_x_141) ;  /* 0x000027c000017945 */ /* 0x000fe20003800200 */
[----:B------:R-:W-:Y:S01]  /*1a6a0*/  SHF.R.U32.HI R153, RZ, 0x4, R5 ;  /* 0x00000004ff997819 */ /* 0x000fe20000011605 */
[----:B0-----:R-:W-:Y:S02]  /*1a6b0*/  IMAD.MOV.U32 R6, RZ, RZ, RZ ;  /* 0x000000ffff067224 */ /* 0x001fe400078e00ff */
[----:B------:R-:W-:Y:S02]  /*1a6c0*/  IMAD.MOV.U32 R152, RZ, RZ, R0 ;  /* 0x000000ffff987224 */ /* 0x000fe400078e0000 */
[----:B------:R-:W-:Y:S02]  /*1a6d0*/  IMAD.MOV.U32 R155, RZ, RZ, R3 ;  /* 0x000000ffff9b7224 */ /* 0x000fe400078e0003 */
[----:B------:R-:W-:Y:S02]  /*1a6e0*/  IMAD.MOV.U32 R160, RZ, RZ, R2 ;  /* 0x000000ffffa07224 */ /* 0x000fe400078e0002 */
[----:B------:R-:W-:-:S07]  /*1a6f0*/  IMAD.MOV.U32 R161, RZ, RZ, R4 ;  /* 0x000000ffffa17224 */ /* 0x000fce00078e0004 */
.L_x_148:
[----:B------:R-:W3:Y:S04]  /*1a700*/  LDL.128 R156, [R1+0x1010] ;  /* 0x00101000019c7983 */ /* 0x000ee80000100c00 */
[----:B------:R-:W3:Y:S04]  /*1a710*/  LDL.128 R144, [R1+0x1060] ;  /* 0x0010600001907983 */ /* 0x000ee80000100c00 */
[----:B------:R-:W4:Y:S04]  /*1a720*/  LDL.128 R136, [R1+0x1050] ;  /* 0x0010500001887983 */ /* 0x000f280000100c00 */
[----:B------:R-:W2:Y:S04]  /*1a730*/  LDL.128 R140, [R1+0x1070] ;  /* 0x00107000018c7983 */ /* 0x000ea80000100c00 */
        /* <DEDUP_REMOVED lines=31> */
[----:B01----:R-:W2:Y:S01]  /*1a930*/  LDL.128 R8, [R1+0x1270] ;  /* 0x0012700001087983 */ /* 0x003ea20000100c00 */
[----:B---3--:R-:W-:-:S02]  /*1a940*/  LOP3.LUT R145, R145, R159, RZ, 0x3c, !PT ;  /* 0x0000009f91917212 */ /* 0x008fc400078e3cff */
[----:B------:R-:W-:Y:S02]  /*1a950*/  LOP3.LUT R144, R144, R158, RZ, 0x3c, !PT ;  /* 0x0000009e90907212 */ /* 0x000fe400078e3cff */
[-C--:B----4-:R-:W-:Y:S02]  /*1a960*/  LOP3.LUT R137, R137, R157.reuse, RZ, 0x3c, !PT ;  /* 0x0000009d89897212 */ /* 0x090fe400078e3cff */
[----:B------:R-:W-:Y:S02]  /*1a970*/  LOP3.LUT R136, R136, R156, RZ, 0x3c, !PT ;  /* 0x0000009c88887212 */ /* 0x000fe400078e3cff */
[----:B------:R-:W-:Y:S02]  /*1a980*/  LOP3.LUT R7, R138, R157, RZ, 0x3c, !PT ;  /* 0x0000009d8a077212 */ /* 0x000fe400078e3cff */
[----:B------:R-:W-:Y:S01]  /*1a990*/  LOP3.LUT R150, R139, R158, RZ, 0x3c, !PT ;  /* 0x0000009e8b967212 */ /* 0x000fe200078e3cff */
[----:B------:R-:W-:Y:S02]  /*1a9a0*/  IMAD.IADD R151, R136, 0x1, R137 ;  /* 0x0000000188977824 */ /* 0x000fe400078e0289 */
[----:B------:R-:W-:-:S02]  /*1a9b0*/  IMAD.IADD R144, R144, 0x1, R145 ;  /* 0x0000000190907824 */ /* 0x000fc400078e0291 */
[----:B------:R-:W-:Y:S01]  /*1a9c0*/  IMAD.IADD R7, R7, 0x1, R150 ;  /* 0x0000000107077824 */ /* 0x000fe200078e0296 */
[----:B--2---:R-:W-:Y:S01]  /*1a9d0*/  LOP3.LUT R145, R143, R156, RZ, 0x3c, !PT ;  /* 0x0000009c8f917212 */ /* 0x004fe200078e3cff */
[----:B------:R-:W2:Y:S01]  /*1a9e0*/  LDL.128 R136, [R1+0x1280] ;  /* 0x0012800001887983 */ /* 0x000ea20000100c00 */
[----:B------:R-:W-:Y:S02]  /*1a9f0*/  SHF.L.W.U32.HI R151, R151, 0x9, R151 ;  /* 0x0000000997977819 */ /* 0x000fe40000010e97 */
[----:B------:R-:W-:Y:S02]  /*1aa00*/  SHF.L.W.U32.HI R143, R7, 0x1b, R7 ;  /* 0x0000001b078f7819 */ /* 0x000fe40000010e07 */
[----:B------:R-:W-:Y:S01]  /*1aa10*/  SHF.L.W.U32.HI R144, R144, 0x1d, R144 ;  /* 0x0000001d90907819 */ /* 0x000fe20000010e90 */
[----:B------:R-:W3:Y:S01]  /*1aa20*/  LDL R7, [R1+0x1350] ;  /* 0x0013500001077983 */ /* 0x000ee20000100800 */
[----:B------:R-:W-:Y:S02]  /*1aa30*/  LOP3.LUT R146, R146, R151, RZ, 0x3c, !PT ;  /* 0x0000009792927212 */ /* 0x000fe400078e3cff */
[----:B------:R-:W-:-:S02]  /*1aa40*/  LOP3.LUT R147, R147, R143, RZ, 0x3c, !PT ;  /* 0x0000008f93937212 */ /* 0x000fc400078e3cff */
[-C--:B------:R-:W-:Y:S02]  /*1aa50*/  LOP3.LUT R142, R142, R144.reuse, RZ, 0x3c, !PT ;  /* 0x000000908e8e7212 */ /* 0x080fe400078e3cff */
        /* <DEDUP_REMOVED lines=277> */
[----:B------:R-:W-:-:S03]  /*1bbb0*/  SHF.L.W.U32.HI R7, R138, 0x1d, R138 ;  /* 0x0000001d8a077819 */ /* 0x000fc60000010e8a */
[----:B------:R-:W-:Y:S01]  /*1bbc0*/  IMAD.MOV.U32 R34, RZ, RZ, R17 ;  /* 0x000000ffff227224 */ /* 0x000fe200078e0011 */
[----:B------:R-:W-:Y:S01]  /*1bbd0*/  SHF.L.W.U32.HI R16, R136, 0x1b, R136 ;  /* 0x0000001b88107819 */ /* 0x000fe20000010e88 */
[----:B------:R-:W-:Y:S01]  /*1bbe0*/  IMAD.MOV.U32 R32, RZ, RZ, R7 ;  /* 0x000000ffff207224 */ /* 0x000fe200078e0007 */
        /* <DEDUP_REMOVED lines=55> */
.L_x_143:
[----:B------:R-:W-:Y:S05]  /*1bf60*/  BSYNC.RECONVERGENT B3 ;  /* 0x0000000000037941 */ /* 0x000fea0003800200 */
.L_x_142:
        /* <DEDUP_REMOVED lines=56> */
.L_x_145:
[----:B------:R-:W-:Y:S05]  /*1c2f0*/  BSYNC.RECONVERGENT B3 ;  /* 0x0000000000037941 */ /* 0x000fea0003800200 */
.L_x_144:
[----:B-----5:R-:W-:Y:S01]  /*1c300*/  LOP3.LUT R141, R141, R34, RZ, 0x3c, !PT ;  /* 0x000000228d8d7212 */ /* 0x020fe200078e3cff */
[----:B------:R-:W-:Y:S01]  /*1c310*/  IMAD.MOV.U32 R154, RZ, RZ, R152 ;  /* 0x000000ffff9a7224 */ /* 0x000fe200078e0098 */
[----:B------:R-:W-:Y:S01]  /*1c320*/  LOP3.LUT R7, R34, 0xffff, RZ, 0xc0, !PT ;  /* 0x0000ffff22077812 */ /* 0x000fe200078ec0ff */
[----:B------:R-:W2:Y:S04]  /*1c330*/  LDL.U8 R10, [R1+0x101f] ;  /* 0x00101f00010a7983 */ /* 0x000ea80000100000 */
[----:B------:R-:W-:Y:S04]  /*1c340*/  STG.E.U8 desc[UR6][R154.64], R141 ;  /* 0x0000008d9a007986 */ /* 0x000fe8000c101106 */
[----:B------:R-:W3:Y:S01]  /*1c350*/  LDG.E.U8 R8, desc[UR6][R144.64+0x1] ;  /* 0x0000010690087981 */ /* 0x000ee2000c1e1100 */
        /* <DEDUP_REMOVED lines=12> */
[----:B0-----:R-:W-:Y:S02]  /*1c420*/  LOP3.LUT R7, R16, 0xffff, RZ, 0xc0, !PT ;  /* 0x0000ffff10077812 */ /* 0x001fe400078ec0ff */
[----:B----4-:R-:W-:-:S05]  /*1c430*/  LOP3.LUT R13, R13, R16, RZ, 0x3c, !PT ;  /* 0x000000100d0d7212 */ /* 0x010fca00078e3cff */
[----:B------:R0:W-:Y:S04]  /*1c440*/  STG.E.U8 desc[UR6][R154.64+0x4], R13 ;  /* 0x0000040d9a007986 */ /* 0x0001e8000c101106 */
[----:B------:R-:W4:Y:S01]  /*1c450*/  LDG.E.U8 R8, desc[UR6][R144.64+0x5] ;  /* 0x0000050690087981 */ /* 0x000f22000c1e1100 */
[----:B------:R-:W-:-:S04]  /*1c460*/  SHF.R.U32.HI R7, RZ, 0x8, R7 ;  /* 0x00000008ff077819 */ /* 0x000fc80000011607 */
[----:B----4-:R-:W-:-:S05]  /*1c470*/  LOP3.LUT R7, R8, R7, RZ, 0x3c, !PT ;  /* 0x0000000708077212 */ /* 0x010fca00078e3cff */
        /* <DEDUP_REMOVED lines=9> */
[----:B0-----:R-:W3:Y:S01]  /*1c510*/  LDG.E.U8 R13, desc[UR6][R144.64+0x8] ;  /* 0x00000806900d7981 */ /* 0x001ee2000c1e1100 */
[----:B----4-:R-:W-:Y:S02]  /*1c520*/  LOP3.LUT R7, R32, 0xffff, RZ, 0xc0, !PT ;  /* 0x0000ffff20077812 */ /* 0x010fe400078ec0ff */
[----:B---3--:R-:W-:-:S05]  /*1c530*/  LOP3.LUT R13, R13, R32, RZ, 0x3c, !PT ;  /* 0x000000200d0d7212 */ /* 0x008fca00078e3cff */
[----:B------:R-:W-:Y:S04]  /*1c540*/  STG.E.U8 desc[UR6][R154.64+0x8], R13 ;  /* 0x0000080d9a007986 */ /* 0x000fe8000c101106 */
[----:B------:R-:W3:Y:S01]  /*1c550*/  LDG.E.U8 R8, desc[UR6][R144.64+0x9] ;  /* 0x0000090690087981 */ /* 0x000ee2000c1e1100 */
[----:B------:R-:W-:-:S04]  /*1c560*/  SHF.R.U32.HI R7, RZ, 0x8, R7 ;  /* 0x00000008ff077819 */ /* 0x000fc80000011607 */
[----:B---3--:R-:W-:-:S05]  /*1c570*/  LOP3.LUT R7, R8, R7, RZ, 0x3c, !PT ;  /* 0x0000000708077212 */ /* 0x008fca00078e3cff */
[----:B------:R0:W-:Y:S04]  /*1c580*/  STG.E.U8 desc[UR6][R154.64+0x9], R7 ;  /* 0x000009079a007986 */ /* 0x0001e8000c101106 */
[----:B-1----:R-:W3:Y:S01]  /*1c590*/  LDG.E.U8 R9, desc[UR6][R144.64+0xa] ;  /* 0x00000a0690097981 */ /* 0x002ee2000c1e1100 */
[----:B------:R-:W-:-:S04]  /*1c5a0*/  PRMT R8, R32, 0x7632, R8 ;  /* 0x0000763220087816 */ /* 0x000fc80000000008 */
[----:B---3--:R-:W-:-:S05]  /*1c5b0*/  LOP3.LUT R9, R9, R8, RZ, 0x3c, !PT ;  /* 0x0000000809097212 */ /* 0x008fca00078e3cff */
[----:B------:R1:W-:Y:S04]  /*1c5c0*/  STG.E.U8 desc[UR6][R154.64+0xa], R9 ;  /* 0x00000a099a007986 */ /* 0x0003e8000c101106 */
[----:B--2---:R-:W2:Y:S01]  /*1c5d0*/  LDG.E.U8 R11, desc[UR6][R144.64+0xb] ;  /* 0x00000b06900b7981 */ /* 0x004ea2000c1e1100 */
[----:B------:R-:W-:-:S04]  /*1c5e0*/  SHF.R.U32.HI R32, RZ, 0x18, R32 ;  /* 0x00000018ff207819 */ /* 0x000fc80000011620 */
[----:B--2---:R-:W-:-:S05]  /*1c5f0*/  LOP3.LUT R11, R11, R32, RZ, 0x3c, !PT ;  /* 0x000000200b0b7212 */ /* 0x004fca00078e3cff */
[----:B------:R2:W-:Y:S04]  /*1c600*/  STG.E.U8 desc[UR6][R154.64+0xb], R11 ;  /* 0x00000b0b9a007986 */ /* 0x0005e8000c101106 */
[----:B------:R-:W3:Y:S01]  /*1c610*/  LDG.E.U8 R8, desc[UR6][R144.64+0xc] ;  /* 0x00000c0690087981 */ /* 0x000ee2000c1e1100 */
[----:B0-----:R-:W-:Y:S02]  /*1c620*/  LOP3.LUT R7, R19, 0xffff, RZ, 0xc0, !PT ;  /* 0x0000ffff13077812 */ /* 0x001fe400078ec0ff */
[----:B---3--:R-:W-:-:S05]  /*1c630*/  LOP3.LUT R13, R8, R19, RZ, 0x3c, !PT ;  /* 0x00000013080d7212 */ /* 0x008fca00078e3cff */
[----:B------:R-:W-:Y:S04]  /*1c640*/  STG.E.U8 desc[UR6][R154.64+0xc], R13 ;  /* 0x00000c0d9a007986 */ /* 0x000fe8000c101106 */
[----:B------:R-:W1:Y:S01]  /*1c650*/  LDG.E.U8 R8, desc[UR6][R144.64+0xd] ;  /* 0x00000d0690087981 */ /* 0x000e62000c1e1100 */
        /* <DEDUP_REMOVED lines=11> */
[----:B0-----:R-:W-:Y:S01]  /*1c710*/  PRMT R9, R10, 0x9910, RZ ;  /* 0x000099100a097816 */ /* 0x001fe200000000ff */
[----:B------:R-:W-:Y:S01]  /*1c720*/  VIADD R6, R6, 0x1 ;  /* 0x0000000106067836 */ /* 0x000fe20000000000 */
[----:B------:R-:W-:Y:S04]  /*1c730*/  BSSY.RECONVERGENT B3, `(.L_x_146) ;  /* 0x000006c000037945 */ /* 0x000fe80003800200 */
[----:B------:R-:W-:Y:S02]  /*1c740*/  ISETP.NE.AND P0, PT, R6, R153, PT ;  /* 0x000000990600720c */ /* 0x000fe40003f05270 */
[----:B--2---:R-:W-:Y:S02]  /*1c750*/  LOP3.LUT R7, R8, R7, RZ, 0x3c, !PT ;  /* 0x0000000708077212 */ /* 0x004fe400078e3cff */
[----:B------:R-:W-:-:S03]  /*1c760*/  LOP3.LUT R8, R10, 0xff, RZ, 0xc0, !PT ;  /* 0x000000ff0a087812 */ /* 0x000fc600078ec0ff */
[----:B------:R1:W-:Y:S01]  /*1c770*/  STG.E.U8 desc[UR6][R154.64+0xf], R7 ;  /* 0x00000f079a007986 */ /* 0x0003e2000c101106 */
        /* <DEDUP_REMOVED lines=103> */
.L_x_147:
[----:B------:R-:W-:Y:S05]  /*1cdf0*/  BSYNC.RECONVERGENT B3 ;  /* 0x0000000000037941 */ /* 0x000fea0003800200 */
.L_x_146:
[----:B------:R-:W-:Y:S02]  /*1ce00*/  IADD3 R160, P1, PT, R144, 0x10, RZ ;  /* 0x0000001090a07810 */ /* 0x000fe40007f3e0ff */
[----:B------:R-:W-:-:S03]  /*1ce10*/  IADD3 R152, P2, PT, R154, 0x10, RZ ;  /* 0x000000109a987810 */ /* 0x000fc60007f5e0ff */
[----:B------:R-:W-:Y:S02]  /*1ce20*/  IMAD.X R161, RZ, RZ, R145, P1 ;  /* 0x000000ffffa17224 */ /* 0x000fe400008e0691 */
[----:B------:R-:W-:Y:S01]  /*1ce30*/  IMAD.X R155, RZ, RZ, R155, P2 ;  /* 0x000000ffff9b7224 */ /* 0x000fe200010e069b */
[----:B------:R-:W-:Y:S07]  /*1ce40*/  @P0 BRA `(.L_x_148) ;  /* 0xffffffd8002c0947 */ /* 0x000fee000383ffff */
[----:B------:R-:W-:Y:S05]  /*1ce50*/  BSYNC.RECONVERGENT B1 ;  /* 0x0000000000017941 */ /* 0x000fea0003800200 */
.L_x_141:
[----:B0-----:R-:W2:Y:S01]  /*1ce60*/  LDL.128 R8, [R1+0x1030] ;  /* 0x0010300001087983 */ /* 0x001ea20000100c00 */
[----:B------:R-:W-:Y:S01]  /*1ce70*/  BSSY.RECONVERGENT B1, `(.L_x_149) ;  /* 0x0000211000017945 */ /* 0x000fe20003800200 */
[----:B------:R-:W-:Y:S01]  /*1ce80*/  PRMT R6, R6, 0x3340, R6 ;  /* 0x0000334006067816 */ /* 0x000fe20000000006 */
[----:B------:R-:W-:Y:S02]  /*1ce90*/  IMAD.MOV.U32 R47, RZ, RZ, R0 ;  /* 0x000000ffff2f7224 */ /* 0x000fe400078e0000 */
[----:B------:R-:W-:Y:S02]  /*1cea0*/  IMAD.MOV.U32 R48, RZ, RZ, R3 ;  /* 0x000000ffff307224 */ /* 0x000fe400078e0003 */
[----:B------:R-:W-:Y:S01]  /*1ceb0*/  IMAD.MOV.U32 R7, RZ, RZ, R149 ;  /* 0x000000ffff077224 */ /* 0x000fe200078e0095 */
[----:B--2---:R0:W-:Y:S01]  /*1cec0*/  STL.128 [R1], R8 ;  /* 0x0000000801007387 */ /* 0x0041e20000100c00 */
        /* <DEDUP_REMOVED lines=10> */
[----:B0-----:R-:W-:Y:S02]  /*1cf70*/  PRMT R8, R10, 0x7772, RZ ;  /* 0x000077720a087816 */ /* 0x001fe400000000ff */
[C---:B------:R-:W-:Y:S02]  /*1cf80*/  PRMT R9, R11.reuse, 0x7770, RZ ;  /* 0x000077700b097816 */ /* 0x040fe400000000ff */
[C---:B------:R-:W-:Y:S02]  /*1cf90*/  PRMT R22, R11.reuse, 0x7771, RZ ;  /* 0x000077710b167816 */ /* 0x040fe400000000ff */
[----:B------:R-:W-:-:S02]  /*1cfa0*/  PRMT R23, R11, 0x7772, RZ ;  /* 0x000077720b177816 */ /* 0x000fc400000000ff */
[----:B------:R-:W-:Y:S02]  /*1cfb0*/  PRMT R10, R10, 0x7773, RZ ;  /* 0x000077730a0a7816 */ /* 0x000fe400000000ff */
        /* <DEDUP_REMOVED lines=8> */
.L_x_152:
[----:B------:R-:W-:Y:S02]  /*1d040*/  IMAD.MOV.U32 R22, RZ, RZ, R47 ;  /* 0x000000ffff167224 */ /* 0x000fe400078e002f */
[----:B------:R-:W-:-:S05]  /*1d050*/  IMAD.MOV.U32 R23, RZ, RZ, R48 ;  /* 0x000000ffff177224 */ /* 0x000fca00078e0030 */
        /* <DEDUP_REMOVED lines=16> */
[----:B------:R-:W-:Y:S01]  /*1d160*/  BSSY.RECONVERGENT B3, `(.L_x_150) ;  /* 0x0000112000037945 */ /* 0x000fe20003800200 */
[----:B--2---:R-:W-:-:S02]  /*1d170*/  LOP3.LUT R24, R9, R24, RZ, 0x3c, !PT ;  /* 0x0000001809187212 */ /* 0x004fc400078e3cff */
[----:B---3--:R-:W-:Y:S02]  /*1d180*/  LOP3.LUT R11, R11, 0xffff, R14, 0x48, !PT ;  /* 0x0000ffff0b0b7812 */ /* 0x008fe400078e480e */
[----:B------:R-:W-:Y:S02]  /*1d190*/  LOP3.LUT R14, R24, 0xffff, RZ, 0xc0, !PT ;  /* 0x0000ffff180e7812 */ /* 0x000fe400078ec0ff */
[----:B----4-:R-:W-:Y:S02]  /*1d1a0*/  LOP3.LUT R28, R41, 0xffff, R28, 0x48, !PT ;  /* 0x0000ffff291c7812 */ /* 0x010fe400078e481c */
[----:B-----5:R-:W-:Y:S02]  /*1d1b0*/  LOP3.LUT R29, R40, 0xffff, R29, 0x48, !PT ;  /* 0x0000ffff281d7812 */ /* 0x020fe400078e481d */
        /* <DEDUP_REMOVED lines=26> */
[----:B------:R-:W-:Y:S01]  /*1d360*/  IMAD.MOV.U32 R14, RZ, RZ, 0xf ;  /* 0x0000000fff0e7424 */ /* 0x000fe200078e00ff */
        /* <DEDUP_REMOVED lines=15> */
.L_x_151:
[----:B------:R-:W-:-:S05]  /*1d460*/  IMAD.IADD R39, R1, 0x1, R14 ;  /* 0x0000000101277824 */ /* 0x000fca00078e020e */
        /* <DEDUP_REMOVED lines=8> */
[C---:B------:R-:W-:Y:S01]  /*1d4f0*/  ISETP.GT.U32.AND P0, PT, R14.reuse, 0x1, PT ;  /* 0x000000010e00780c */ /* 0x040fe20003f04070 */
[----:B------:R-:W-:Y:S01]  /*1d500*/  VIADD R14, R14, 0xffffffff ;  /* 0xffffffff0e0e7836 */ /* 0x000fe20000000000 */
        /* <DEDUP_REMOVED lines=9> */
[----:B------:R-:W-:Y:S02]  /*1d5a0*/  LOP3.LUT R12, R35, R12, RZ, 0x3c, !PT ;  /* 0x0000000c230c7212 */ /* 0x000fe400078e3cff */
[----:B------:R-:W-:-:S02]  /*1d5b0*/  LOP3.LUT R13, R48, R13, RZ, 0x3c, !PT ;  /* 0x0000000d300d7212 */ /* 0x000fc400078e3cff */
[C---:B------:R-:W-:Y:S02]  /*1d5c0*/  PRMT R41, R33.reuse, 0x7771, RZ ;  /* 0x0000777121297816 */ /* 0x040fe400000000ff */
[C---:B------:R-:W-:Y:S02]  /*1d5d0*/  PRMT R40, R33.reuse, 0x7772, RZ ;  /* 0x0000777221287816 */ /* 0x040fe400000000ff */
[----:B------:R-:W-:Y:S02]  /*1d5e0*/  PRMT R42, R33, 0x7773, RZ ;  /* 0x00007773212a7816 */ /* 0x000fe400000000ff */
[----:B------:R-:W-:Y:S02]  /*1d5f0*/  LOP3.LUT R27, R32, R27, RZ, 0x3c, !PT ;  /* 0x0000001b201b7212 */ /* 0x000fe400078e3cff */
[----:B------:R-:W-:Y:S02]  /*1d600*/  PRMT R33, R34, 0x7770, RZ ;  /* 0x0000777022217816 */ /* 0x000fe400000000ff */
[----:B------:R-:W-:-:S02]  /*1d610*/  LOP3.LUT R32, R12, 0xffff, RZ, 0xc0, !PT ;  /* 0x0000ffff0c207812 */ /* 0x000fc400078ec0ff */
[----:B------:R-:W-:Y:S02]  /*1d620*/  LOP3.LUT R35, R13, 0xffff, RZ, 0xc0, !PT ;  /* 0x0000ffff0d237812 */ /* 0x000fe400078ec0ff */
[----:B------:R-:W-:Y:S02]  /*1d630*/  LOP3.LUT R20, R33, R20, RZ, 0x3c, !PT ;  /* 0x0000001421147212 */ /* 0x000fe400078e3cff */
[----:B------:R-:W-:Y:S02]  /*1d640*/  SHF.R.U32.HI R32, RZ, 0x4, R32 ;  /* 0x00000004ff207819 */ /* 0x000fe40000011620 */
[----:B------:R-:W-:Y:S02]  /*1d650*/  SHF.R.U32.HI R33, RZ, 0x4, R35 ;  /* 0x00000004ff217819 */ /* 0x000fe40000011623 */
[----:B------:R-:W-:Y:S02]  /*1d660*/  LOP3.LUT R31, R36, R31, RZ, 0x3c, !PT ;  /* 0x0000001f241f7212 */ /* 0x000fe400078e3cff */
[----:B------:R-:W-:-:S02]  /*1d670*/  LOP3.LUT R32, R32, 0xf, RZ, 0xc0, !PT ;  /* 0x0000000f20207812 */ /* 0x000fc400078ec0ff */
[----:B------:R-:W-:Y:S02]  /*1d680*/  LOP3.LUT R15, R46, R15, RZ, 0x3c, !PT ;  /* 0x0000000f2e0f7212 */ /* 0x000fe400078e3cff */
[----:B------:R-:W-:Y:S01]  /*1d690*/  LOP3.LUT R36, R33, 0xf, RZ, 0xc0, !PT ;  /* 0x0000000f21247812 */ /* 0x000fe200078ec0ff */
[----:B------:R-:W-:Y:S01]  /*1d6a0*/  IMAD R32, R13, 0x10, R32 ;  /* 0x000000100d207824 */ /* 0x000fe200078e0220 */
[----:B------:R-:W-:Y:S02]  /*1d6b0*/  LOP3.LUT R16, R45, R16, RZ, 0x3c, !PT ;  /* 0x000000102d107212 */ /* 0x000fe400078e3cff */
[C---:B------:R-:W-:Y:S01]  /*1d6c0*/  LOP3.LUT R13, R15.reuse, 0xffff, RZ, 0xc0, !PT ;  /* 0x0000ffff0f0d7812 */ /* 0x040fe200078ec0ff */
[----:B------:R-:W-:Y:S01]  /*1d6d0*/  IMAD R36, R15, 0x10, R36 ;  /* 0x000000100f247824 */ /* 0x000fe200078e0224 */
[----:B------:R-:W-:Y:S02]  /*1d6e0*/  PRMT R43, R34, 0x7772, RZ ;  /* 0x00007772222b7816 */ /* 0x000fe400000000ff */
[----:B------:R-:W-:-:S02]  /*1d6f0*/  LOP3.LUT R15, R16, 0xffff, RZ, 0xc0, !PT ;  /* 0x0000ffff100f7812 */ /* 0x000fc400078ec0ff */
[C---:B------:R-:W-:Y:S02]  /*1d700*/  PRMT R44, R34.reuse, 0x7771, RZ ;  /* 0x00007771222c7816 */ /* 0x040fe400000000ff */
[----:B------:R-:W-:Y:S02]  /*1d710*/  PRMT R34, R34, 0x7773, RZ ;  /* 0x0000777322227816 */ /* 0x000fe400000000ff */
[----:B------:R-:W-:Y:S02]  /*1d720*/  LOP3.LUT R18, R43, R18, RZ, 0x3c, !PT ;  /* 0x000000122b127212 */ /* 0x000fe400078e3cff */
[----:B------:R-:W-:Y:S02]  /*1d730*/  SHF.R.U32.HI R15, RZ, 0x4, R15 ;  /* 0x00000004ff0f7819 */ /* 0x000fe4000001160f */
[----:B------:R-:W-:Y:S02]  /*1d740*/  LOP3.LUT R17, R34, R17, RZ, 0x3c, !PT ;  /* 0x0000001122117212 */ /* 0x000fe400078e3cff */
[----:B------:R-:W-:-:S02]  /*1d750*/  LOP3.LUT R35, R18, 0xffff, RZ, 0xc0, !PT ;  /* 0x0000ffff12237812 */ /* 0x000fc400078ec0ff */
[----:B------:R-:W-:Y:S01]  /*1d760*/  LOP3.LUT R34, R15, 0xf, RZ, 0xc0, !PT ;  /* 0x0000000f0f227812 */ /* 0x000fe200078ec0ff */
[----:B------:R-:W-:Y:S01]  /*1d770*/  IMAD.SHL.U32 R15, R12, 0x2, RZ ;  /* 0x000000020c0f7824 */ /* 0x000fe200078e00ff */
[----:B------:R-:W-:Y:S02]  /*1d780*/  SHF.R.U32.HI R13, RZ, 0x4, R13 ;  /* 0x00000004ff0d7819 */ /* 0x000fe4000001160d */
[----:B------:R-:W-:Y:S01]  /*1d790*/  SHF.R.U32.HI R35, RZ, 0x4, R35 ;  /* 0x00000004ff237819 */ /* 0x000fe20000011623 */
[----:B------:R-:W-:Y:S01]  /*1d7a0*/  IMAD R34, R17, 0x10, R34 ;  /* 0x0000001011227824 */ /* 0x000fe200078e0222 */
[----:B------:R-:W-:Y:S02]  /*1d7b0*/  LOP3.LUT R30, R37, R30, RZ, 0x3c, !PT ;  /* 0x0000001e251e7212 */ /* 0x000fe400078e3cff */
[----:B------:R-:W-:Y:S02]  /*1d7c0*/  LOP3.LUT R33, R17, 0xffff, RZ, 0xc0, !PT ;  /* 0x0000ffff11217812 */ /* 0x000fe400078ec0ff */
[----:B------:R-:W-:-:S02]  /*1d7d0*/  LOP3.LUT R13, R13, 0xf, RZ, 0xc0, !PT ;  /* 0x0000000f0d0d7812 */ /* 0x000fc400078ec0ff */
[----:B------:R-:W-:Y:S02]  /*1d7e0*/  LOP3.LUT R37, R15, 0x1e, RZ, 0xc0, !PT ;  /* 0x0000001e0f257812 */ /* 0x000fe400078ec0ff */
[----:B------:R-:W-:Y:S01]  /*1d7f0*/  LOP3.LUT R29, R38, R29, RZ, 0x3c, !PT ;  /* 0x0000001d261d7212 */ /* 0x000fe200078e3cff */
[----:B------:R-:W-:Y:S01]  /*1d800*/  IMAD R13, R16, 0x10, R13 ;  /* 0x00000010100d7824 */ /* 0x000fe200078e020d */
[----:B------:R-:W-:Y:S02]  /*1d810*/  LOP3.LUT R38, R35, 0xf, RZ, 0xc0, !PT ;  /* 0x0000000f23267812 */ /* 0x000fe400078ec0ff */
[----:B------:R-:W-:Y:S01]  /*1d820*/  SHF.R.U32.HI R33, RZ, 0x4, R33 ;  /* 0x00000004ff217819 */ /* 0x000fe20000011621 */
[----:B------:R-:W0:Y:S01]  /*1d830*/  LDC.U8 R35, c[0x3][R37+0x481] ;  /* 0x00c1204025237b82 */ /* 0x000e220000000000 */
[----:B------:R-:W-:Y:S02]  /*1d840*/  LOP3.LUT R19, R44, R19, RZ, 0x3c, !PT ;  /* 0x000000132c137212 */ /* 0x000fe400078e3cff */
[----:B------:R-:W-:-:S02]  /*1d850*/  LOP3.LUT R16, R20, 0xffff, RZ, 0xc0, !PT ;  /* 0x0000ffff14107812 */ /* 0x000fc400078ec0ff */
[----:B------:R-:W-:Y:S01]  /*1d860*/  LOP3.LUT R33, R33, 0xf, RZ, 0xc0, !PT ;  /* 0x0000000f21217812 */ /* 0x000fe200078ec0ff */
[C---:B------:R-:W-:Y:S01]  /*1d870*/  IMAD R38, R19.reuse, 0x10, R38 ;  /* 0x0000001013267824 */ /* 0x040fe200078e0226 */
[----:B------:R-:W-:Y:S02]  /*1d880*/  LOP3.LUT R21, R42, R21, RZ, 0x3c, !PT ;  /* 0x000000152a157212 */ /* 0x000fe400078e3cff */
[----:B------:R-:W-:Y:S01]  /*1d890*/  LOP3.LUT R25, R40, R25, RZ, 0x3c, !PT ;  /* 0x0000001928197212 */ /* 0x000fe200078e3cff */
[----:B------:R-:W-:Y:S01]  /*1d8a0*/  IMAD R33, R18, 0x10, R33 ;  /* 0x0000001012217824 */ /* 0x000fe200078e0221 */
[----:B------:R-:W-:Y:S01]  /*1d8b0*/  SHF.R.U32.HI R16, RZ, 0x4, R16 ;  /* 0x00000004ff107819 */ /* 0x000fe20000011610 */
[----:B------:R1:W2:Y:S01]  /*1d8c0*/  LDC.U8 R40, c[0x3][R37+0x480] ;  /* 0x00c1200025287b82 */ /* 0x0002a20000000000 */
[----:B------:R-:W-:Y:S02]  /*1d8d0*/  LOP3.LUT R19, R19, 0xffff, RZ, 0xc0, !PT ;  /* 0x0000ffff13137812 */ /* 0x000fe400078ec0ff */
[----:B------:R-:W-:-:S02]  /*1d8e0*/  LOP3.LUT R17, R21, 0xffff, RZ, 0xc0, !PT ;  /* 0x0000ffff15117812 */ /* 0x000fc400078ec0ff */
[----:B------:R-:W-:Y:S02]  /*1d8f0*/  LOP3.LUT R18, R25, 0xffff, RZ, 0xc0, !PT ;  /* 0x0000ffff19127812 */ /* 0x000fe400078ec0ff */
[----:B------:R-:W-:Y:S02]  /*1d900*/  LOP3.LUT R16, R16, 0xf, RZ, 0xc0, !PT ;  /* 0x0000000f10107812 */ /* 0x000fe400078ec0ff */
[----:B------:R-:W-:Y:S02]  /*1d910*/  SHF.R.U32.HI R12, RZ, 0x4, R19 ;  /* 0x00000004ff0c7819 */ /* 0x000fe40000011613 */
[----:B------:R-:W-:Y:S01]  /*1d920*/  SHF.R.U32.HI R17, RZ, 0x4, R17 ;  /* 0x00000004ff117819 */ /* 0x000fe20000011611 */
[----:B------:R-:W-:Y:S01]  /*1d930*/  IMAD R16, R21, 0x10, R16 ;  /* 0x0000001015107824 */ /* 0x000fe200078e0210 */
[----:B------:R-:W-:Y:S02]  /*1d940*/  SHF.R.U32.HI R18, RZ, 0x4, R18 ;  /* 0x00000004ff127819 */ /* 0x000fe40000011612 */
[----:B------:R-:W-:-:S02]  /*1d950*/  LOP3.LUT R26, R41, R26, RZ, 0x3c, !PT ;  /* 0x0000001a291a7212 */ /* 0x000fc400078e3cff */
[----:B------:R-:W-:Y:S02]  /*1d960*/  LOP3.LUT R15, R12, 0xf, RZ, 0xc0, !PT ;  /* 0x0000000f0c0f7812 */ /* 0x000fe400078ec0ff */
[----:B------:R-:W-:Y:S02]  /*1d970*/  LOP3.LUT R21, R29, 0xffff, RZ, 0xc0, !PT ;  /* 0x0000ffff1d157812 */ /* 0x000fe400078ec0ff */
[----:B------:R-:W-:Y:S01]  /*1d980*/  LOP3.LUT R12, R17, 0xf, RZ, 0xc0, !PT ;  /* 0x0000000f110c7812 */ /* 0x000fe200078ec0ff */
[----:B------:R-:W-:Y:S01]  /*1d990*/  IMAD R15, R20, 0x10, R15 ;  /* 0x00000010140f7824 */ /* 0x000fe200078e020f */
[----:B------:R-:W-:Y:S02]  /*1d9a0*/  LOP3.LUT R17, R18, 0xf, RZ, 0xc0, !PT ;  /* 0x0000000f12117812 */ /* 0x000fe400078ec0ff */
[C---:B------:R-:W-:Y:S01]  /*1d9b0*/  LOP3.LUT R18, R26.reuse, 0xffff, RZ, 0xc0, !PT ;  /* 0x0000ffff1a127812 */ /* 0x040fe200078ec0ff */
[----:B------:R-:W-:Y:S01]  /*1d9c0*/  IMAD R12, R25, 0x10, R12 ;  /* 0x00000010190c7824 */ /* 0x000fe200078e020c */
[----:B------:R-:W-:Y:S01]  /*1d9d0*/  LOP3.LUT R19, R27, 0xffff, RZ, 0xc0, !PT ;  /* 0x0000ffff1b137812 */ /* 0x000fe200078ec0ff */
[----:B------:R-:W-:Y:S01]  /*1d9e0*/  IMAD R17, R26, 0x10, R17 ;  /* 0x000000101a117824 */ /* 0x000fe200078e0211 */
[----:B------:R-:W-:-:S02]  /*1d9f0*/  SHF.R.U32.HI R21, RZ, 0x4, R21 ;  /* 0x00000004ff157819 */ /* 0x000fc40000011615 */
[----:B------:R-:W-:Y:S02]  /*1da00*/  SHF.R.U32.HI R18, RZ, 0x4, R18 ;  /* 0x00000004ff127819 */ /* 0x000fe40000011612 */
[----:B------:R-:W-:Y:S02]  /*1da10*/  SHF.R.U32.HI R19, RZ, 0x4, R19 ;  /* 0x00000004ff137819 */ /* 0x000fe40000011613 */
[----:B------:R-:W-:Y:S02]  /*1da20*/  LOP3.LUT R21, R21, 0xf, RZ, 0xc0, !PT ;  /* 0x0000000f15157812 */ /* 0x000fe400078ec0ff */
[----:B------:R-:W-:Y:S02]  /*1da30*/  LOP3.LUT R28, R39, R28, RZ, 0x3c, !PT ;  /* 0x0000001c271c7212 */ /* 0x000fe400078e3cff */
[----:B------:R-:W-:Y:S01]  /*1da40*/  LOP3.LUT R18, R18, 0xf, RZ, 0xc0, !PT ;  /* 0x0000000f12127812 */ /* 0x000fe200078ec0ff */
[----:B------:R-:W-:Y:S01]  /*1da50*/  IMAD R21, R30, 0x10, R21 ;  /* 0x000000101e157824 */ /* 0x000fe200078e0215 */
[----:B------:R-:W-:-:S02]  /*1da60*/  LOP3.LUT R19, R19, 0xf, RZ, 0xc0, !PT ;  /* 0x0000000f13137812 */ /* 0x000fc400078ec0ff */
[----:B------:R-:W-:Y:S01]  /*1da70*/  LOP3.LUT R30, R30, 0xffff, RZ, 0xc0, !PT ;  /* 0x0000ffff1e1e7812 */ /* 0x000fe200078ec0ff */
[----:B------:R-:W-:Y:S01]  /*1da80*/  IMAD R18, R27, 0x10, R18 ;  /* 0x000000101b127824 */ /* 0x000fe200078e0212 */
[C---:B------:R-:W-:Y:S01]  /*1da90*/  LOP3.LUT R20, R28.reuse, 0xffff, RZ, 0xc0, !PT ;  /* 0x0000ffff1c147812 */ /* 0x040fe200078ec0ff */
[----:B------:R-:W-:Y:S01]  /*1daa0*/  IMAD R19, R28, 0x10, R19 ;  /* 0x000000101c137824 */ /* 0x000fe200078e0213 */
[C---:B---3--:R-:W-:Y:S02]  /*1dab0*/  PRMT R25, R8.reuse, 0x7770, RZ ;  /* 0x0000777008197816 */ /* 0x048fe400000000ff */
[C---:B------:R-:W-:Y:S02]  /*1dac0*/  PRMT R26, R8.reuse, 0x7771, RZ ;  /* 0x00007771081a7816 */ /* 0x040fe400000000ff */
[C---:B------:R-:W-:Y:S02]  /*1dad0*/  PRMT R28, R8.reuse, 0x7772, RZ ;  /* 0x00007772081c7816 */ /* 0x040fe400000000ff */
[----:B------:R-:W-:-:S02]  /*1dae0*/  PRMT R27, R8, 0x7773, RZ ;  /* 0x00007773081b7816 */ /* 0x000fc400000000ff */
[----:B------:R-:W-:Y:S02]  /*1daf0*/  SHF.R.U32.HI R8, RZ, 0x4, R30 ;  /* 0x00000004ff087819 */ /* 0x000fe4000001161e */
[----:B------:R-:W-:Y:S02]  /*1db00*/  SHF.R.U32.HI R20, RZ, 0x4, R20 ;  /* 0x00000004ff147819 */ /* 0x000fe40000011614 */
[----:B------:R-:W-:Y:S02]  /*1db10*/  LOP3.LUT R8, R8, 0xf, RZ, 0xc0, !PT ;  /* 0x0000000f08087812 */ /* 0x000fe400078ec0ff */
[C---:B------:R-:W-:Y:S02]  /*1db20*/  PRMT R41, R11.reuse, 0x7770, RZ ;  /* 0x000077700b297816 */ /* 0x040fe400000000ff */
[----:B------:R-:W-:Y:S01]  /*1db30*/  PRMT R46, R11, 0x7771, RZ ;  /* 0x000077710b2e7816 */ /* 0x000fe200000000ff */
[----:B------:R-:W-:Y:S01]  /*1db40*/  IMAD R8, R31, 0x10, R8 ;  /* 0x000000101f087824 */ /* 0x000fe200078e0208 */
[----:B------:R-:W-:-:S02]  /*1db50*/  PRMT R43, R11, 0x7772, RZ ;  /* 0x000077720b2b7816 */ /* 0x000fc400000000ff */
[----:B------:R-:W-:Y:S02]  /*1db60*/  PRMT R11, R11, 0x7773, RZ ;  /* 0x000077730b0b7816 */ /* 0x000fe400000000ff */
[----:B------:R-:W-:Y:S02]  /*1db70*/  LOP3.LUT R20, R20, 0xf, RZ, 0xc0, !PT ;  /* 0x0000000f14147812 */ /* 0x000fe400078ec0ff */
[----:B------:R-:W-:Y:S02]  /*1db80*/  LOP3.LUT R11, R11, R32, RZ, 0x3c, !PT ;  /* 0x000000200b0b7212 */ /* 0x000fe400078e3cff */
[----:B0-----:R-:W-:Y:S01]  /*1db90*/  LOP3.LUT R26, R26, R35, R8, 0x96, !PT ;  /* 0x000000231a1a7212 */ /* 0x001fe200078e9608 */
[----:B------:R-:W-:Y:S01]  /*1dba0*/  IMAD R20, R29, 0x10, R20 ;  /* 0x000000101d147824 */ /* 0x000fe200078e0214 */
[C---:B------:R-:W-:Y:S01]  /*1dbb0*/  LOP3.LUT R8, R11.reuse, 0xffff, RZ, 0xc0, !PT ;  /* 0x0000ffff0b087812 */ /* 0x040fe200078ec0ff */
[----:B------:R-:W-:Y:S01]  /*1dbc0*/  IMAD.SHL.U32 R11, R11, 0x2, RZ ;  /* 0x000000020b0b7824 */ /* 0x000fe200078e00ff */
[----:B------:R-:W-:-:S02]  /*1dbd0*/  PRMT R30, R9, 0x7770, RZ ;  /* 0x00007770091e7816 */ /* 0x000fc400000000ff */
[C---:B------:R-:W-:Y:S02]  /*1dbe0*/  PRMT R29, R9.reuse, 0x7771, RZ ;  /* 0x00007771091d7816 */ /* 0x040fe400000000ff */
[C---:B------:R-:W-:Y:S02]  /*1dbf0*/  PRMT R42, R9.reuse, 0x7772, RZ ;  /* 0x00007772092a7816 */ /* 0x040fe400000000ff */
[----:B------:R-:W-:Y:S02]  /*1dc00*/  PRMT R9, R9, 0x7773, RZ ;  /* 0x0000777309097816 */ /* 0x000fe400000000ff */
[----:B------:R-:W-:Y:S02]  /*1dc10*/  LOP3.LUT R13, R46, R13, RZ, 0x3c, !PT ;  /* 0x0000000d2e0d7212 */ /* 0x000fe400078e3cff */
[----:B------:R-:W-:Y:S02]  /*1dc20*/  LOP3.LUT R36, R43, R36, RZ, 0x3c, !PT ;  /* 0x000000242b247212 */ /* 0x000fe400078e3cff */
[----:B------:R-:W-:-:S02]  /*1dc30*/  SHF.R.U32.HI R8, RZ, 0x4, R8 ;  /* 0x00000004ff087819 */ /* 0x000fc40000011608 */
[----:B------:R-:W-:Y:S02]  /*1dc40*/  LOP3.LUT R21, R28, R21, RZ, 0x3c, !PT ;  /* 0x000000151c157212 */ /* 0x000fe400078e3cff */
[----:B------:R-:W-:Y:S02]  /*1dc50*/  LOP3.LUT R9, R9, R12, RZ, 0x3c, !PT ;  /* 0x0000000c09097212 */ /* 0x000fe400078e3cff */
[----:B------:R-:W-:Y:S02]  /*1dc60*/  LOP3.LUT R28, R13, 0xffff, RZ, 0xc0, !PT ;  /* 0x0000ffff0d1c7812 */ /* 0x000fe400078ec0ff */
[----:B------:R-:W-:Y:S02]  /*1dc70*/  LOP3.LUT R20, R27, R20, RZ, 0x3c, !PT ;  /* 0x000000141b147212 */ /* 0x000fe400078e3cff */
[----:B------:R-:W-:Y:S02]  /*1dc80*/  LOP3.LUT R12, R36, 0xffff, RZ, 0xc0, !PT ;  /* 0x0000ffff240c7812 */ /* 0x000fe400078ec0ff */
[----:B------:R-:W-:-:S02]  /*1dc90*/  LOP3.LUT R27, R8, 0xf, RZ, 0xc0, !PT ;  /* 0x0000000f081b7812 */ /* 0x000fc400078ec0ff */
[----:B------:R-:W-:Y:S02]  /*1dca0*/  SHF.R.U32.HI R8, RZ, 0x4, R28 ;  /* 0x00000004ff087819 */ /* 0x000fe4000001161c */
[----:B------:R-:W-:Y:S01]  /*1dcb0*/  SHF.R.U32.HI R12, RZ, 0x4, R12 ;  /* 0x00000004ff0c7819 */ /* 0x000fe2000001160c */
[----:B------:R-:W-:Y:S01]  /*1dcc0*/  IMAD R36, R36, 0x10, R27 ;  /* 0x0000001024247824 */ /* 0x000fe200078e021b */
[----:B------:R-:W-:Y:S02]  /*1dcd0*/  LOP3.LUT R34, R41, R34, RZ, 0x3c, !PT ;  /* 0x0000002229227212 */ /* 0x000fe400078e3cff */
[C---:B-1----:R-:W-:Y:S02]  /*1dce0*/  PRMT R37, R10.reuse, 0x7770, RZ ;  /* 0x000077700a257816 */ /* 0x042fe400000000ff */
[C---:B------:R-:W-:Y:S02]  /*1dcf0*/  PRMT R44, R10.reuse, 0x7771, RZ ;  /* 0x000077710a2c7816 */ /* 0x040fe400000000ff */
[----:B------:R-:W-:-:S02]  /*1dd00*/  PRMT R39, R10, 0x7772, RZ ;  /* 0x000077720a277816 */ /* 0x000fc400000000ff */
[----:B------:R-:W-:Y:S02]  /*1dd10*/  PRMT R10, R10, 0x7773, RZ ;  /* 0x000077730a0a7816 */ /* 0x000fe400000000ff */
[----:B------:R-:W-:Y:S02]  /*1dd20*/  LOP3.LUT R27, R8, 0xf, RZ, 0xc0, !PT ;  /* 0x0000000f081b7812 */ /* 0x000fe400078ec0ff */
[----:B------:R-:W-:Y:S02]  /*1dd30*/  LOP3.LUT R12, R12, 0xf, RZ, 0xc0, !PT ;  /* 0x0000000f0c0c7812 */ /* 0x000fe400078ec0ff */
[----:B------:R-:W-:Y:S02]  /*1dd40*/  LOP3.LUT R8, R34, 0xffff, RZ, 0xc0, !PT ;  /* 0x0000ffff22087812 */ /* 0x000fe400078ec0ff */
[----:B------:R-:W-:Y:S01]  /*1dd50*/  LOP3.LUT R18, R29, R18, RZ, 0x3c, !PT ;  /* 0x000000121d127212 */ /* 0x000fe200078e3cff */
[----:B------:R-:W-:Y:S01]  /*1dd60*/  IMAD R32, R13, 0x10, R12 ;  /* 0x000000100d207824 */ /* 0x000fe200078e020c */
[----:B------:R-:W-:-:S02]  /*1dd70*/  LOP3.LUT R38, R39, R38, RZ, 0x3c, !PT ;  /* 0x0000002627267212 */ /* 0x000fc400078e3cff */
[----:B------:R-:W-:Y:S01]  /*1dd80*/  LOP3.LUT R10, R10, R33, RZ, 0x3c, !PT ;  /* 0x000000210a0a7212 */ /* 0x000fe200078e3cff */
[----:B------:R-:W-:Y:S01]  /*1dd90*/  IMAD R33, R34, 0x10, R27 ;  /* 0x0000001022217824 */ /* 0x000fe200078e021b */
[----:B------:R-:W-:Y:S02]  /*1dda0*/  LOP3.LUT R29, R11, 0x1e, RZ, 0xc0, !PT ;  /* 0x0000001e0b1d7812 */ /* 0x000fe400078ec0ff */
[----:B------:R-:W-:Y:S02]  /*1ddb0*/  SHF.R.U32.HI R8, RZ, 0x4, R8 ;  /* 0x00000004ff087819 */ /* 0x000fe40000011608 */
[----:B------:R-:W-:Y:S01]  /*1ddc0*/  LOP3.LUT R12, R10, 0xffff, RZ, 0xc0, !PT ;  /* 0x0000ffff0a0c7812 */ /* 0x000fe200078ec0ff */
[----:B------:R-:W0:Y:S01]  /*1ddd0*/  LDC.U8 R13, c[0x3][R29+0x480] ;  /* 0x00c120001d0d7b82 */ /* 0x000e220000000000 */
[----:B------:R-:W-:Y:S02]  /*1dde0*/  LOP3.LUT R28, R38, 0xffff, RZ, 0xc0, !PT ;  /* 0x0000ffff261c7812 */ /* 0x000fe400078ec0ff */
[----:B------:R-:W-:-:S02]  /*1ddf0*/  LOP3.LUT R15, R44, R15, RZ, 0x3c, !PT ;  /* 0x0000000f2c0f7212 */ /* 0x000fc400078e3cff */
[----:B------:R-:W-:Y:S02]  /*1de00*/  LOP3.LUT R11, R8, 0xf, RZ, 0xc0, !PT ;  /* 0x0000000f080b7812 */ /* 0x000fe400078ec0ff */
[----:B------:R-:W-:Y:S01]  /*1de10*/  SHF.R.U32.HI R12, RZ, 0x4, R12 ;  /* 0x00000004ff0c7819 */ /* 0x000fe2000001160c */
[----:B------:R-:W1:Y:S01]  /*1de20*/  LDC.U8 R27, c[0x3][R29+0x481] ;  /* 0x00c120401d1b7b82 */ /* 0x000e620000000000 */
[----:B------:R-:W-:Y:S01]  /*1de30*/  SHF.R.U32.HI R8, RZ, 0x4, R28 ;  /* 0x00000004ff087819 */ /* 0x000fe2000001161c */
[----:B------:R-:W-:Y:S01]  /*1de40*/  IMAD R34, R10, 0x10, R11 ;  /* 0x000000100a227824 */ /* 0x000fe200078e020b */
[----:B------:R-:W-:Y:S02]  /*1de50*/  LOP3.LUT R16, R37, R16, RZ, 0x3c, !PT ;  /* 0x0000001025107212 */ /* 0x000fe400078e3cff */
[----:B------:R-:W-:Y:S02]  /*1de60*/  LOP3.LUT R28, R15, 0xffff, RZ, 0xc0, !PT ;  /* 0x0000ffff0f1c7812 */ /* 0x000fe400078ec0ff */
[----:B------:R-:W-:-:S02]  /*1de70*/  LOP3.LUT R11, R12, 0xf, RZ, 0xc0, !PT ;  /* 0x0000000f0c0b7812 */ /* 0x000fc400078ec0ff */
[----:B------:R-:W-:Y:S02]  /*1de80*/  LOP3.LUT R8, R8, 0xf, RZ, 0xc0, !PT ;  /* 0x0000000f08087812 */ /* 0x000fe400078ec0ff */
[----:B------:R-:W-:Y:S01]  /*1de90*/  SHF.R.U32.HI R10, RZ, 0x4, R28 ;  /* 0x00000004ff0a7819 */ /* 0x000fe2000001161c */
[----:B------:R-:W-:Y:S01]  /*1dea0*/  IMAD R35, R38, 0x10, R11 ;  /* 0x0000001026237824 */ /* 0x000fe200078e020b */
[----:B------:R-:W-:Y:S01]  /*1deb0*/  LOP3.LUT R12, R16, 0xffff, RZ, 0xc0, !PT ;  /* 0x0000ffff100c7812 */ /* 0x000fe200078ec0ff */
[----:B------:R-:W-:Y:S01]  /*1dec0*/  IMAD R37, R15, 0x10, R8 ;  /* 0x000000100f257824 */ /* 0x000fe200078e0208 */
[----:B------:R-:W-:Y:S02]  /*1ded0*/  LOP3.LUT R17, R42, R17, RZ, 0x3c, !PT ;  /* 0x000000112a117212 */ /* 0x000fe400078e3cff */
[----:B------:R-:W-:Y:S02]  /*1dee0*/  LOP3.LUT R11, R10, 0xf, RZ, 0xc0, !PT ;  /* 0x0000000f0a0b7812 */ /* 0x000fe400078ec0ff */
[----:B------:R-:W-:-:S02]  /*1def0*/  SHF.R.U32.HI R8, RZ, 0x4, R12 ;  /* 0x00000004ff087819 */ /* 0x000fc4000001160c */
[----:B------:R-:W-:Y:S01]  /*1df00*/  LOP3.LUT R12, R17, 0xffff, RZ, 0xc0, !PT ;  /* 0x0000ffff110c7812 */ /* 0x000fe200078ec0ff */
[----:B------:R-:W-:Y:S01]  /*1df10*/  IMAD R38, R16, 0x10, R11 ;  /* 0x0000001010267824 */ /* 0x000fe200078e020b */
[C---:B------:R-:W-:Y:S02]  /*1df20*/  LOP3.LUT R10, R9.reuse, 0xffff, RZ, 0xc0, !PT ;  /* 0x0000ffff090a7812 */ /* 0x040fe400078ec0ff */
[----:B------:R-:W-:Y:S02]  /*1df30*/  LOP3.LUT R8, R8, 0xf, RZ, 0xc0, !PT ;  /* 0x0000000f08087812 */ /* 0x000fe400078ec0ff */
[----:B------:R-:W-:Y:S02]  /*1df40*/  LOP3.LUT R19, R30, R19, RZ, 0x3c, !PT ;  /* 0x000000131e137212 */ /* 0x000fe400078e3cff */
[----:B------:R-:W-:Y:S01]  /*1df50*/  SHF.R.U32.HI R11, RZ, 0x4, R12 ;  /* 0x00000004ff0b7819 */ /* 0x000fe2000001160c */
[----:B------:R-:W-:Y:S01]  /*1df60*/  IMAD R39, R9, 0x10, R8 ;  /* 0x0000001009277824 */ /* 0x000fe200078e0208 */
[----:B------:R-:W-:-:S02]  /*1df70*/  LOP3.LUT R31, R31, 0xf0, RZ, 0xc0, !PT ;  /* 0x000000f01f1f7812 */ /* 0x000fc400078ec0ff */
[----:B------:R-:W-:Y:S02]  /*1df80*/  SHF.R.U32.HI R10, RZ, 0x4, R10 ;  /* 0x00000004ff0a7819 */ /* 0x000fe4000001160a */
[C---:B------:R-:W-:Y:S02]  /*1df90*/  LOP3.LUT R12, R18.reuse, 0xffff, RZ, 0xc0, !PT ;  /* 0x0000ffff120c7812 */ /* 0x040fe400078ec0ff */
[----:B------:R-:W-:Y:S02]  /*1dfa0*/  LOP3.LUT R11, R11, 0xf, RZ, 0xc0, !PT ;  /* 0x0000000f0b0b7812 */ /* 0x000fe400078ec0ff */
[----:B------:R-:W-:Y:S02]  /*1dfb0*/  LOP3.LUT R9, R19, 0xffff, RZ, 0xc0, !PT ;  /* 0x0000ffff13097812 */ /* 0x000fe400078ec0ff */
[----:B------:R-:W-:Y:S01]  /*1dfc0*/  SHF.R.U32.HI R31, RZ, 0x4, R31 ;  /* 0x00000004ff1f7819 */ /* 0x000fe2000001161f */
[----:B------:R-:W-:Y:S01]  /*1dfd0*/  IMAD R42, R18, 0x10, R11 ;  /* 0x00000010122a7824 */ /* 0x000fe200078e020b */
[----:B------:R-:W-:-:S02]  /*1dfe0*/  LOP3.LUT R10, R10, 0xf, RZ, 0xc0, !PT ;  /* 0x0000000f0a0a7812 */ /* 0x000fc400078ec0ff */
[----:B------:R-:W-:Y:S02]  /*1dff0*/  SHF.R.U32.HI R8, RZ, 0x4, R12 ;  /* 0x00000004ff087819 */ /* 0x000fe4000001160c */
[----:B------:R-:W-:Y:S02]  /*1e000*/  SHF.R.U32.HI R9, RZ, 0x4, R9 ;  /* 0x00000004ff097819 */ /* 0x000fe40000011609 */
[----:B--2---:R-:W-:Y:S01]  /*1e010*/  LOP3.LUT R25, R25, R40, R31, 0x96, !PT ;  /* 0x0000002819197212 */ /* 0x004fe200078e961f */
[----:B------:R-:W-:Y:S01]  /*1e020*/  IMAD R40, R17, 0x10, R10 ;  /* 0x0000001011287824 */ /* 0x000fe200078e020a */
[----:B------:R-:W-:Y:S02]  /*1e030*/  LOP3.LUT R8, R8, 0xf, RZ, 0xc0, !PT ;  /* 0x0000000f08087812 */ /* 0x000fe400078ec0ff */
[----:B------:R-:W-:Y:S02]  /*1e040*/  LOP3.LUT R11, R26, 0xffff, RZ, 0xc0, !PT ;  /* 0x0000ffff1a0b7812 */ /* 0x000fe400078ec0ff */
[----:B------:R-:W-:Y:S01]  /*1e050*/  LOP3.LUT R10, R20, 0xffff, RZ, 0xc0, !PT ;  /* 0x0000ffff140a7812 */ /* 0x000fe200078ec0ff */
[----:B------:R-:W-:Y:S01]  /*1e060*/  IMAD R41, R19, 0x10, R8 ;  /* 0x0000001013297824 */ /* 0x000fe200078e0208 */
[----:B------:R-:W-:-:S02]  /*1e070*/  LOP3.LUT R9, R9, 0xf, RZ, 0xc0, !PT ;  /* 0x0000000f09097812 */ /* 0x000fc400078ec0ff */
[----:B------:R-:W-:Y:S02]  /*1e080*/  SHF.R.U32.HI R11, RZ, 0x4, R11 ;  /* 0x00000004ff0b7819 */ /* 0x000fe4000001160b */
[----:B------:R-:W-:Y:S01]  /*1e090*/  LOP3.LUT R15, R21, 0xffff, RZ, 0xc0, !PT ;  /* 0x0000ffff150f7812 */ /* 0x000fe200078ec0ff */
[----:B------:R-:W-:Y:S01]  /*1e0a0*/  IMAD R44, R20, 0x10, R9 ;  /* 0x00000010142c7824 */ /* 0x000fe200078e0209 */
[----:B------:R-:W-:Y:S02]  /*1e0b0*/  SHF.R.U32.HI R8, RZ, 0x4, R10 ;  /* 0x00000004ff087819 */ /* 0x000fe4000001160a */
[----:B------:R-:W-:Y:S02]  /*1e0c0*/  LOP3.LUT R12, R11, 0xf, RZ, 0xc0, !PT ;  /* 0x0000000f0b0c7812 */ /* 0x000fe400078ec0ff */
[----:B------:R-:W-:Y:S02]  /*1e0d0*/  SHF.R.U32.HI R9, RZ, 0x4, R15 ;  /* 0x00000004ff097819 */ /* 0x000fe4000001160f */
[----:B------:R-:W-:Y:S01]  /*1e0e0*/  LOP3.LUT R10, R8, 0xf, RZ, 0xc0, !PT ;  /* 0x0000000f080a7812 */ /* 0x000fe200078ec0ff */
[C---:B------:R-:W-:Y:S01]  /*1e0f0*/  IMAD R12, R25.reuse, 0x10, R12 ;  /* 0x00000010190c7824 */ /* 0x040fe200078e020c */
[----:B------:R-:W-:-:S02]  /*1e100*/  LOP3.LUT R8, R25, 0xf0, RZ, 0xc0, !PT ;  /* 0x000000f019087812 */ /* 0x000fc400078ec0ff */
[----:B------:R-:W-:Y:S01]  /*1e110*/  LOP3.LUT R9, R9, 0xf, RZ, 0xc0, !PT ;  /* 0x0000000f09097812 */ /* 0x000fe200078ec0ff */
[----:B------:R-:W-:Y:S01]  /*1e120*/  IMAD R43, R21, 0x10, R10 ;  /* 0x00000010152b7824 */ /* 0x000fe200078e020a */
[----:B------:R-:W-:Y:S02]  /*1e130*/  SHF.R.U32.HI R8, RZ, 0x4, R8 ;  /* 0x00000004ff087819 */ /* 0x000fe40000011608 */
[----:B-1----:R-:W-:Y:S01]  /*1e140*/  LOP3.LUT R46, R27, R12, RZ, 0x3c, !PT ;  /* 0x0000000c1b2e7212 */ /* 0x002fe200078e3cff */
[----:B------:R-:W-:Y:S01]  /*1e150*/  IMAD R45, R26, 0x10, R9 ;  /* 0x000000101a2d7824 */ /* 0x000fe200078e0209 */
[----:B0-----:R-:W-:Y:S02]  /*1e160*/  LOP3.LUT R49, R13, R8, RZ, 0x3c, !PT ;  /* 0x000000080d317212 */ /* 0x001fe400078e3cff */
        /* <DEDUP_REMOVED lines=16> */
[----:B------:R-:W-:Y:S06]  /*1e270*/  @P0 BRA `(.L_x_151) ;  /* 0xfffffff000780947 */ /* 0x000fec000383ffff */
[----:B------:R-:W-:Y:S05]  /*1e280*/  BSYNC.RECONVERGENT B3 ;  /* 0x0000000000037941 */ /* 0x000fea0003800200 */
.L_x_150:
[----:B------:R-:W-:-:S05]  /*1e290*/  IMAD.SHL.U32 R8, R24, 0x10, RZ ;  /* 0x0000001018087824 */ /* 0x000fca00078e00ff */
[----:B------:R-:W-:-:S05]  /*1e2a0*/  LOP3.LUT R8, R8, 0xf0, RZ, 0xc0, !PT ;  /* 0x000000f008087812 */ /* 0x000fca00078ec0ff */
[----:B------:R-:W-:-:S06]  /*1e2b0*/  IMAD.IADD R13, R1, 0x1, R8 ;  /* 0x00000001010d7824 */ /* 0x000fcc00078e0208 */
[----:B------:R-:W2:Y:S01]  /*1e2c0*/  LDL.128 R12, [R13+0x10] ;  /* 0x000010000d0c7983 */ /* 0x000ea20000100c00 */
[----:B------:R-:W-:-:S05]  /*1e2d0*/  LOP3.LUT R8, R24, 0xf0, RZ, 0xc0, !PT ;  /* 0x000000f018087812 */ /* 0x000fca00078ec0ff */
[----:B------:R-:W-:-:S06]  /*1e2e0*/  IMAD.IADD R8, R1, 0x1, R8 ;  /* 0x0000000101087824 */ /* 0x000fcc00078e0208 */
[----:B------:R-:W3:Y:S01]  /*1e2f0*/  LDL.128 R8, [R8+0x10] ;  /* 0x0000100008087983 */ /* 0x000ee20000100c00 */
[----:B------:R-:W-:Y:S01]  /*1e300*/  IADD3 R47, P0, PT, R22, 0x10, RZ ;  /* 0x00000010162f7810 */ /* 0x000fe20007f1e0ff */
[----:B------:R-:W-:-:S04]  /*1e310*/  VIADD R7, R7, 0xfffffff0 ;  /* 0xfffffff007077836 */ /* 0x000fc80000000000 */
[----:B------:R-:W-:Y:S01]  /*1e320*/  IMAD.X R48, RZ, RZ, R23, P0 ;  /* 0x000000ffff307224 */ /* 0x000fe200000e0617 */
[----:B------:R-:W-:Y:S02]  /*1e330*/  ISETP.NE.AND P0, PT, R7, RZ, PT ;  /* 0x000000ff0700720c */ /* 0x000fe40003f05270 */
[C---:B--2---:R-:W-:Y:S02]  /*1e340*/  PRMT R25, R15.reuse, 0x7770, RZ ;  /* 0x000077700f197816 */ /* 0x044fe400000000ff */
[C---:B------:R-:W-:Y:S02]  /*1e350*/  PRMT R26, R15.reuse, 0x7771, RZ ;  /* 0x000077710f1a7816 */ /* 0x040fe400000000ff */
[C---:B------:R-:W-:Y:S02]  /*1e360*/  PRMT R27, R15.reuse, 0x7772, RZ ;  /* 0x000077720f1b7816 */ /* 0x040fe400000000ff */
[----:B------:R-:W-:Y:S02]  /*1e370*/  PRMT R15, R15, 0x7773, RZ ;  /* 0x000077730f0f7816 */ /* 0x000fe400000000ff */
[----:B------:R-:W-:-:S02]  /*1e380*/  LOP3.LUT R27, R27, R32, RZ, 0x3c, !PT ;  /* 0x000000201b1b7212 */ /* 0x000fc400078e3cff */
[----:B------:R-:W-:Y:S02]  /*1e390*/  LOP3.LUT R15, R15, R36, RZ, 0x3c, !PT ;  /* 0x000000240f0f7212 */ /* 0x000fe400078e3cff */
[----:B------:R-:W-:Y:S02]  /*1e3a0*/  PRMT R24, R14, 0x7772, RZ ;  /* 0x000077720e187816 */ /* 0x000fe400000000ff */
[C---:B------:R-:W-:Y:S01]  /*1e3b0*/  LOP3.LUT R28, R15.reuse, 0xffff, RZ, 0xc0, !PT ;  /* 0x0000ffff0f1c7812 */ /* 0x040fe200078ec0ff */
[----:B------:R-:W-:Y:S01]  /*1e3c0*/  IMAD.SHL.U32 R15, R15, 0x2, RZ ;  /* 0x000000020f0f7824 */ /* 0x000fe200078e00ff */
[----:B------:R-:W-:Y:S02]  /*1e3d0*/  LOP3.LUT R29, R27, 0xffff, RZ, 0xc0, !PT ;  /* 0x0000ffff1b1d7812 */ /* 0x000fe400078ec0ff */
[----:B------:R-:W-:Y:S02]  /*1e3e0*/  SHF.R.U32.HI R28, RZ, 0x4, R28 ;  /* 0x00000004ff1c7819 */ /* 0x000fe4000001161c */
[----:B------:R-:W-:-:S02]  /*1e3f0*/  LOP3.LUT R25, R25, R34, RZ, 0x3c, !PT ;  /* 0x0000002219197212 */ /* 0x000fc400078e3cff */
[----:B------:R-:W-:Y:S02]  /*1e400*/  LOP3.LUT R28, R28, 0xf, RZ, 0xc0, !PT ;  /* 0x0000000f1c1c7812 */ /* 0x000fe400078ec0ff */
[C---:B------:R-:W-:Y:S02]  /*1e410*/  PRMT R22, R14.reuse, 0x7770, RZ ;  /* 0x000077700e167816 */ /* 0x040fe400000000ff */
[----:B------:R-:W-:Y:S01]  /*1e420*/  PRMT R23, R14, 0x7771, RZ ;  /* 0x000077710e177816 */ /* 0x000fe200000000ff */
[----:B------:R-:W-:Y:S01]  /*1e430*/  IMAD R28, R27, 0x10, R28 ;  /* 0x000000101b1c7824 */ /* 0x000fe200078e021c */
[----:B------:R-:W-:Y:S02]  /*1e440*/  LOP3.LUT R24, R24, R37, RZ, 0x3c, !PT ;  /* 0x0000002518187212 */ /* 0x000fe400078e3cff */
[----:B------:R-:W-:Y:S02]  /*1e450*/  PRMT R14, R14, 0x7773, RZ ;  /* 0x000077730e0e7816 */ /* 0x000fe400000000ff */
[----:B------:R-:W-:-:S02]  /*1e460*/  SHF.R.U32.HI R29, RZ, 0x4, R29 ;  /* 0x00000004ff1d7819 */ /* 0x000fc4000001161d */
[----:B------:R-:W-:Y:S02]  /*1e470*/  LOP3.LUT R27, R25, 0xffff, RZ, 0xc0, !PT ;  /* 0x0000ffff191b7812 */ /* 0x000fe400078ec0ff */
[----:B------:R-:W-:Y:S02]  /*1e480*/  LOP3.LUT R32, R24, 0xffff, RZ, 0xc0, !PT ;  /* 0x0000ffff18207812 */ /* 0x000fe400078ec0ff */
[----:B------:R-:W-:Y:S02]  /*1e490*/  LOP3.LUT R14, R14, R35, RZ, 0x3c, !PT ;  /* 0x000000230e0e7212 */ /* 0x000fe400078e3cff */
[----:B------:R-:W-:Y:S02]  /*1e4a0*/  LOP3.LUT R26, R26, R33, RZ, 0x3c, !PT ;  /* 0x000000211a1a7212 */ /* 0x000fe400078e3cff */
[----:B------:R-:W-:Y:S02]  /*1e4b0*/  LOP3.LUT R29, R29, 0xf, RZ, 0xc0, !PT ;  /* 0x0000000f1d1d7812 */ /* 0x000fe400078ec0ff */
[----:B------:R-:W-:-:S02]  /*1e4c0*/  SHF.R.U32.HI R27, RZ, 0x4, R27 ;  /* 0x00000004ff1b7819 */ /* 0x000fc4000001161b */
[----:B------:R-:W-:Y:S01]  /*1e4d0*/  SHF.R.U32.HI R32, RZ, 0x4, R32 ;  /* 0x00000004ff207819 */ /* 0x000fe20000011620 */
[----:B------:R-:W-:Y:S01]  /*1e4e0*/  IMAD R29, R26, 0x10, R29 ;  /* 0x000000101a1d7824 */ /* 0x000fe200078e021d */
[----:B------:R-:W-:Y:S02]  /*1e4f0*/  LOP3.LUT R30, R14, 0xffff, RZ, 0xc0, !PT ;  /* 0x0000ffff0e1e7812 */ /* 0x000fe400078ec0ff */
[----:B------:R-:W-:Y:S02]  /*1e500*/  LOP3.LUT R27, R27, 0xf, RZ, 0xc0, !PT ;  /* 0x0000000f1b1b7812 */ /* 0x000fe400078ec0ff */
[----:B------:R-:W-:Y:S02]  /*1e510*/  LOP3.LUT R23, R23, R38, RZ, 0x3c, !PT ;  /* 0x0000002617177212 */ /* 0x000fe400078e3cff */
[----:B------:R-:W-:Y:S01]  /*1e520*/  LOP3.LUT R26, R26, 0xffff, RZ, 0xc0, !PT ;  /* 0x0000ffff1a1a7812 */ /* 0x000fe200078ec0ff */
[----:B------:R-:W-:Y:S01]  /*1e530*/  IMAD R27, R14, 0x10, R27 ;  /* 0x000000100e1b7824 */ /* 0x000fe200078e021b */
[----:B------:R-:W-:-:S02]  /*1e540*/  LOP3.LUT R32, R32, 0xf, RZ, 0xc0, !PT ;  /* 0x0000000f20207812 */ /* 0x000fc400078ec0ff */
[----:B------:R-:W-:Y:S02]  /*1e550*/  SHF.R.U32.HI R30, RZ, 0x4, R30 ;  /* 0x00000004ff1e7819 */ /* 0x000fe4000001161e */
[----:B------:R-:W-:Y:S01]  /*1e560*/  PRMT R19, R13, 0x7770, RZ ;  /* 0x000077700d137816 */ /* 0x000fe200000000ff */
[----:B------:R-:W-:Y:S01]  /*1e570*/  IMAD R32, R23, 0x10, R32 ;  /* 0x0000001017207824 */ /* 0x000fe200078e0220 */
[C---:B------:R-:W-:Y:S02]  /*1e580*/  PRMT R20, R13.reuse, 0x7771, RZ ;  /* 0x000077710d147816 */ /* 0x040fe400000000ff */
[C---:B------:R-:W-:Y:S02]  /*1e590*/  PRMT R21, R13.reuse, 0x7772, RZ ;  /* 0x000077720d157816 */ /* 0x040fe400000000ff */
[----:B------:R-:W-:Y:S02]  /*1e5a0*/  LOP3.LUT R22, R22, R39, RZ, 0x3c, !PT ;  /* 0x0000002716167212 */ /* 0x000fe400078e3cff */
[----:B------:R-:W-:-:S02]  /*1e5b0*/  PRMT R13, R13, 0x7773, RZ ;  /* 0x000077730d0d7816 */ /* 0x000fc400000000ff */
[----:B------:R-:W-:Y:S02]  /*1e5c0*/  SHF.R.U32.HI R26, RZ, 0x4, R26 ;  /* 0x00000004ff1a7819 */ /* 0x000fe4000001161a */
[----:B------:R-:W-:Y:S02]  /*1e5d0*/  LOP3.LUT R31, R30, 0xf, RZ, 0xc0, !PT ;  /* 0x0000000f1e1f7812 */ /* 0x000fe400078ec0ff */
[----:B------:R-:W-:Y:S02]  /*1e5e0*/  LOP3.LUT R14, R23, 0xffff, RZ, 0xc0, !PT ;  /* 0x0000ffff170e7812 */ /* 0x000fe400078ec0ff */
[----:B------:R-:W-:Y:S01]  /*1e5f0*/  LOP3.LUT R23, R22, 0xffff, RZ, 0xc0, !PT ;  /* 0x0000ffff16177812 */ /* 0x000fe200078ec0ff */
[----:B------:R-:W-:Y:S01]  /*1e600*/  IMAD R31, R24, 0x10, R31 ;  /* 0x00000010181f7824 */ /* 0x000fe200078e021f */
[----:B------:R-:W-:Y:S02]  /*1e610*/  LOP3.LUT R34, R15, 0x1e, RZ, 0xc0, !PT ;  /* 0x0000001e0f227812 */ /* 0x000fe400078ec0ff */
[----:B------:R-:W-:-:S02]  /*1e620*/  LOP3.LUT R13, R13, R40, RZ, 0x3c, !PT ;  /* 0x000000280d0d7212 */ /* 0x000fc400078e3cff */
[----:B------:R-:W-:Y:S01]  /*1e630*/  LOP3.LUT R26, R26, 0xf, RZ, 0xc0, !PT ;  /* 0x0000000f1a1a7812 */ /* 0x000fe200078ec0ff */
[----:B------:R0:W1:Y:S01]  /*1e640*/  LDC.U8 R33, c[0x3][R34+0x480] ;  /* 0x00c1200022217b82 */ /* 0x0000620000000000 */
[----:B------:R-:W-:Y:S02]  /*1e650*/  SHF.R.U32.HI R14, RZ, 0x4, R14 ;  /* 0x00000004ff0e7819 */ /* 0x000fe4000001160e */
[----:B------:R-:W-:Y:S01]  /*1e660*/  LOP3.LUT R21, R21, R42, RZ, 0x3c, !PT ;  /* 0x0000002a15157212 */ /* 0x000fe200078e3cff */
[----:B------:R-:W-:Y:S01]  /*1e670*/  IMAD R26, R25, 0x10, R26 ;  /* 0x00000010191a7824 */ /* 0x000fe200078e021a */
[----:B------:R-:W-:Y:S02]  /*1e680*/  SHF.R.U32.HI R23, RZ, 0x4, R23 ;  /* 0x00000004ff177819 */ /* 0x000fe40000011617 */
[----:B------:R-:W-:Y:S01]  /*1e690*/  LOP3.LUT R24, R13, 0xffff, RZ, 0xc0, !PT ;  /* 0x0000ffff0d187812 */ /* 0x000fe200078ec0ff */
[----:B------:R0:W2:Y:S01]  /*1e6a0*/  LDC.U8 R30, c[0x3][R34+0x481] ;  /* 0x00c12040221e7b82 */ /* 0x0000a20000000000 */
[----:B------:R-:W-:-:S02]  /*1e6b0*/  PRMT R16, R12, 0x7770, RZ ;  /* 0x000077700c107816 */ /* 0x000fc400000000ff */
[C---:B------:R-:W-:Y:S02]  /*1e6c0*/  PRMT R17, R12.reuse, 0x7771, RZ ;  /* 0x000077710c117816 */ /* 0x040fe400000000ff */
[C---:B------:R-:W-:Y:S02]  /*1e6d0*/  PRMT R18, R12.reuse, 0x7772, RZ ;  /* 0x000077720c127816 */ /* 0x040fe400000000ff */
[----:B------:R-:W-:Y:S02]  /*1e6e0*/  PRMT R12, R12, 0x7773, RZ ;  /* 0x000077730c0c7816 */ /* 0x000fe400000000ff */
[----:B------:R-:W-:Y:S02]  /*1e6f0*/  LOP3.LUT R15, R14, 0xf, RZ, 0xc0, !PT ;  /* 0x0000000f0e0f7812 */ /* 0x000fe400078ec0ff */
[----:B------:R-:W-:Y:S02]  /*1e700*/  LOP3.LUT R25, R21, 0xffff, RZ, 0xc0, !PT ;  /* 0x0000ffff15197812 */ /* 0x000fe400078ec0ff */
[----:B------:R-:W-:Y:S01]  /*1e710*/  LOP3.LUT R14, R23, 0xf, RZ, 0xc0, !PT ;  /* 0x0000000f170e7812 */ /* 0x000fe200078ec0ff */
[----:B------:R-:W-:Y:S01]  /*1e720*/  IMAD R15, R22, 0x10, R15 ;  /* 0x00000010160f7824 */ /* 0x000fe200078e020f */
[----:B------:R-:W-:-:S02]  /*1e730*/  SHF.R.U32.HI R24, RZ, 0x4, R24 ;  /* 0x00000004ff187819 */ /* 0x000fc40000011618 */
[----:B------:R-:W-:Y:S01]  /*1e740*/  LOP3.LUT R20, R20, R41, RZ, 0x3c, !PT ;  /* 0x0000002914147212 */ /* 0x000fe200078e3cff */
[----:B------:R-:W-:Y:S01]  /*1e750*/  IMAD R14, R13, 0x10, R14 ;  /* 0x000000100d0e7824 */ /* 0x000fe200078e020e */
[----:B------:R-:W-:Y:S02]  /*1e760*/  LOP3.LUT R12, R12, R43, RZ, 0x3c, !PT ;  /* 0x0000002b0c0c7212 */ /* 0x000fe400078e3cff */
[----:B------:R-:W-:Y:S02]  /*1e770*/  LOP3.LUT R18, R18, R45, RZ, 0x3c, !PT ;  /* 0x0000002d12127212 */ /* 0x000fe400078e3cff */
[----:B------:R-:W-:Y:S02]  /*1e780*/  SHF.R.U32.HI R25, RZ, 0x4, R25 ;  /* 0x00000004ff197819 */ /* 0x000fe40000011619 */
[----:B------:R-:W-:Y:S02]  /*1e790*/  LOP3.LUT R24, R24, 0xf, RZ, 0xc0, !PT ;  /* 0x0000000f18187812 */ /* 0x000fe400078ec0ff */
[----:B------:R-:W-:-:S02]  /*1e7a0*/  LOP3.LUT R13, R20, 0xffff, RZ, 0xc0, !PT ;  /* 0x0000ffff140d7812 */ /* 0x000fc400078ec0ff */
[----:B------:R-:W-:Y:S01]  /*1e7b0*/  LOP3.LUT R19, R19, R44, RZ, 0x3c, !PT ;  /* 0x0000002c13137212 */ /* 0x000fe200078e3cff */
[----:B------:R-:W-:Y:S01]  /*1e7c0*/  IMAD R24, R21, 0x10, R24 ;  /* 0x0000001015187824 */ /* 0x000fe200078e0218 */
[----:B------:R-:W-:Y:S02]  /*1e7d0*/  LOP3.LUT R22, R12, 0xffff, RZ, 0xc0, !PT ;  /* 0x0000ffff0c167812 */ /* 0x000fe400078ec0ff */
[----:B------:R-:W-:Y:S02]  /*1e7e0*/  LOP3.LUT R25, R25, 0xf, RZ, 0xc0, !PT ;  /* 0x0000000f19197812 */ /* 0x000fe400078ec0ff */
[----:B------:R-:W-:Y:S02]  /*1e7f0*/  LOP3.LUT R23, R18, 0xffff, RZ, 0xc0, !PT ;  /* 0x0000ffff12177812 */ /* 0x000fe400078ec0ff */
[----:B------:R-:W-:Y:S01]  /*1e800*/  SHF.R.U32.HI R13, RZ, 0x4, R13 ;  /* 0x00000004ff0d7819 */ /* 0x000fe2000001160d */
[----:B------:R-:W-:Y:S01]  /*1e810*/  IMAD R25, R20, 0x10, R25 ;  /* 0x0000001014197824 */ /* 0x000fe200078e0219 */
[----:B------:R-:W-:-:S02]  /*1e820*/  LOP3.LUT R21, R19, 0xffff, RZ, 0xc0, !PT ;  /* 0x0000ffff13157812 */ /* 0x000fc400078ec0ff */
[----:B------:R-:W-:Y:S02]  /*1e830*/  SHF.R.U32.HI R22, RZ, 0x4, R22 ;  /* 0x00000004ff167819 */ /* 0x000fe40000011616 */
[----:B------:R-:W-:Y:S02]  /*1e840*/  SHF.R.U32.HI R23, RZ, 0x4, R23 ;  /* 0x00000004ff177819 */ /* 0x000fe40000011617 */
[----:B------:R-:W-:Y:S02]  /*1e850*/  LOP3.LUT R20, R13, 0xf, RZ, 0xc0, !PT ;  /* 0x0000000f0d147812 */ /* 0x000fe400078ec0ff */
[----:B------:R-:W-:Y:S02]  /*1e860*/  SHF.R.U32.HI R21, RZ, 0x4, R21 ;  /* 0x00000004ff157819 */ /* 0x000fe40000011615 */
[----:B------:R-:W-:Y:S01]  /*1e870*/  LOP3.LUT R13, R22, 0xf, RZ, 0xc0, !PT ;  /* 0x0000000f160d7812 */ /* 0x000fe200078ec0ff */
[----:B------:R-:W-:Y:S01]  /*1e880*/  IMAD R20, R19, 0x10, R20 ;  /* 0x0000001013147824 */ /* 0x000fe200078e0214 */
[----:B------:R-:W-:-:S02]  /*1e890*/  LOP3.LUT R17, R17, R46, RZ, 0x3c, !PT ;  /* 0x0000002e11117212 */ /* 0x000fc400078e3cff */
[----:B------:R-:W-:Y:S01]  /*1e8a0*/  LOP3.LUT R22, R23, 0xf, RZ, 0xc0, !PT ;  /* 0x0000000f17167812 */ /* 0x000fe200078ec0ff */
[----:B------:R-:W-:Y:S01]  /*1e8b0*/  IMAD R13, R18, 0x10, R13 ;  /* 0x00000010120d7824 */ /* 0x000fe200078e020d */
[----:B------:R-:W-:Y:S02]  /*1e8c0*/  LOP3.LUT R21, R21, 0xf, RZ, 0xc0, !PT ;  /* 0x0000000f15157812 */ /* 0x000fe400078ec0ff */
[----:B---3--:R-:W-:Y:S01]  /*1e8d0*/  PRMT R18, R8, 0x7771, RZ ;  /* 0x0000777108127816 */ /* 0x008fe200000000ff */
[C---:B------:R-:W-:Y:S01]  /*1e8e0*/  IMAD R22, R17.reuse, 0x10, R22 ;  /* 0x0000001011167824 */ /* 0x040fe200078e0216 */
[----:B------:R-:W-:Y:S01]  /*1e8f0*/  LOP3.LUT R17, R17, 0xffff, RZ, 0xc0, !PT ;  /* 0x0000ffff11117812 */ /* 0x000fe200078ec0ff */
[----:B------:R-:W-:Y:S01]  /*1e900*/  IMAD R21, R12, 0x10, R21 ;  /* 0x000000100c157824 */ /* 0x000fe200078e0215 */
[C---:B------:R-:W-:Y:S02]  /*1e910*/  PRMT R12, R8.reuse, 0x7770, RZ ;  /* 0x00007770080c7816 */ /* 0x040fe400000000ff */
[----:B------:R-:W-:-:S02]  /*1e920*/  PRMT R19, R8, 0x7772, RZ ;  /* 0x0000777208137816 */ /* 0x000fc400000000ff */
[----:B0-----:R-:W-:Y:S02]  /*1e930*/  PRMT R34, R8, 0x7773, RZ ;  /* 0x0000777308227816 */ /* 0x001fe400000000ff */
[----:B------:R-:W-:Y:S02]  /*1e940*/  SHF.R.U32.HI R8, RZ, 0x4, R17 ;  /* 0x00000004ff087819 */ /* 0x000fe40000011611 */
[----:B------:R-:W-:Y:S02]  /*1e950*/  LOP3.LUT R16, R16, R49, RZ, 0x3c, !PT ;  /* 0x0000003110107212 */ /* 0x000fe400078e3cff */
[----:B------:R-:W-:Y:S02]  /*1e960*/  LOP3.LUT R17, R8, 0xf, RZ, 0xc0, !PT ;  /* 0x0000000f08117812 */ /* 0x000fe400078ec0ff */
[----:B------:R-:W-:Y:S02]  /*1e970*/  PRMT R23, R9, 0x7771, RZ ;  /* 0x0000777109177816 */ /* 0x000fe400000000ff */
[----:B------:R-:W-:Y:S01]  /*1e980*/  PRMT R35, R10, 0x7770, RZ ;  /* 0x000077700a237816 */ /* 0x000fe200000000ff */
[C---:B------:R-:W-:Y:S01]  /*1e990*/  IMAD R17, R16.reuse, 0x10, R17 ;  /* 0x0000001010117824 */ /* 0x040fe200078e0211 */
[----:B------:R-:W-:-:S02]  /*1e9a0*/  LOP3.LUT R16, R16, 0xf0, RZ, 0xc0, !PT ;  /* 0x000000f010107812 */ /* 0x000fc400078ec0ff */
[C---:B------:R-:W-:Y:S02]  /*1e9b0*/  PRMT R8, R10.reuse, 0x7771, RZ ;  /* 0x000077710a087816 */ /* 0x040fe400000000ff */
[----:B------:R-:W-:Y:S02]  /*1e9c0*/  SHF.R.U32.HI R16, RZ, 0x4, R16 ;  /* 0x00000004ff107819 */ /* 0x000fe40000011610 */
[C---:B------:R-:W-:Y:S02]  /*1e9d0*/  PRMT R37, R10.reuse, 0x7772, RZ ;  /* 0x000077720a257816 */ /* 0x040fe400000000ff */
[----:B------:R-:W-:Y:S02]  /*1e9e0*/  PRMT R10, R10, 0x7773, RZ ;  /* 0x000077730a0a7816 */ /* 0x000fe400000000ff */
[----:B-1----:R-:W-:Y:S02]  /*1e9f0*/  LOP3.LUT R16, R12, R33, R16, 0x96, !PT ;  /* 0x000000210c107212 */ /* 0x002fe400078e9610 */
[----:B--2---:R-:W-:-:S02]  /*1ea00*/  LOP3.LUT R17, R18, R30, R17, 0x96, !PT ;  /* 0x0000001e12117212 */ /* 0x004fc400078e9611 */
[----:B------:R-:W-:Y:S02]  /*1ea10*/  PRMT R36, R9, 0x7770, RZ ;  /* 0x0000777009247816 */ /* 0x000fe400000000ff */
[C---:B------:R-:W-:Y:S02]  /*1ea20*/  PRMT R40, R11.reuse, 0x7770, RZ ;  /* 0x000077700b287816 */ /* 0x040fe400000000ff */
[C---:B------:R-:W-:Y:S02]  /*1ea30*/  PRMT R39, R11.reuse, 0x7771, RZ ;  /* 0x000077710b277816 */ /* 0x040fe400000000ff */
[----:B------:R-:W-:Y:S02]  /*1ea40*/  PRMT R42, R11, 0x7772, RZ ;  /* 0x000077720b2a7816 */ /* 0x000fe400000000ff */
[----:B------:R-:W-:Y:S02]  /*1ea50*/  LOP3.LUT R19, R19, R22, RZ, 0x3c, !PT ;  /* 0x0000001613137212 */ /* 0x000fe400078e3cff */
[----:B------:R-:W-:-:S02]  /*1ea60*/  LOP3.LUT R34, R34, R13, RZ, 0x3c, !PT ;  /* 0x0000000d22227212 */ /* 0x000fc400078e3cff */
[----:B------:R-:W-:Y:S02]  /*1ea70*/  PRMT R38, R9, 0x7772, RZ ;  /* 0x0000777209267816 */ /* 0x000fe400000000ff */
[----:B------:R-:W-:Y:S02]  /*1ea80*/  PRMT R11, R11, 0x7773, RZ ;  /* 0x000077730b0b7816 */ /* 0x000fe400000000ff */
[----:B------:R-:W-:Y:S02]  /*1ea90*/  LOP3.LUT R20, R23, R20, RZ, 0x3c, !PT ;  /* 0x0000001417147212 */ /* 0x000fe400078e3cff */
[----:B------:R-:W-:Y:S02]  /*1eaa0*/  PRMT R9, R9, 0x7773, RZ ;  /* 0x0000777309097816 */ /* 0x000fe400000000ff */
[----:B------:R-:W-:Y:S02]  /*1eab0*/  LOP3.LUT R23, R8, R15, RZ, 0x3c, !PT ;  /* 0x0000000f08177212 */ /* 0x000fe400078e3cff */
[----:B------:R-:W-:-:S02]  /*1eac0*/  LOP3.LUT R31, R10, R31, RZ, 0x3c, !PT ;  /* 0x0000001f0a1f7212 */ /* 0x000fc400078e3cff */
[----:B------:R-:W-:Y:S02]  /*1ead0*/  LOP3.LUT R8, R16, 0xffff, RZ, 0xc0, !PT ;  /* 0x0000ffff10087812 */ /* 0x000fe400078ec0ff */
[----:B------:R-:W-:Y:S02]  /*1eae0*/  LOP3.LUT R10, R17, 0xffff, RZ, 0xc0, !PT ;  /* 0x0000ffff110a7812 */ /* 0x000fe400078ec0ff */
[----:B------:R-:W-:Y:S02]  /*1eaf0*/  LOP3.LUT R21, R36, R21, RZ, 0x3c, !PT ;  /* 0x0000001524157212 */ /* 0x000fe400078e3cff */
[----:B------:R-:W-:Y:S02]  /*1eb00*/  LOP3.LUT R33, R19, 0xffff, RZ, 0xc0, !PT ;  /* 0x0000ffff13217812 */ /* 0x000fe400078ec0ff */
[----:B------:R-:W-:Y:S02]  /*1eb10*/  LOP3.LUT R18, R34, 0xffff, RZ, 0xc0, !PT ;  /* 0x0000ffff22127812 */ /* 0x000fe400078ec0ff */
[----:B------:R-:W-:-:S02]  /*1eb20*/  LOP3.LUT R27, R40, R27, RZ, 0x3c, !PT ;  /* 0x0000001b281b7212 */ /* 0x000fc400078e3cff */
[----:B------:R-:W-:Y:S02]  /*1eb30*/  LOP3.LUT R39, R39, R26, RZ, 0x3c, !PT ;  /* 0x0000001a27277212 */ /* 0x000fe400078e3cff */
[----:B------:R-:W-:Y:S02]  /*1eb40*/  LOP3.LUT R29, R42, R29, RZ, 0x3c, !PT ;  /* 0x0000001d2a1d7212 */ /* 0x000fe400078e3cff */
[----:B------:R-:W-:Y:S02]  /*1eb50*/  LOP3.LUT R30, R11, R28, RZ, 0x3c, !PT ;  /* 0x0000001c0b1e7212 */ /* 0x000fe400078e3cff */
[----:B------:R-:W-:Y:S02]  /*1eb60*/  LOP3.LUT R22, R9, R24, RZ, 0x3c, !PT ;  /* 0x0000001809167212 */ /* 0x000fe400078e3cff */
[C---:B------:R-:W-:Y:S02]  /*1eb70*/  PRMT R13, R8.reuse, 0x3340, R10 ;  /* 0x00003340080d7816 */ /* 0x040fe4000000000a */
[----:B------:R-:W-:-:S02]  /*1eb80*/  PRMT R9, R8, 0x3340, R1 ;  /* 0x0000334008097816 */ /* 0x000fc40000000001 */
[----:B------:R-:W-:Y:S02]  /*1eb90*/  LOP3.LUT R35, R35, R14, RZ, 0x3c, !PT ;  /* 0x0000000e23237212 */ /* 0x000fe400078e3cff */
[----:B------:R-:W-:Y:S02]  /*1eba0*/  PRMT R12, R33, 0x3340, R18 ;  /* 0x00003340210c7816 */ /* 0x000fe40000000012 */
[----:B------:R-:W-:Y:S02]  /*1ebb0*/  LOP3.LUT R8, R21, 0xffff, RZ, 0xc0, !PT ;  /* 0x0000ffff15087812 */ /* 0x000fe400078ec0ff */
[----:B------:R-:W-:Y:S02]  /*1ebc0*/  LOP3.LUT R24, R20, 0xffff, RZ, 0xc0, !PT ;  /* 0x0000ffff14187812 */ /* 0x000fe400078ec0ff */
[----:B------:R-:W-:Y:S02]  /*1ebd0*/  LOP3.LUT R14, R27, 0xffff, RZ, 0xc0, !PT ;  /* 0x0000ffff1b0e7812 */ /* 0x000fe400078ec0ff */
[----:B------:R-:W-:-:S02]  /*1ebe0*/  LOP3.LUT R40, R39, 0xffff, RZ, 0xc0, !PT ;  /* 0x0000ffff27287812 */ /* 0x000fc400078ec0ff */
[----:B------:R-:W-:Y:S02]  /*1ebf0*/  LOP3.LUT R42, R29, 0xffff, RZ, 0xc0, !PT ;  /* 0x0000ffff1d2a7812 */ /* 0x000fe400078ec0ff */
[----:B------:R-:W-:Y:S02]  /*1ec00*/  LOP3.LUT R44, R30, 0xffff, RZ, 0xc0, !PT ;  /* 0x0000ffff1e2c7812 */ /* 0x000fe400078ec0ff */
[----:B------:R-:W-:Y:S02]  /*1ec10*/  PRMT R12, R13, 0x5410, R12 ;  /* 0x000054100d0c7816 */ /* 0x000fe4000000000c */
[C---:B------:R-:W-:Y:S02]  /*1ec20*/  PRMT R11, R8.reuse, 0x3340, R1 ;  /* 0x00003340080b7816 */ /* 0x040fe40000000001 */
[----:B------:R-:W-:Y:S02]  /*1ec30*/  PRMT R46, R8, 0x3340, R24 ;  /* 0x00003340082e7816 */ /* 0x000fe40000000018 */
[----:B------:R-:W-:-:S02]  /*1ec40*/  LOP3.LUT R25, R38, R25, RZ, 0x3c, !PT ;  /* 0x0000001926197212 */ /* 0x000fc400078e3cff */
[----:B------:R-:W-:Y:S02]  /*1ec50*/  LOP3.LUT R32, R37, R32, RZ, 0x3c, !PT ;  /* 0x0000002025207212 */ /* 0x000fe400078e3cff */
[----:B------:R-:W-:Y:S02]  /*1ec60*/  LOP3.LUT R13, R35, 0xffff, RZ, 0xc0, !PT ;  /* 0x0000ffff230d7812 */ /* 0x000fe400078ec0ff */
[----:B------:R-:W-:Y:S02]  /*1ec70*/  PRMT R8, R14, 0x3340, R40 ;  /* 0x000033400e087816 */ /* 0x000fe40000000028 */
[----:B------:R-:W-:Y:S02]  /*1ec80*/  PRMT R15, R42, 0x3340, R44 ;  /* 0x000033402a0f7816 */ /* 0x000fe4000000002c */
[----:B------:R-:W-:Y:S02]  /*1ec90*/  PRMT R9, R9, 0x5410, R6 ;  /* 0x0000541009097816 */ /* 0x000fe40000000006 */
        /* <DEDUP_REMOVED lines=13> */
[--C-:B------:R-:W-:Y:S02]  /*1ed70*/  PRMT R10, R37, 0x5410, R6.reuse ;  /* 0x00005410250a7816 */ /* 0x100fe40000000006 */
[----:B------:R-:W-:Y:S02]  /*1ed80*/  PRMT R11, R43, 0x5410, R6 ;  /* 0x000054102b0b7816 */ /* 0x000fe40000000006 */
[----:B------:R-:W-:Y:S02]  /*1ed90*/  PRMT R9, R24, 0x7604, R9 ;  /* 0x0000760418097816 */ /* 0x000fe40000000009 */
[----:B------:R-:W-:Y:S02]  /*1eda0*/  PRMT R13, R46, 0x5410, R13 ;  /* 0x000054102e0d7816 */ /* 0x000fe4000000000d */
[----:B------:R-:W-:Y:S02]  /*1edb0*/  PRMT R14, R45, 0x5410, R14 ;  /* 0x000054102d0e7816 */ /* 0x000fe4000000000e */
[----:B------:R-:W-:-:S02]  /*1edc0*/  PRMT R10, R36, 0x7604, R10 ;  /* 0x00007604240a7816 */ /* 0x000fc4000000000a */
[----:B------:R-:W-:Y:S01]  /*1edd0*/  PRMT R11, R40, 0x7604, R11 ;  /* 0x00007604280b7816 */ /* 0x000fe2000000000b */
[----:B------:R0:W-:Y:S01]  /*1ede0*/  STL.128 [R1], R12 ;  /* 0x0000000c01007387 */ /* 0x0001e20000100c00 */
        /* <DEDUP_REMOVED lines=8> */
[----:B0-----:R-:W-:Y:S02]  /*1ee70*/  PRMT R13, R17, 0x7610, R13 ;  /* 0x00007610110d7816 */ /* 0x001fe4000000000d */
        /* <DEDUP_REMOVED lines=16> */
[----:B------:R-:W-:Y:S05]  /*1ef80*/  BSYNC.RECONVERGENT B1 ;  /* 0x0000000000017941 */ /* 0x000fea0003800200 */
.L_x_149:
[----:B------:R3:W-:Y:S02]  /*1ef90*/  STL.128 [R1+0x1030], R8 ;  /* 0x0010300801007387 */ /* 0x0007e40000100c00 */
.L_x_140:
[----:B------:R-:W-:Y:S05]  /*1efa0*/  BSYNC.RECONVERGENT B2 ;  /* 0x0000000000027941 */ /* 0x000fea0003800200 */
.L_x_139:
[----:B0-----:R-:W-:-:S13]  /*1efb0*/  LOP3.LUT P0, R6, R5, 0xf, RZ, 0xc0, !PT ;  /* 0x0000000f05067812 */ /* 0x001fda000780c0ff */
[----:B------:R-:W-:Y:S05]  /*1efc0*/  @!P0 BRA `(.L_x_138) ;  /* 0x0000002000f88947 */ /* 0x000fea0003800000 */
[----:B------:R-:W4:Y:S04]  /*1efd0*/  LDL.128 R160, [R1+0x1010] ;  /* 0x0010100001a07983 */ /* 0x000f280000100c00 */
[----:B------:R-:W4:Y:S04]  /*1efe0*/  LDL.128 R140, [R1+0x1060] ;  /* 0x00106000018c7983 */ /* 0x000f280000100c00 */
[----:B------:R-:W5:Y:S04]  /*1eff0*/  LDL.128 R152, [R1+0x1050] ;  /* 0x0010500001987983 */ /* 0x000f680000100c00 */
        /* <DEDUP_REMOVED lines=33> */
[----:B------:R-:W2:Y:S04]  /*1f210*/  LDL.U8 R7, [R1+0x101f] ;  /* 0x00101f0001077983 */ /* 0x000ea80000100000 */
[----:B-1-3--:R-:W3:Y:S04]  /*1f220*/  LDL.128 R8, [R1+0x1280] ;  /* 0x0012800001087983 */ /* 0x00aee80000100c00 */
[----:B------:R-:W3:Y:S01]  /*1f230*/  LDL R5, [R1+0x1350] ;  /* 0x0013500001057983 */ /* 0x000ee20000100800 */
[----:B----4-:R-:W-:-:S02]  /*1f240*/  LOP3.LUT R141, R141, R163, RZ, 0x3c, !PT ;  /* 0x000000a38d8d7212 */ /* 0x010fc400078e3cff */
[-C--:B------:R-:W-:Y:S02]  /*1f250*/  LOP3.LUT R140, R140, R162.reuse, RZ, 0x3c, !PT ;  /* 0x000000a28c8c7212 */ /* 0x080fe400078e3cff */
[----:B-----5:R-:W-:Y:S02]  /*1f260*/  LOP3.LUT R144, R155, R162, RZ, 0x3c, !PT ;  /* 0x000000a29b907212 */ /* 0x020fe400078e3cff */
[-C--:B------:R-:W-:Y:S01]  /*1f270*/  LOP3.LUT R146, R153, R161.reuse, RZ, 0x3c, !PT ;  /* 0x000000a199927212 */ /* 0x080fe200078e3cff */
[----:B------:R-:W-:Y:S01]  /*1f280*/  IMAD.IADD R140, R140, 0x1, R141 ;  /* 0x000000018c8c7824 */ /* 0x000fe200078e028d */
[----:B------:R-:W-:Y:S02]  /*1f290*/  LOP3.LUT R141, R154, R161, RZ, 0x3c, !PT ;  /* 0x000000a19a8d7212 */ /* 0x000fe400078e3cff */
[----:B------:R-:W-:Y:S02]  /*1f2a0*/  LOP3.LUT R145, R152, R160, RZ, 0x3c, !PT ;  /* 0x000000a098917212 */ /* 0x000fe400078e3cff */
[----:B------:R-:W-:Y:S01]  /*1f2b0*/  SHF.L.W.U32.HI R140, R140, 0x1d, R140 ;  /* 0x0000001d8c8c7819 */ /* 0x000fe20000010e8c */
[----:B------:R-:W-:-:S02]  /*1f2c0*/  IMAD.IADD R141, R141, 0x1, R144 ;  /* 0x000000018d8d7824 */ /* 0x000fc400078e0290 */
[----:B------:R-:W-:Y:S01]  /*1f2d0*/  IMAD.IADD R145, R145, 0x1, R146 ;  /* 0x0000000191917824 */ /* 0x000fe200078e0292 */
[----:B--2---:R-:W-:Y:S02]  /*1f2e0*/  LOP3.LUT R147, R159, R160, RZ, 0x3c, !PT ;  /* 0x000000a09f937212 */ /* 0x004fe400078e3cff */
[-C--:B------:R-:W-:Y:S02]  /*1f2f0*/  LOP3.LUT R144, R158, R140.reuse, RZ, 0x3c, !PT ;  /* 0x0000008c9e907212 */ /* 0x080fe400078e3cff */
[----:B------:R-:W-:Y:S02]  /*1f300*/  SHF.L.W.U32.HI R141, R141, 0x1b, R141 ;  /* 0x0000001b8d8d7819 */ /* 0x000fe40000010e8d */
[----:B------:R-:W-:Y:S01]  /*1f310*/  SHF.L.W.U32.HI R145, R145, 0x9, R145 ;  /* 0x0000000991917819 */ /* 0x000fe20000010e91 */
[----:B------:R-:W-:Y:S01]  /*1f320*/  IMAD.IADD R144, R144, 0x1, R147 ;  /* 0x0000000190907824 */ /* 0x000fe200078e0293 */
[----:B------:R-:W-:Y:S02]  /*1f330*/  LOP3.LUT R140, R157, R140, RZ, 0x3c, !PT ;  /* 0x0000008c9d8c7212 */ /* 0x000fe400078e3cff */
[----:B------:R-:W-:-:S02]  /*1f340*/  LOP3.LUT R147, R156, R141, RZ, 0x3c, !PT ;  /* 0x0000008d9c937212 */ /* 0x000fc400078e3cff */
[----:B------:R-:W-:Y:S02]  /*1f350*/  LOP3.LUT R143, R143, R141, RZ, 0x3c, !PT ;  /* 0x0000008d8f8f7212 */ /* 0x000fe400078e3cff */
[----:B------:R-:W-:Y:S01]  /*1f360*/  LOP3.LUT R142, R142, R145, RZ, 0x3c, !PT ;  /* 0x000000918e8e7212 */ /* 0x000fe200078e3cff */
[----:B------:R-:W-:-:S04]  /*1f370*/  IMAD.IADD R140, R147, 0x1, R140 ;  /* 0x00000001938c7824 */ /* 0x000fc800078e028c */
[----:B------:R-:W-:Y:S01]  /*1f380*/  IMAD.IADD R142, R142, 0x1, R143 ;  /* 0x000000018e8e7824 */ /* 0x000fe200078e028f */
[----:B------:R-:W-:Y:S02]  /*1f390*/  SHF.L.W.U32.HI R144, R144, 0x1d, R144 ;  /* 0x0000001d90907819 */ /* 0x000fe40000010e90 */
[----:B------:R-:W-:Y:S02]  /*1f3a0*/  SHF.L.W.U32.HI R140, R140, 0x1b, R140 ;  /* 0x0000001b8c8c7819 */ /* 0x000fe40000010e8c */
[----:B------:R-:W-:Y:S02]  /*1f3b0*/  SHF.L.W.U32.HI R142, R142, 0x9, R142 ;  /* 0x000000098e8e7819 */ /* 0x000fe40000010e8e */
[----:B------:R-:W-:Y:S02]  /*1f3c0*/  LOP3.LUT R137, R137, R145, RZ, 0x3c, !PT ;  /* 0x0000009189897212 */ /* 0x000fe400078e3cff */
        /* <DEDUP_REMOVED lines=245> */
[----:B------:R-:W-:Y:S02]  /*20320*/  VIADD R24, R7, 0x1 ;  /* 0x0000000107187836 */ /* 0x000fe40000000000 */
[----:B------:R-:W-:Y:S02]  /*20330*/  IMAD.IADD R18, R18, 0x1, R19 ;  /* 0x0000000112127824 */ /* 0x000fe400078e0213 */
[----:B------:R-:W-:-:S02]  /*20340*/  IMAD.IADD R16, R16, 0x1, R17 ;  /* 0x0000000110107824 */ /* 0x000fc400078e0211 */
[----:B------:R-:W-:Y:S01]  /*20350*/  IMAD.IADD R12, R12, 0x1, R13 ;  /* 0x000000010c0c7824 */ /* 0x000fe200078e020d */
[----:B------:R0:W-:Y:S01]  /*20360*/  STL.U8 [R1+0x101f], R24 ;  /* 0x00101f1801007387 */ /* 0x0001e20000100000 */
[----:B------:R-:W-:Y:S02]  /*20370*/  SHF.L.W.U32.HI R18, R18, 0x1b, R18 ;  /* 0x0000001b12127819 */ /* 0x000fe40000010e12 */
[----:B------:R-:W-:Y:S02]  /*20380*/  SHF.L.W.U32.HI R13, R16, 0x9, R16 ;  /* 0x00000009100d7819 */ /* 0x000fe40000010e10 */
[----:B------:R-:W-:Y:S02]  /*20390*/  SHF.L.W.U32.HI R7, R12, 0x1d, R12 ;  /* 0x0000001d0c077819 */ /* 0x000fe40000010e0c */
[----:B------:R-:W-:Y:S02]  /*203a0*/  LOP3.LUT R14, R14, R13, RZ, 0x3c, !PT ;  /* 0x0000000d0e0e7212 */ /* 0x000fe400078e3cff */
[----:B------:R-:W-:-:S02]  /*203b0*/  LOP3.LUT R15, R15, R18, RZ, 0x3c, !PT ;  /* 0x000000120f0f7212 */ /* 0x000fc400078e3cff */
[----:B---3--:R-:W-:Y:S02]  /*203c0*/  LOP3.LUT R11, R11, R30, RZ, 0x3c, !PT ;  /* 0x0000001e0b0b7212 */ /* 0x008fe400078e3cff */
[-C--:B------:R-:W-:Y:S02]  /*203d0*/  LOP3.LUT R10, R10, R7.reuse, RZ, 0x3c, !PT ;  /* 0x000000070a0a7212 */ /* 0x080fe400078e3cff */
[----:B------:R-:W-:Y:S01]  /*203e0*/  ISETP.GE.U32.AND P0, PT, R5, 0x19, PT ;  /* 0x000000190500780c */ /* 0x000fe20003f06070 */
[----:B------:R-:W-:Y:S01]  /*203f0*/  IMAD.IADD R14, R14, 0x1, R15 ;  /* 0x000000010e0e7824 */ /* 0x000fe200078e020f */
[----:B------:R-:W-:Y:S01]  /*20400*/  LOP3.LUT R9, R9, R7, RZ, 0x3c, !PT ;  /* 0x0000000709097212 */ /* 0x000fe200078e3cff */
[----:B------:R-:W-:Y:S01]  /*20410*/  IMAD.IADD R10, R10, 0x1, R11 ;  /* 0x000000010a0a7824 */ /* 0x000fe200078e020b */
[----:B------:R-:W-:Y:S02]  /*20420*/  LOP3.LUT R8, R8, R18, RZ, 0x3c, !PT ;  /* 0x0000001208087212 */ /* 0x000fe400078e3cff */
[----:B------:R-:W-:-:S02]  /*20430*/  ISETP.GE.U32.AND P1, PT, R5, 0x1d, PT ;  /* 0x0000001d0500780c */ /* 0x000fc40003f26070 */
[----:B------:R-:W-:Y:S01]  /*20440*/  SHF.L.W.U32.HI R14, R14, 0x9, R14 ;  /* 0x000000090e0e7819 */ /* 0x000fe20000010e0e */
[----:B------:R-:W-:Y:S01]  /*20450*/  IMAD.IADD R8, R8, 0x1, R9 ;  /* 0x0000000108087824 */ /* 0x000fe200078e0209 */
[----:B------:R-:W-:Y:S01]  /*20460*/  SHF.L.W.U32.HI R5, R10, 0x1d, R10 ;  /* 0x0000001d0a057819 */ /* 0x000fe20000010e0a */
[----:B------:R-:W-:Y:S01]  /*20470*/  BSSY.RECONVERGENT B1, `(.L_x_153) ;  /* 0x000003c000017945 */ /* 0x000fe20003800200 */
[----:B------:R-:W-:Y:S02]  /*20480*/  IMAD.MOV.U32 R11, RZ, RZ, R13 ;  /* 0x000000ffff0b7224 */ /* 0x000fe400078e000d */
[----:B------:R-:W-:Y:S01]  /*20490*/  SHF.L.W.U32.HI R9, R8, 0x1b, R8 ;  /* 0x0000001b08097819 */ /* 0x000fe20000010e08 */
[----:B------:R-:W-:Y:S02]  /*204a0*/  IMAD.MOV.U32 R8, RZ, RZ, R14 ;  /* 0x000000ffff087224 */ /* 0x000fe400078e000e */
        /* <DEDUP_REMOVED lines=9> */
[-C--:B------:R-:W-:Y:S02]  /*20540*/  LOP3.LUT R7, R22, R9.reuse, RZ, 0x3c, !PT ;  /* 0x0000000916077212 */ /* 0x080fe400078e3cff */
[----:B------:R-:W-:Y:S02]  /*20550*/  LOP3.LUT R12, R21, R9, RZ, 0x3c, !PT ;  /* 0x00000009150c7212 */ /* 0x000fe400078e3cff */
[----:B---3--:R-:W-:Y:S02]  /*20560*/  LOP3.LUT R8, R41, R13, RZ, 0x3c, !PT ;  /* 0x0000000d29087212 */ /* 0x008fe400078e3cff */
        /* <DEDUP_REMOVED lines=44> */
.L_x_154:
[----:B------:R-:W-:Y:S05]  /*20830*/  BSYNC.RECONVERGENT B1 ;  /* 0x0000000000017941 */ /* 0x000fea0003800200 */
.L_x_153:
        /* <DEDUP_REMOVED lines=56> */
.L_x_156:
[----:B------:R-:W-:Y:S05]  /*20bc0*/  BSYNC.RECONVERGENT B1 ;  /* 0x0000000000017941 */ /* 0x000fea0003800200 */
.L_x_155:
        /* <DEDUP_REMOVED lines=107> */
.L_x_158:
[----:B------:R-:W-:Y:S05]  /*21280*/  BSYNC.RECONVERGENT B1 ;  /* 0x0000000000017941 */ /* 0x000fea0003800200 */
.L_x_157:
[----:B------:R1:W-:Y:S01]  /*21290*/  STL [R1+0x1354], R6 ;  /* 0x0013540601007387 */ /* 0x0003e20000100800 */
[----:B------:R-:W-:-:S07]  /*212a0*/  SHF.R.S32.HI R5, RZ, 0x1f, R149 ;  /* 0x0000001fff057819 */ /* 0x000fce0000011495 */
.L_x_159:
[----:B------:R-:W-:Y:S02]  /*212b0*/  VIADD R12, R6, 0xffffffff ;  /* 0xffffffff060c7836 */ /* 0x000fe40000000000 */
[----:B----4-:R-:W-:-:S03]  /*212c0*/  IMAD.IADD R14, R1, 0x1, R6 ;  /* 0x00000001010e7824 */ /* 0x010fc600078e0206 */
[----:B------:R-:W-:Y:S02]  /*212d0*/  IADD3 R11, P0, PT, R149, R12, RZ ;  /* 0x0000000c950b7210 */ /* 0x000fe40007f1e0ff */
[----:B------:R-:W2:Y:S02]  /*212e0*/  LDL.U8 R7, [R14+0x103f] ;  /* 0x00103f000e077983 */ /* 0x000ea40000100000 */
[----:B0-----:R-:W-:Y:S01]  /*212f0*/  IADD3 R8, P1, PT, R2, R11, RZ ;  /* 0x0000000b02087210 */ /* 0x001fe20007f3e0ff */
[----:B------:R-:W-:-:S04]  /*21300*/  IMAD.X R13, RZ, RZ, R5, P0 ;  /* 0x000000ffff0d7224 */ /* 0x000fc800000e0605 */
[----:B------:R-:W-:-:S05]  /*21310*/  IMAD.X R9, R4, 0x1, R13, P1 ;  /* 0x0000000104097824 */ /* 0x000fca00008e060d */
[----:B------:R-:W2:Y:S01]  /*21320*/  LDG.E.U8 R8, desc[UR6][R8.64] ;  /* 0x0000000608087981 */ /* 0x000ea2000c1e1100 */
[----:B------:R-:W-:-:S05]  /*21330*/  IADD3 R10, P0, PT, R0, R11, RZ ;  /* 0x0000000b000a7210 */ /* 0x000fca0007f1e0ff */
[----:B------:R-:W-:Y:S01]  /*21340*/  IMAD.X R11, R3, 0x1, R13, P0 ;  /* 0x00000001030b7824 */ /* 0x000fe200000e060d */
[----:B------:R-:W-:Y:S01]  /*21350*/  ISETP.GT.U32.AND P0, PT, R6, 0x1, PT ;  /* 0x000000010600780c */ /* 0x000fe20003f04070 */
[----:B-1----:R-:W-:Y:S01]  /*21360*/  IMAD.MOV.U32 R6, RZ, RZ, R12 ;  /* 0x000000ffff067224 */ /* 0x002fe200078e000c */
[----:B--2---:R-:W-:-:S05]  /*21370*/  LOP3.LUT R7, R8, R7, RZ, 0x3c, !PT ;  /* 0x0000000708077212 */ /* 0x004fca00078e3cff */
[----:B------:R4:W-:Y:S04]  /*21380*/  STG.E.U8 desc[UR6][R10.64], R7 ;  /* 0x000000070a007986 */ /* 0x0009e8000c101106 */
[----:B------:R4:W-:Y:S02]  /*21390*/  STL.U8 [R14+0x103f], R7 ;  /* 0x00103f070e007387 */ /* 0x0009e40000100000 */
[----:B------:R-:W-:Y:S05]  /*213a0*/  @P0 BRA `(.L_x_159) ;  /* 0xfffffffc00c00947 */ /* 0x000fea000383ffff */
.L_x_138:
[----:B------:R-:W-:Y:S05]  /*213b0*/  BSYNC.RECONVERGENT B0 ;  /* 0x0000000000007941 */ /* 0x000fea0003800200 */
.L_x_121:
[----:B-1----:R-:W1:Y:S01]  /*213c0*/  LDC R0, c[0x0][0x3d0] ;  /* 0x0000f400ff007b82 */ /* 0x002e620000000800 */
[----:B------:R-:W5:Y:S02]  /*213d0*/  LDCU.64 UR4, c[0x0][0x3c8] ;  /* 0x00007900ff0477ac */ /* 0x000f640008000a00 */
[----:B-----5:R-:W-:Y:S02]  /*213e0*/  ISETP.EQ.U32.AND P1, PT, RZ, UR4, PT ;  /* 0x00000004ff007c0c */ /* 0x020fe4000bf22070 */
[----:B-1----:R-:W-:-:S04]  /*213f0*/  ISETP.GE.AND P0, PT, R0, 0x4, PT ;  /* 0x000000040000780c */ /* 0x002fc80003f06270 */
[----:B------:R-:W-:-:S13]  /*21400*/  ISETP.EQ.OR.EX P0, PT, RZ, UR5, !P0, P1 ;  /* 0x00000005ff007c0c */ /* 0x000fda000c702710 */
[----:B------:R-:W-:Y:S05]  /*21410*/  @P0 EXIT ;  /* 0x000000000000094d */ /* 0x000fea0003800000 */
[----:B0--3--:R-:W3:Y:S01]  /*21420*/  LDL R4, [R1+0x1354] ;  /* 0x0013540001047983 */ /* 0x009ee20000100800 */
[----:B------:R-:W-:Y:S01]  /*21430*/  IMAD.SHL.U32 R148, R148, 0x10, RZ ;  /* 0x0000001094947824 */ /* 0x000fe200078e00ff */
[----:B------:R-:W-:Y:S04]  /*21440*/  BSSY.RECONVERGENT B0, `(.L_x_160) ;  /* 0x0000419000007945 */ /* 0x000fe80003800200 */
[----:B------:R-:W-:-:S04]  /*21450*/  IADD3 R2, P1, PT, R148, UR4, RZ ;  /* 0x0000000494027c10 */ /* 0x000fc8000ff3e0ff */
[----:B------:R-:W-:Y:S02]  /*21460*/  LEA.HI.X.SX32 R3, R148, UR5, 0x1, P1 ;  /* 0x0000000594037c11 */ /* 0x000fe400088f0eff */
[----:B---3--:R-:W-:-:S13]  /*21470*/  ISETP.NE.AND P0, PT, R4, RZ, PT ;  /* 0x000000ff0400720c */ /* 0x008fda0003f05270 */
[----:B------:R-:W-:Y:S05]  /*21480*/  @P0 BRA `(.L_x_161) ;  /* 0x0000000000080947 */ /* 0x000fea0003800000 */
[----:B----4-:R4:W5:Y:S01]  /*21490*/  LDL.128 R8, [R1+0x1030] ;  /* 0x0010300001087983 */ /* 0x0109620000100c00 */
[----:B------:R-:W-:Y:S05]  /*214a0*/  BRA `(.L_x_162) ;  /* 0x0000004000487947 */ /* 0x000fea0003800000 */
.L_x_161:
[----:B----4-:R-:W3:Y:S01]  /*214b0*/  LDL.128 R8, [R1+0x1030] ;  /* 0x0010300001087983 */ /* 0x010ee20000100c00 */
[----:B------:R-:W-:Y:S01]  /*214c0*/  ISETP.GE.U32.AND P0, PT, R4, 0x10, PT ;  /* 0x000000100400780c */ /* 0x000fe20003f06070 */
[----:B------:R-:W-:Y:S01]  /*214d0*/  BSSY.RECONVERGENT B1, `(.L_x_163) ;  /* 0x000022e000017945 */ /* 0x000fe20003800200 */
[C---:B------:R-:W-:Y:S02]  /*214e0*/  VIADD R0, R1.reuse, 0x1040 ;  /* 0x0000104001007836 */ /* 0x040fe40000000000 */
[C---:B------:R-:W-:Y:S02]  /*214f0*/  VIADD R20, R1.reuse, 0x104b ;  /* 0x0000104b01147836 */ /* 0x040fe40000000000 */
[C---:B------:R-:W-:Y:S02]  /*21500*/  VIADD R19, R1.reuse, 0x104a ;  /* 0x0000104a01137836 */ /* 0x040fe40000000000 */
[C---:B------:R-:W-:Y:S02]  /*21510*/  VIADD R18, R1.reuse, 0x1049 ;  /* 0x0000104901127836 */ /* 0x040fe40000000000 */
[----:B------:R-:W-:-:S02]  /*21520*/  VIADD R17, R1, 0x1048 ;  /* 0x0000104801117836 */ /* 0x000fc40000000000 */
[C---:B------:R-:W-:Y:S02]  /*21530*/  VIADD R16, R1.reuse, 0x1047 ;  /* 0x0000104701107836 */ /* 0x040fe40000000000 */
[C---:B------:R-:W-:Y:S02]  /*21540*/  VIADD R15, R1.reuse, 0x1046 ;  /* 0x00001046010f7836 */ /* 0x040fe40000000000 */
[C---:B------:R-:W-:Y:S02]  /*21550*/  VIADD R14, R1.reuse, 0x1045 ;  /* 0x00001045010e7836 */ /* 0x040fe40000000000 */
[C---:B------:R-:W-:Y:S02]  /*21560*/  VIADD R13, R1.reuse, 0x1044 ;  /* 0x00001044010d7836 */ /* 0x040fe40000000000 */
[C---:B------:R-:W-:Y:S02]  /*21570*/  VIADD R12, R1.reuse, 0x1043 ;  /* 0x00001043010c7836 */ /* 0x040fe40000000000 */
[----:B------:R-:W-:-:S02]  /*21580*/  VIADD R7, R1, 0x1042 ;  /* 0x0000104201077836 */ /* 0x000fc40000000000 */
[----:B------:R-:W-:Y:S01]  /*21590*/  VIADD R6, R1, 0x1041 ;  /* 0x0000104101067836 */ /* 0x000fe20000000000 */
[----:B---3--:R0:W-:Y:S01]  /*215a0*/  STL.128 [R1], R8 ;  /* 0x0000000801007387 */ /* 0x0081e20000100c00 */
[----:B------:R-:W-:Y:S02]  /*215b0*/  IMAD.MOV.U32 R21, RZ, RZ, R8 ;  /* 0x000000ffff157224 */ /* 0x000fe400078e0008 */
[----:B------:R-:W-:Y:S02]  /*215c0*/  IMAD.MOV.U32 R22, RZ, RZ, R9 ;  /* 0x000000ffff167224 */ /* 0x000fe400078e0009 */
[----:B------:R-:W-:Y:S01]  /*215d0*/  IMAD.MOV.U32 R23, RZ, RZ, R10 ;  /* 0x000000ffff177224 */ /* 0x000fe200078e000a */
[----:B------:R-:W-:Y:S06]  /*215e0*/  @!P0 BRA `(.L_x_164) ;  /* 0x0000002000708947 */ /* 0x000fec0003800000 */
[C---:B------:R-:W-:Y:S01]  /*215f0*/  PRMT R18, R8.reuse, 0x7773, RZ ;  /* 0x0000777308127816 */ /* 0x040fe200000000ff */
[----:B------:R-:W-:Y:S01]  /*21600*/  BSSY.RECONVERGENT B2, `(.L_x_165) ;  /* 0x0000208000027945 */ /* 0x000fe20003800200 */
[C---:B------:R-:W-:Y:S01]  /*21610*/  PRMT R21, R8.reuse, 0x7772, RZ ;  /* 0x0000777208157816 */ /* 0x040fe200000000ff */
[----:B------:R-:W-:Y:S01]  /*21620*/  VIADD R20, R1, 0xf ;  /* 0x0000000f01147836 */ /* 0x000fe20000000000 */
[C---:B------:R-:W-:Y:S02]  /*21630*/  PRMT R22, R8.reuse, 0x7771, RZ ;  /* 0x0000777108167816 */ /* 0x040fe400000000ff */
[C---:B------:R-:W-:Y:S02]  /*21640*/  PRMT R5, R11.reuse, 0x7773, RZ ;  /* 0x000077730b057816 */ /* 0x040fe400000000ff */
[----:B0-----:R-:W-:Y:S02]  /*21650*/  PRMT R8, R8, 0x7770, RZ ;  /* 0x0000777008087816 */ /* 0x001fe400000000ff */
        /* <DEDUP_REMOVED lines=8> */
[----:B------:R-:W-:Y:S02]  /*216e0*/  PRMT R25, R22, 0x7610, R25 ;  /* 0x0000761016197816 */ /* 0x000fe40000000019 */
[----:B------:R-:W-:Y:S02]  /*216f0*/  PRMT R19, R19, 0x3340, R19 ;  /* 0x0000334013137816 */ /* 0x000fe40000000013 */
[----:B------:R-:W-:Y:S02]  /*21700*/  PRMT R11, R11, 0x7770, RZ ;  /* 0x000077700b0b7816 */ /* 0x000fe400000000ff */
[----:B------:R-:W-:Y:S02]  /*21710*/  PRMT R10, R10, 0x7770, RZ ;  /* 0x000077700a0a7816 */ /* 0x000fe400000000ff */
[----:B------:R-:W-:-:S02]  /*21720*/  PRMT R9, R9, 0x7770, RZ ;  /* 0x0000777009097816 */ /* 0x000fc400000000ff */
[----:B------:R-:W-:Y:S02]  /*21730*/  PRMT R23, R5, 0x7610, R23 ;  /* 0x0000761005177816 */ /* 0x000fe40000000017 */
[----:B------:R-:W-:Y:S02]  /*21740*/  PRMT R24, R21, 0x7610, R24 ;  /* 0x0000761015187816 */ /* 0x000fe40000000018 */
[----:B------:R-:W-:-:S07]  /*21750*/  PRMT R22, R8, 0x7610, R22 ;  /* 0x0000761008167816 */ /* 0x000fce0000000016 */
.L_x_167:
[----:B------:R-:W3:Y:S02]  /*21760*/  LDL.128 R28, [R0] ;  /* 0x00000000001c7983 */ /* 0x000ee40000100c00 */
[C---:B---3--:R-:W-:Y:S02]  /*21770*/  PRMT R36, R30.reuse, 0x7772, RZ ;  /* 0x000077721e247816 */ /* 0x048fe400000000ff */
        /* <DEDUP_REMOVED lines=8> */
[----:B------:R-:W-:Y:S02]  /*21800*/  LOP3.LUT R12, R37, 0xffff, R12, 0x48, !PT ;  /* 0x0000ffff250c7812 */ /* 0x000fe400078e480c */
[----:B------:R-:W-:-:S02]  /*21810*/  LOP3.LUT R13, R36, 0xffff, R13, 0x48, !PT ;  /* 0x0000ffff240d7812 */ /* 0x000fc400078e480d */
[C---:B------:R-:W-:Y:S02]  /*21820*/  PRMT R30, R31.reuse, 0x7770, RZ ;  /* 0x000077701f1e7816 */ /* 0x040fe400000000ff */
[C---:B------:R-:W-:Y:S02]  /*21830*/  PRMT R38, R31.reuse, 0x7771, RZ ;  /* 0x000077711f267816 */ /* 0x040fe400000000ff */
[C---:B------:R-:W-:Y:S02]  /*21840*/  PRMT R39, R31.reuse, 0x7772, RZ ;  /* 0x000077721f277816 */ /* 0x040fe400000000ff */
[----:B------:R-:W-:Y:S02]  /*21850*/  PRMT R40, R31, 0x7773, RZ ;  /* 0x000077731f287816 */ /* 0x000fe400000000ff */
[C---:B------:R-:W-:Y:S02]  /*21860*/  PRMT R8, R28.reuse, 0x7771, RZ ;  /* 0x000077711c087816 */ /* 0x040fe400000000ff */
[----:B------:R-:W-:-:S02]  /*21870*/  PRMT R21, R28, 0x7772, RZ ;  /* 0x000077721c157816 */ /* 0x000fc400000000ff */
[----:B------:R-:W-:Y:S02]  /*21880*/  PRMT R27, R28, 0x7773, RZ ;  /* 0x000077731c1b7816 */ /* 0x000fe400000000ff */
[----:B------:R-:W-:Y:S01]  /*21890*/  LOP3.LUT R22, R5, R22, RZ, 0x3c, !PT ;  /* 0x0000001605167212 */ /* 0x000fe200078e3cff */
[----:B------:R-:W-:Y:S01]  /*218a0*/  IMAD.MOV.U32 R5, RZ, RZ, RZ ;  /* 0x000000ffff057224 */ /* 0x000fe200078e00ff */
[----:B------:R-:W-:Y:S02]  /*218b0*/  LOP3.LUT R29, R29, 0xffff, R10, 0x48, !PT ;  /* 0x0000ffff1d1d7812 */ /* 0x000fe400078e480a */
[----:B------:R-:W-:Y:S02]  /*218c0*/  PRMT R10, R13, 0x3340, R12 ;  /* 0x000033400d0a7816 */ /* 0x000fe4000000000c */
        /* <DEDUP_REMOVED lines=18> */
[----:B------:R-:W-:Y:S01]  /*219f0*/  PRMT R8, R21, 0x3340, R18 ;  /* 0x0000334015087816 */ /* 0x000fe20000000012 */
[----:B------:R-:W-:Y:S01]  /*21a00*/  IMAD.MOV.U32 R21, RZ, RZ, R0 ;  /* 0x000000ffff157224 */ /* 0x000fe200078e0000 */
[----:B------:R-:W-:Y:S01]  /*21a10*/  PRMT R25, R12, 0x3340, R25 ;  /* 0x000033400c197816 */ /* 0x000fe20000000019 */
[----:B------:R-:W-:Y:S01]  /*21a20*/  IMAD.MOV.U32 R18, RZ, RZ, R20 ;  /* 0x000000ffff127224 */ /* 0x000fe200078e0014 */
[----:B------:R-:W-:-:S02]  /*21a30*/  PRMT R9, R26, 0x5410, R9 ;  /* 0x000054101a097816 */ /* 0x000fc40000000009 */
[----:B------:R-:W-:Y:S02]  /*21a40*/  PRMT R10, R29, 0x5410, R10 ;  /* 0x000054101d0a7816 */ /* 0x000fe4000000000a */
[----:B------:R-:W-:Y:S02]  /*21a50*/  PRMT R11, R7, 0x5410, R6 ;  /* 0x00005410070b7816 */ /* 0x000fe40000000006 */
[----:B------:R-:W-:Y:S02]  /*21a60*/  PRMT R8, R25, 0x5410, R8 ;  /* 0x0000541019087816 */ /* 0x000fe40000000008 */
[----:B------:R-:W-:Y:S02]  /*21a70*/  PRMT R23, RZ, 0x7610, R23 ;  /* 0x00007610ff177816 */ /* 0x000fe40000000017 */
[----:B------:R-:W-:Y:S01]  /*21a80*/  PRMT R6, RZ, 0x7610, R6 ;  /* 0x00007610ff067816 */ /* 0x000fe20000000006 */
[----:B------:R0:W-:Y:S01]  /*21a90*/  STL.128 [R1], R8 ;  /* 0x0000000801007387 */ /* 0x0001e20000100c00 */
        /* <DEDUP_REMOVED lines=13> */
[----:B0-----:R-:W-:-:S07]  /*21b70*/  PRMT R30, RZ, 0x7610, R30 ;  /* 0x00007610ff1e7816 */ /* 0x001fce000000001e */
.L_x_166:
        /* <DEDUP_REMOVED lines=8> */
[C---:B------:R-:W-:Y:S02]  /*21c00*/  VIADD R31, R5.reuse, 0xf ;  /* 0x0000000f051f7836 */ /* 0x040fe40000000000 */
[----:B------:R-:W-:Y:S02]  /*21c10*/  VIADD R5, R5, 0xffffffff ;  /* 0xffffffff05057836 */ /* 0x000fe40000000000 */
[----:B------:R-:W-:Y:S01]  /*21c20*/  VIADD R18, R18, 0xffffffff ;  /* 0xffffffff12127836 */ /* 0x000fe20000000000 */
[----:B------:R-:W-:Y:S02]  /*21c30*/  ISETP.GT.U32.AND P0, PT, R31, 0x1, PT ;  /* 0x000000011f00780c */ /* 0x000fe40003f04070 */
[----:B---3--:R-:W-:Y:S02]  /*21c40*/  PRMT R46, R35, 0x7773, RZ ;  /* 0x00007773232e7816 */ /* 0x008fe400000000ff */
[----:B------:R-:W-:-:S02]  /*21c50*/  PRMT R31, R32, 0x7770, RZ ;  /* 0x00007770201f7816 */ /* 0x000fc400000000ff */
[----:B------:R-:W-:Y:S02]  /*21c60*/  LOP3.LUT R23, R46, R23, RZ, 0x3c, !PT ;  /* 0x000000172e177212 */ /* 0x000fe400078e3cff */
[----:B------:R-:W-:Y:S02]  /*21c70*/  LOP3.LUT R30, R31, R30, RZ, 0x3c, !PT ;  /* 0x0000001e1f1e7212 */ /* 0x000fe400078e3cff */
[----:B------:R-:W-:Y:S02]  /*21c80*/  PRMT R47, R35, 0x7772, RZ ;  /* 0x00007772232f7816 */ /* 0x000fe400000000ff */
[C---:B------:R-:W-:Y:S01]  /*21c90*/  LOP3.LUT R31, R23.reuse, 0xffff, RZ, 0xc0, !PT ;  /* 0x0000ffff171f7812 */ /* 0x040fe200078ec0ff */
[----:B------:R-:W-:Y:S01]  /*21ca0*/  IMAD.SHL.U32 R23, R23, 0x2, RZ ;  /* 0x0000000217177824 */ /* 0x000fe200078e00ff */
[C---:B------:R-:W-:Y:S02]  /*21cb0*/  PRMT R36, R32.reuse, 0x7771, RZ ;  /* 0x0000777120247816 */ /* 0x040fe400000000ff */
[----:B------:R-:W-:-:S02]  /*21cc0*/  PRMT R37, R32, 0x7772, RZ ;  /* 0x0000777220257816 */ /* 0x000fc400000000ff */
[----:B------:R-:W-:Y:S02]  /*21cd0*/  PRMT R32, R32, 0x7773, RZ ;  /* 0x0000777320207816 */ /* 0x000fe400000000ff */
[----:B------:R-:W-:Y:S02]  /*21ce0*/  LOP3.LUT R6, R47, R6, RZ, 0x3c, !PT ;  /* 0x000000062f067212 */ /* 0x000fe400078e3cff */
[----:B------:R-:W-:Y:S02]  /*21cf0*/  SHF.R.U32.HI R31, RZ, 0x4, R31 ;  /* 0x00000004ff1f7819 */ /* 0x000fe4000001161f */
[----:B------:R-:W-:Y:S02]  /*21d00*/  PRMT R44, R35, 0x7771, RZ ;  /* 0x00007771232c7816 */ /* 0x000fe400000000ff */
[C---:B------:R-:W-:Y:S02]  /*21d10*/  PRMT R39, R33.reuse, 0x7770, RZ ;  /* 0x0000777021277816 */ /* 0x040fe400000000ff */
[----:B------:R-:W-:-:S02]  /*21d20*/  PRMT R38, R33, 0x7771, RZ ;  /* 0x0000777121267816 */ /* 0x000fc400000000ff */
[C---:B------:R-:W-:Y:S02]  /*21d30*/  PRMT R41, R33.reuse, 0x7772, RZ ;  /* 0x0000777221297816 */ /* 0x040fe400000000ff */
[----:B------:R-:W-:Y:S02]  /*21d40*/  PRMT R40, R33, 0x7773, RZ ;  /* 0x0000777321287816 */ /* 0x000fe400000000ff */
[----:B------:R-:W-:Y:S02]  /*21d50*/  LOP3.LUT R27, R32, R27, RZ, 0x3c, !PT ;  /* 0x0000001b201b7212 */ /* 0x000fe400078e3cff */
[C---:B------:R-:W-:Y:S02]  /*21d60*/  PRMT R33, R34.reuse, 0x7770, RZ ;  /* 0x0000777022217816 */ /* 0x040fe400000000ff */
[C---:B------:R-:W-:Y:S02]  /*21d70*/  PRMT R42, R34.reuse, 0x7771, RZ ;  /* 0x00007771222a7816 */ /* 0x040fe400000000ff */
[----:B------:R-:W-:-:S02]  /*21d80*/  PRMT R43, R34, 0x7772, RZ ;  /* 0x00007772222b7816 */ /* 0x000fc400000000ff */
[----:B------:R-:W-:Y:S02]  /*21d90*/  PRMT R45, R35, 0x7770, RZ ;  /* 0x00007770232d7816 */ /* 0x000fe400000000ff */
[----:B------:R-:W-:Y:S02]  /*21da0*/  LOP3.LUT R32, R6, 0xffff, RZ, 0xc0, !PT ;  /* 0x0000ffff06207812 */ /* 0x000fe400078ec0ff */
[----:B------:R-:W-:Y:S02]  /*21db0*/  LOP3.LUT R31, R31, 0xf, RZ, 0xc0, !PT ;  /* 0x0000000f1f1f7812 */ /* 0x000fe400078ec0ff */
[----:B------:R-:W-:Y:S02]  /*21dc0*/  PRMT R34, R34, 0x7773, RZ ;  /* 0x0000777322227816 */ /* 0x000fe400000000ff */
[----:B------:R-:W-:Y:S01]  /*21dd0*/  LOP3.LUT R7, R44, R7, RZ, 0x3c, !PT ;  /* 0x000000072c077212 */ /* 0x000fe200078e3cff */
[----:B------:R-:W-:Y:S01]  /*21de0*/  IMAD R31, R6, 0x10, R31 ;  /* 0x00000010061f7824 */ /* 0x000fe200078e021f */
[----:B------:R-:W-:-:S02]  /*21df0*/  SHF.R.U32.HI R32, RZ, 0x4, R32 ;  /* 0x00000004ff207819 */ /* 0x000fc40000011620 */
[----:B------:R-:W-:Y:S02]  /*21e00*/  LOP3.LUT R12, R45, R12, RZ, 0x3c, !PT ;  /* 0x0000000c2d0c7212 */ /* 0x000fe400078e3cff */
[----:B------:R-:W-:Y:S02]  /*21e10*/  LOP3.LUT R13, R34, R13, RZ, 0x3c, !PT ;  /* 0x0000000d220d7212 */ /* 0x000fe400078e3cff */
[----:B------:R-:W-:Y:S02]  /*21e20*/  LOP3.LUT R14, R43, R14, RZ, 0x3c, !PT ;  /* 0x0000000e2b0e7212 */ /* 0x000fe400078e3cff */
[----:B------:R-:W-:Y:S02]  /*21e30*/  LOP3.LUT R6, R7, 0xffff, RZ, 0xc0, !PT ;  /* 0x0000ffff07067812 */ /* 0x000fe400078ec0ff */
[----:B------:R-:W-:Y:S02]  /*21e40*/  LOP3.LUT R16, R33, R16, RZ, 0x3c, !PT ;  /* 0x0000001021107212 */ /* 0x000fe400078e3cff */
[----:B------:R-:W-:-:S02]  /*21e50*/  LOP3.LUT R32, R32, 0xf, RZ, 0xc0, !PT ;  /* 0x0000000f20207812 */ /* 0x000fc400078ec0ff */
[----:B------:R-:W-:Y:S02]  /*21e60*/  LOP3.LUT R33, R12, 0xffff, RZ, 0xc0, !PT ;  /* 0x0000ffff0c217812 */ /* 0x000fe400078ec0ff */
[----:B------:R-:W-:Y:S01]  /*21e70*/  LOP3.LUT R34, R13, 0xffff, RZ, 0xc0, !PT ;  /* 0x0000ffff0d227812 */ /* 0x000fe200078ec0ff */
[----:B------:R-:W-:Y:S01]  /*21e80*/  IMAD R32, R7, 0x10, R32 ;  /* 0x0000001007207824 */ /* 0x000fe200078e0220 */
[----:B------:R-:W-:Y:S02]  /*21e90*/  LOP3.LUT R35, R14, 0xffff, RZ, 0xc0, !PT ;  /* 0x0000ffff0e237812 */ /* 0x000fe400078ec0ff */
[----:B------:R-:W-:Y:S02]  /*21ea0*/  SHF.R.U32.HI R6, RZ, 0x4, R6 ;  /* 0x00000004ff067819 */ /* 0x000fe40000011606 */
[----:B------:R-:W-:Y:S02]  /*21eb0*/  SHF.R.U32.HI R33, RZ, 0x4, R33 ;  /* 0x00000004ff217819 */ /* 0x000fe40000011621 */
[----:B------:R-:W-:-:S02]  /*21ec0*/  SHF.R.U32.HI R34, RZ, 0x4, R34 ;  /* 0x00000004ff227819 */ /* 0x000fc40000011622 */
[----:B------:R-:W-:Y:S02]  /*21ed0*/  SHF.R.U32.HI R35, RZ, 0x4, R35 ;  /* 0x00000004ff237819 */ /* 0x000fe40000011623 */
[----:B------:R-:W-:Y:S02]  /*21ee0*/  LOP3.LUT R7, R6, 0xf, RZ, 0xc0, !PT ;  /* 0x0000000f06077812 */ /* 0x000fe400078ec0ff */
[----:B------:R-:W-:Y:S02]  /*21ef0*/  LOP3.LUT R15, R42, R15, RZ, 0x3c, !PT ;  /* 0x0000000f2a0f7212 */ /* 0x000fe400078e3cff */
[----:B------:R-:W-:Y:S01]  /*21f00*/  LOP3.LUT R6, R33, 0xf, RZ, 0xc0, !PT ;  /* 0x0000000f21067812 */ /* 0x000fe200078ec0ff */
[----:B------:R-:W-:Y:S01]  /*21f10*/  IMAD R7, R12, 0x10, R7 ;  /* 0x000000100c077824 */ /* 0x000fe200078e0207 */
[----:B------:R-:W-:Y:S02]  /*21f20*/  LOP3.LUT R33, R34, 0xf, RZ, 0xc0, !PT ;  /* 0x0000000f22217812 */ /* 0x000fe400078ec0ff */
[----:B------:R-:W-:Y:S01]  /*21f30*/  LOP3.LUT R34, R35, 0xf, RZ, 0xc0, !PT ;  /* 0x0000000f23227812 */ /* 0x000fe200078ec0ff */
[----:B------:R-:W-:Y:S01]  /*21f40*/  IMAD R6, R13, 0x10, R6 ;  /* 0x000000100d067824 */ /* 0x000fe200078e0206 */
[----:B------:R-:W-:Y:S01]  /*21f50*/  LOP3.LUT R17, R40, R17, RZ, 0x3c, !PT ;  /* 0x0000001128117212 */ /* 0x000fe200078e3cff */
[----:B------:R-:W-:Y:S01]  /*21f60*/  IMAD R33, R14, 0x10, R33 ;  /* 0x000000100e217824 */ /* 0x000fe200078e0221 */
[C---:B------:R-:W-:Y:S01]  /*21f70*/  LOP3.LUT R12, R15.reuse, 0xffff, RZ, 0xc0, !PT ;  /* 0x0000ffff0f0c7812 */ /* 0x040fe200078ec0ff */
[----:B------:R-:W-:Y:S01]  /*21f80*/  IMAD R34, R15, 0x10, R34 ;  /* 0x000000100f227824 */ /* 0x000fe200078e0222 */
[----:B------:R-:W-:-:S02]  /*21f90*/  LOP3.LUT R24, R41, R24, RZ, 0x3c, !PT ;  /* 0x0000001829187212 */ /* 0x000fc400078e3cff */
[----:B------:R-:W-:Y:S02]  /*21fa0*/  LOP3.LUT R28, R37, R28, RZ, 0x3c, !PT ;  /* 0x0000001c251c7212 */ /* 0x000fe400078e3cff */
[----:B------:R-:W-:Y:S02]  /*21fb0*/  LOP3.LUT R15, R17, 0xffff, RZ, 0xc0, !PT ;  /* 0x0000ffff110f7812 */ /* 0x000fe400078ec0ff */
[----:B------:R-:W-:Y:S02]  /*21fc0*/  SHF.R.U32.HI R12, RZ, 0x4, R12 ;  /* 0x00000004ff0c7819 */ /* 0x000fe4000001160c */
[----:B------:R-:W-:Y:S02]  /*21fd0*/  LOP3.LUT R37, R24, 0xffff, RZ, 0xc0, !PT ;  /* 0x0000ffff18257812 */ /* 0x000fe400078ec0ff */
[----:B------:R-:W-:Y:S02]  /*21fe0*/  LOP3.LUT R25, R38, R25, RZ, 0x3c, !PT ;  /* 0x0000001926197212 */ /* 0x000fe400078e3cff */
[----:B------:R-:W-:-:S02]  /*21ff0*/  LOP3.LUT R38, R23, 0x1e, RZ, 0xc0, !PT ;  /* 0x0000001e17267812 */ /* 0x000fc400078ec0ff */
[----:B------:R-:W-:Y:S02]  /*22000*/  SHF.R.U32.HI R15, RZ, 0x4, R15 ;  /* 0x00000004ff0f7819 */ /* 0x000fe4000001160f */
[----:B------:R-:W-:Y:S01]  /*22010*/  LOP3.LUT R13, R12, 0xf, RZ, 0xc0, !PT ;  /* 0x0000000f0c0d7812 */ /* 0x000fe200078ec0ff */
[----:B------:R0:W1:Y:S01]  /*22020*/  LDC.U8 R35, c[0x3][R38+0x480] ;  /* 0x00c1200026237b82 */ /* 0x0000620000000000 */
[----:B------:R-:W-:Y:S02]  /*22030*/  SHF.R.U32.HI R12, RZ, 0x4, R37 ;  /* 0x00000004ff0c7819 */ /* 0x000fe40000011625 */
[C---:B------:R-:W-:Y:S01]  /*22040*/  LOP3.LUT R14, R16.reuse, 0xffff, RZ, 0xc0, !PT ;  /* 0x0000ffff100e7812 */ /* 0x040fe200078ec0ff */
[----:B------:R-:W-:Y:S01]  /*22050*/  IMAD R13, R16, 0x10, R13 ;  /* 0x00000010100d7824 */ /* 0x000fe200078e020d */
[----:B------:R-:W-:Y:S02]  /*22060*/  LOP3.LUT R29, R36, R29, RZ, 0x3c, !PT ;  /* 0x0000001d241d7212 */ /* 0x000fe400078e3cff */
[----:B------:R-:W-:Y:S01]  /*22070*/  LOP3.LUT R15, R15, 0xf, RZ, 0xc0, !PT ;  /* 0x0000000f0f0f7812 */ /* 0x000fe200078ec0ff */
[----:B------:R0:W3:Y:S01]  /*22080*/  LDC.U8 R36, c[0x3][R38+0x481] ;  /* 0x00c1204026247b82 */ /* 0x0000e20000000000 */
[----:B------:R-:W-:-:S02]  /*22090*/  LOP3.LUT R26, R39, R26, RZ, 0x3c, !PT ;  /* 0x0000001a271a7212 */ /* 0x000fc400078e3cff */
[----:B------:R-:W-:Y:S01]  /*220a0*/  LOP3.LUT R12, R12, 0xf, RZ, 0xc0, !PT ;  /* 0x0000000f0c0c7812 */ /* 0x000fe200078ec0ff */
[----:B------:R-:W-:Y:S01]  /*220b0*/  IMAD R15, R24, 0x10, R15 ;  /* 0x00000010180f7824 */ /* 0x000fe200078e020f */
[----:B------:R-:W-:Y:S02]  /*220c0*/  SHF.R.U32.HI R14, RZ, 0x4, R14 ;  /* 0x00000004ff0e7819 */ /* 0x000fe4000001160e */
[C---:B------:R-:W-:Y:S01]  /*220d0*/  LOP3.LUT R16, R25.reuse, 0xffff, RZ, 0xc0, !PT ;  /* 0x0000ffff19107812 */ /* 0x040fe200078ec0ff */
[----:B------:R-:W-:Y:S01]  /*220e0*/  IMAD R12, R25, 0x10, R12 ;  /* 0x00000010190c7824 */ /* 0x000fe200078e020c */
[----:B------:R-:W-:Y:S02]  /*220f0*/  LOP3.LUT R23, R26, 0xffff, RZ, 0xc0, !PT ;  /* 0x0000ffff1a177812 */ /* 0x000fe400078ec0ff */
[----:B------:R-:W-:Y:S02]  /*22100*/  LOP3.LUT R14, R14, 0xf, RZ, 0xc0, !PT ;  /* 0x0000000f0e0e7812 */ /* 0x000fe400078ec0ff */
[----:B------:R-:W-:-:S02]  /*22110*/  LOP3.LUT R24, R27, 0xffff, RZ, 0xc0, !PT ;  /* 0x0000ffff1b187812 */ /* 0x000fc400078ec0ff */
[----:B------:R-:W-:Y:S01]  /*22120*/  LOP3.LUT R25, R28, 0xffff, RZ, 0xc0, !PT ;  /* 0x0000ffff1c197812 */ /* 0x000fe200078ec0ff */
[----:B------:R-:W-:Y:S01]  /*22130*/  IMAD R14, R17, 0x10, R14 ;  /* 0x00000010110e7824 */ /* 0x000fe200078e020e */
[----:B------:R-:W-:Y:S02]  /*22140*/  SHF.R.U32.HI R16, RZ, 0x4, R16 ;  /* 0x00000004ff107819 */ /* 0x000fe40000011610 */
[----:B------:R-:W-:Y:S02]  /*22150*/  SHF.R.U32.HI R23, RZ, 0x4, R23 ;  /* 0x00000004ff177819 */ /* 0x000fe40000011617 */
[----:B------:R-:W-:Y:S02]  /*22160*/  SHF.R.U32.HI R24, RZ, 0x4, R24 ;  /* 0x00000004ff187819 */ /* 0x000fe40000011618 */
[----:B------:R-:W-:Y:S02]  /*22170*/  SHF.R.U32.HI R25, RZ, 0x4, R25 ;  /* 0x00000004ff197819 */ /* 0x000fe40000011619 */
        /* <DEDUP_REMOVED lines=8> */
[----:B----4-:R-:W-:Y:S01]  /*22200*/  PRMT R44, R11, 0x7773, RZ ;  /* 0x000077730b2c7816 */ /* 0x010fe200000000ff */
[----:B------:R-:W-:Y:S01]  /*22210*/  IMAD R24, R29, 0x10, R24 ;  /* 0x000000101d187824 */ /* 0x000fe200078e0218 */
[----:B------:R-:W-:-:S02]  /*22220*/  PRMT R26, R8, 0x7770, RZ ;  /* 0x00007770081a7816 */ /* 0x000fc400000000ff */
[C---:B------:R-:W-:Y:S02]  /*22230*/  PRMT R27, R8.reuse, 0x7771, RZ ;  /* 0x00007771081b7816 */ /* 0x040fe400000000ff */
[C---:B------:R-:W-:Y:S02]  /*22240*/  PRMT R29, R8.reuse, 0x7772, RZ ;  /* 0x00007772081d7816 */ /* 0x040fe400000000ff */
[----:B------:R-:W-:Y:S02]  /*22250*/  PRMT R28, R8, 0x7773, RZ ;  /* 0x00007773081c7816 */ /* 0x000fe400000000ff */
[----:B------:R-:W-:Y:S02]  /*22260*/  SHF.R.U32.HI R8, RZ, 0x4, R25 ;  /* 0x00000004ff087819 */ /* 0x000fe40000011619 */
[----:B------:R-:W-:Y:S02]  /*22270*/  PRMT R42, R11, 0x7771, RZ ;  /* 0x000077710b2a7816 */ /* 0x000fe400000000ff */
[----:B------:R-:W-:-:S02]  /*22280*/  LOP3.LUT R31, R44, R31, RZ, 0x3c, !PT ;  /* 0x0000001f2c1f7212 */ /* 0x000fc400078e3cff */
[----:B------:R-:W-:Y:S02]  /*22290*/  LOP3.LUT R25, R8, 0xf, RZ, 0xc0, !PT ;  /* 0x0000000f08197812 */ /* 0x000fe400078ec0ff */
[----:B------:R-:W-:Y:S02]  /*222a0*/  PRMT R8, R9, 0x7773, RZ ;  /* 0x0000777309087816 */ /* 0x000fe400000000ff */
[C---:B------:R-:W-:Y:S01]  /*222b0*/  PRMT R43, R11.reuse, 0x7770, RZ ;  /* 0x000077700b2b7816 */ /* 0x040fe200000000ff */
[----:B------:R-:W-:Y:S01]  /*222c0*/  IMAD R25, R30, 0x10, R25 ;  /* 0x000000101e197824 */ /* 0x000fe200078e0219 */
[----:B------:R-:W-:Y:S02]  /*222d0*/  PRMT R45, R11, 0x7772, RZ ;  /* 0x000077720b2d7816 */ /* 0x000fe400000000ff */
[C---:B------:R-:W-:Y:S01]  /*222e0*/  LOP3.LUT R11, R31.reuse, 0xffff, RZ, 0xc0, !PT ;  /* 0x0000ffff1f0b7812 */ /* 0x040fe200078ec0ff */
[----:B------:R-:W-:Y:S01]  /*222f0*/  IMAD.SHL.U32 R31, R31, 0x2, RZ ;  /* 0x000000021f1f7824 */ /* 0x000fe200078e00ff */
[----:B------:R-:W-:-:S02]  /*22300*/  LOP3.LUT R7, R42, R7, RZ, 0x3c, !PT ;  /* 0x000000072a077212 */ /* 0x000fc400078e3cff */
[C---:B------:R-:W-:Y:S02]  /*22310*/  PRMT R37, R9.reuse, 0x7770, RZ ;  /* 0x0000777009257816 */ /* 0x040fe400000000ff */
[C---:B0-----:R-:W-:Y:S02]  /*22320*/  PRMT R38, R9.reuse, 0x7771, RZ ;  /* 0x0000777109267816 */ /* 0x041fe400000000ff */
[----:B------:R-:W-:Y:S02]  /*22330*/  PRMT R39, R9, 0x7772, RZ ;  /* 0x0000777209277816 */ /* 0x000fe400000000ff */
[----:B------:R-:W-:Y:S02]  /*22340*/  PRMT R9, R10, 0x7770, RZ ;  /* 0x000077700a097816 */ /* 0x000fe400000000ff */
[----:B------:R-:W-:Y:S02]  /*22350*/  LOP3.LUT R8, R8, R15, RZ, 0x3c, !PT ;  /* 0x0000000f08087212 */ /* 0x000fe400078e3cff */
[----:B------:R-:W-:-:S02]  /*22360*/  LOP3.LUT R32, R45, R32, RZ, 0x3c, !PT ;  /* 0x000000202d207212 */ /* 0x000fc400078e3cff */
[----:B------:R-:W-:Y:S02]  /*22370*/  SHF.R.U32.HI R11, RZ, 0x4, R11 ;  /* 0x00000004ff0b7819 */ /* 0x000fe4000001160b */
[----:B------:R-:W-:Y:S02]  /*22380*/  LOP3.LUT R15, R7, 0xffff, RZ, 0xc0, !PT ;  /* 0x0000ffff070f7812 */ /* 0x000fe400078ec0ff */
[----:B------:R-:W-:Y:S02]  /*22390*/  LOP3.LUT R9, R9, R14, RZ, 0x3c, !PT ;  /* 0x0000000e09097212 */ /* 0x000fe400078e3cff */
[----:B------:R-:W-:Y:S02]  /*223a0*/  LOP3.LUT R14, R32, 0xffff, RZ, 0xc0, !PT ;  /* 0x0000ffff200e7812 */ /* 0x000fe400078ec0ff */
[----:B------:R-:W-:Y:S02]  /*223b0*/  LOP3.LUT R11, R11, 0xf, RZ, 0xc0, !PT ;  /* 0x0000000f0b0b7812 */ /* 0x000fe400078ec0ff */
[----:B------:R-:W-:-:S02]  /*223c0*/  SHF.R.U32.HI R15, RZ, 0x4, R15 ;  /* 0x00000004ff0f7819 */ /* 0x000fc4000001160f */
[----:B------:R-:W-:Y:S01]  /*223d0*/  LOP3.LUT R6, R43, R6, RZ, 0x3c, !PT ;  /* 0x000000062b067212 */ /* 0x000fe200078e3cff */
[----:B------:R-:W-:Y:S01]  /*223e0*/  IMAD R32, R32, 0x10, R11 ;  /* 0x0000001020207824 */ /* 0x000fe200078e020b */
[C---:B------:R-:W-:Y:S02]  /*223f0*/  PRMT R40, R10.reuse, 0x7771, RZ ;  /* 0x000077710a287816 */ /* 0x040fe400000000ff */
[C---:B------:R-:W-:Y:S02]  /*22400*/  PRMT R41, R10.reuse, 0x7772, RZ ;  /* 0x000077720a297816 */ /* 0x040fe400000000ff */
[----:B------:R-:W-:Y:S02]  /*22410*/  PRMT R10, R10, 0x7773, RZ ;  /* 0x000077730a0a7816 */ /* 0x000fe400000000ff */
[----:B------:R-:W-:Y:S02]  /*22420*/  SHF.R.U32.HI R14, RZ, 0x4, R14 ;  /* 0x00000004ff0e7819 */ /* 0x000fe4000001160e */
[----:B------:R-:W-:-:S02]  /*22430*/  LOP3.LUT R15, R15, 0xf, RZ, 0xc0, !PT ;  /* 0x0000000f0f0f7812 */ /* 0x000fc400078ec0ff */
[----:B------:R-:W-:Y:S02]  /*22440*/  LOP3.LUT R11, R6, 0xffff, RZ, 0xc0, !PT ;  /* 0x0000ffff060b7812 */ /* 0x000fe400078ec0ff */
[----:B------:R-:W-:Y:S01]  /*22450*/  LOP3.LUT R10, R10, R33, RZ, 0x3c, !PT ;  /* 0x000000210a0a7212 */ /* 0x000fe200078e3cff */
[----:B------:R-:W-:Y:S01]  /*22460*/  IMAD R33, R6, 0x10, R15 ;  /* 0x0000001006217824 */ /* 0x000fe200078e020f */
[----:B------:R-:W-:Y:S02]  /*22470*/  LOP3.LUT R14, R14, 0xf, RZ, 0xc0, !PT ;  /* 0x0000000f0e0e7812 */ /* 0x000fe400078ec0ff */
[----:B------:R-:W-:Y:S02]  /*22480*/  SHF.R.U32.HI R6, RZ, 0x4, R11 ;  /* 0x00000004ff067819 */ /* 0x000fe4000001160b */
[----:B---3--:R-:W-:Y:S01]  /*22490*/  LOP3.LUT R25, R27, R36, R25, 0x96, !PT ;  /* 0x000000241b197212 */ /* 0x008fe200078e9619 */
[----:B------:R-:W-:Y:S01]  /*224a0*/  IMAD R36, R7, 0x10, R14 ;  /* 0x0000001007247824 */ /* 0x000fe200078e020e */
[----:B------:R-:W-:-:S02]  /*224b0*/  LOP3.LUT R34, R41, R34, RZ, 0x3c, !PT ;  /* 0x0000002229227212 */ /* 0x000fc400078e3cff */
[----:B------:R-:W-:Y:S02]  /*224c0*/  LOP3.LUT R15, R10, 0xffff, RZ, 0xc0, !PT ;  /* 0x0000ffff0a0f7812 */ /* 0x000fe400078ec0ff */
[----:B------:R-:W-:Y:S02]  /*224d0*/  LOP3.LUT R13, R40, R13, RZ, 0x3c, !PT ;  /* 0x0000000d280d7212 */ /* 0x000fe400078e3cff */
[----:B------:R-:W-:Y:S02]  /*224e0*/  LOP3.LUT R31, R31, 0x1e, RZ, 0xc0, !PT ;  /* 0x0000001e1f1f7812 */ /* 0x000fe400078ec0ff */
[----:B------:R-:W-:Y:S02]  /*224f0*/  LOP3.LUT R7, R6, 0xf, RZ, 0xc0, !PT ;  /* 0x0000000f06077812 */ /* 0x000fe400078ec0ff */
[----:B------:R-:W-:Y:S01]  /*22500*/  LOP3.LUT R30, R30, 0xf0, RZ, 0xc0, !PT ;  /* 0x000000f01e1e7812 */ /* 0x000fe200078ec0ff */
[----:B------:R0:W3:Y:S01]  /*22510*/  LDC.U8 R11, c[0x3][R31+0x480] ;  /* 0x00c120001f0b7b82 */ /* 0x0000e20000000000 */
[----:B------:R-:W-:-:S02]  /*22520*/  LOP3.LUT R27, R34, 0xffff, RZ, 0xc0, !PT ;  /* 0x0000ffff221b7812 */ /* 0x000fc400078ec0ff */
[----:B------:R-:W-:Y:S02]  /*22530*/  SHF.R.U32.HI R6, RZ, 0x4, R15 ;  /* 0x00000004ff067819 */ /* 0x000fe4000001160f */
[----:B------:R-:W-:Y:S02]  /*22540*/  LOP3.LUT R15, R13, 0xffff, RZ, 0xc0, !PT ;  /* 0x0000ffff0d0f7812 */ /* 0x000fe400078ec0ff */
[----:B------:R-:W-:Y:S01]  /*22550*/  LOP3.LUT R17, R38, R17, RZ, 0x3c, !PT ;  /* 0x0000001126117212 */ /* 0x000fe200078e3cff */
[----:B------:R0:W4:Y:S01]  /*22560*/  LDC.U8 R14, c[0x3][R31+0x481] ;  /* 0x00c120401f0e7b82 */ /* 0x0001220000000000 */
[----:B------:R-:W-:Y:S01]  /*22570*/  IMAD R38, R10, 0x10, R7 ;  /* 0x000000100a267824 */ /* 0x000fe200078e0207 */
[----:B------:R-:W-:Y:S02]  /*22580*/  SHF.R.U32.HI R30, RZ, 0x4, R30 ;  /* 0x00000004ff1e7819 */ /* 0x000fe4000001161e */
[----:B------:R-:W-:Y:S02]  /*22590*/  SHF.R.U32.HI R10, RZ, 0x4, R27 ;  /* 0x00000004ff0a7819 */ /* 0x000fe4000001161b */
[----:B------:R-:W-:-:S02]  /*225a0*/  LOP3.LUT R7, R6, 0xf, RZ, 0xc0, !PT ;  /* 0x0000000f06077812 */ /* 0x000fc400078ec0ff */
[----:B------:R-:W-:Y:S02]  /*225b0*/  SHF.R.U32.HI R6, RZ, 0x4, R15 ;  /* 0x00000004ff067819 */ /* 0x000fe4000001160f */
[----:B------:R-:W-:Y:S02]  /*225c0*/  LOP3.LUT R15, R9, 0xffff, RZ, 0xc0, !PT ;  /* 0x0000ffff090f7812 */ /* 0x000fe400078ec0ff */
[----:B-1----:R-:W-:Y:S01]  /*225d0*/  LOP3.LUT R26, R26, R35, R30, 0x96, !PT ;  /* 0x000000231a1a7212 */ /* 0x002fe200078e961e */
[----:B------:R-:W-:Y:S01]  /*225e0*/  IMAD R35, R34, 0x10, R7 ;  /* 0x0000001022237824 */ /* 0x000fe200078e0207 */
[----:B------:R-:W-:Y:S02]  /*225f0*/  LOP3.LUT R10, R10, 0xf, RZ, 0xc0, !PT ;  /* 0x0000000f0a0a7812 */ /* 0x000fe400078ec0ff */
[----:B------:R-:W-:Y:S02]  /*22600*/  LOP3.LUT R6, R6, 0xf, RZ, 0xc0, !PT ;  /* 0x0000000f06067812 */ /* 0x000fe400078ec0ff */
[----:B------:R-:W-:-:S02]  /*22610*/  SHF.R.U32.HI R7, RZ, 0x4, R15 ;  /* 0x00000004ff077819 */ /* 0x000fc4000001160f */
[----:B------:R-:W-:Y:S01]  /*22620*/  LOP3.LUT R16, R37, R16, RZ, 0x3c, !PT ;  /* 0x0000001025107212 */ /* 0x000fe200078e3cff */
[----:B------:R-:W-:Y:S01]  /*22630*/  IMAD R37, R13, 0x10, R10 ;  /* 0x000000100d257824 */ /* 0x000fe200078e020a */
        /* <DEDUP_REMOVED lines=9> */
[----:B------:R-:W-:Y:S02]  /*226d0*/  LOP3.LUT R7, R6, 0xf, RZ, 0xc0, !PT ;  /* 0x0000000f06077812 */ /* 0x000fe400078ec0ff */
[----:B------:R-:W-:Y:S02]  /*226e0*/  SHF.R.U32.HI R6, RZ, 0x4, R10 ;  /* 0x00000004ff067819 */ /* 0x000fe4000001160a */
[----:B------:R-:W-:Y:S01]  /*226f0*/  LOP3.LUT R8, R8, 0xf, RZ, 0xc0, !PT ;  /* 0x0000000f08087812 */ /* 0x000fe200078ec0ff */
[----:B------:R-:W-:Y:S01]  /*22700*/  IMAD R40, R12, 0x10, R7 ;  /* 0x000000100c287824 */ /* 0x000fe200078e0207 */
[----:B------:R-:W-:Y:S02]  /*22710*/  LOP3.LUT R23, R28, R23, RZ, 0x3c, !PT ;  /* 0x000000171c177212 */ /* 0x000fe400078e3cff */
[----:B------:R-:W-:Y:S01]  /*22720*/  LOP3.LUT R9, R16, 0xffff, RZ, 0xc0, !PT ;  /* 0x0000ffff10097812 */ /* 0x000fe200078ec0ff */
[----:B0-----:R-:W-:Y:S01]  /*22730*/  IMAD R31, R17, 0x10, R8 ;  /* 0x00000010111f7824 */ /* 0x001fe200078e0208 */
[----:B------:R-:W-:-:S02]  /*22740*/  LOP3.LUT R7, R6, 0xf, RZ, 0xc0, !PT ;  /* 0x0000000f06077812 */ /* 0x000fc400078ec0ff */
[----:B------:R-:W-:Y:S02]  /*22750*/  SHF.R.U32.HI R6, RZ, 0x4, R9 ;  /* 0x00000004ff067819 */ /* 0x000fe40000011609 */
[----:B------:R-:W-:Y:S01]  /*22760*/  LOP3.LUT R8, R23, 0xffff, RZ, 0xc0, !PT ;  /* 0x0000ffff17087812 */ /* 0x000fe200078ec0ff */
[----:B------:R-:W-:Y:S01]  /*22770*/  IMAD R42, R16, 0x10, R7 ;  /* 0x00000010102a7824 */ /* 0x000fe200078e0207 */
[----:B------:R-:W-:Y:S02]  /*22780*/  LOP3.LUT R24, R29, R24, RZ, 0x3c, !PT ;  /* 0x000000181d187212 */ /* 0x000fe400078e3cff */
[----:B------:R-:W-:Y:S02]  /*22790*/  LOP3.LUT R9, R25, 0xffff, RZ, 0xc0, !PT ;  /* 0x0000ffff19097812 */ /* 0x000fe400078ec0ff */
[----:B------:R-:W-:Y:S02]  /*227a0*/  SHF.R.U32.HI R7, RZ, 0x4, R8 ;  /* 0x00000004ff077819 */ /* 0x000fe40000011608 */
[----:B------:R-:W-:-:S02]  /*227b0*/  LOP3.LUT R6, R6, 0xf, RZ, 0xc0, !PT ;  /* 0x0000000f06067812 */ /* 0x000fc400078ec0ff */
[----:B------:R-:W-:Y:S02]  /*227c0*/  LOP3.LUT R8, R24, 0xffff, RZ, 0xc0, !PT ;  /* 0x0000ffff18087812 */ /* 0x000fe400078ec0ff */
[----:B------:R-:W-:Y:S01]  /*227d0*/  SHF.R.U32.HI R9, RZ, 0x4, R9 ;  /* 0x00000004ff097819 */ /* 0x000fe20000011609 */
[----:B------:R-:W-:Y:S01]  /*227e0*/  IMAD R41, R23, 0x10, R6 ;  /* 0x0000001017297824 */ /* 0x000fe200078e0206 */
[----:B------:R-:W-:Y:S02]  /*227f0*/  SHF.R.U32.HI R8, RZ, 0x4, R8 ;  /* 0x00000004ff087819 */ /* 0x000fe40000011608 */
[----:B------:R-:W-:Y:S02]  /*22800*/  LOP3.LUT R9, R9, 0xf, RZ, 0xc0, !PT ;  /* 0x0000000f09097812 */ /* 0x000fe400078ec0ff */
[C---:B------:R-:W-:Y:S02]  /*22810*/  LOP3.LUT R6, R26.reuse, 0xf0, RZ, 0xc0, !PT ;  /* 0x000000f01a067812 */ /* 0x040fe400078ec0ff */
[----:B------:R-:W-:Y:S01]  /*22820*/  LOP3.LUT R7, R7, 0xf, RZ, 0xc0, !PT ;  /* 0x0000000f07077812 */ /* 0x000fe200078ec0ff */
[----:B------:R-:W-:Y:S01]  /*22830*/  IMAD R9, R26, 0x10, R9 ;  /* 0x000000101a097824 */ /* 0x000fe200078e0209 */
[----:B------:R-:W-:-:S02]  /*22840*/  LOP3.LUT R8, R8, 0xf, RZ, 0xc0, !PT ;  /* 0x0000000f08087812 */ /* 0x000fc400078ec0ff */
[----:B------:R-:W-:Y:S01]  /*22850*/  SHF.R.U32.HI R6, RZ, 0x4, R6 ;  /* 0x00000004ff067819 */ /* 0x000fe20000011606 */
[----:B------:R-:W-:Y:S01]  /*22860*/  IMAD R43, R24, 0x10, R7 ;  /* 0x00000010182b7824 */ /* 0x000fe200078e0207 */
[----:B----4-:R-:W-:Y:S01]  /*22870*/  LOP3.LUT R45, R14, R9, RZ, 0x3c, !PT ;  /* 0x000000090e2d7212 */ /* 0x010fe200078e3cff */
[----:B------:R-:W-:Y:S01]  /*22880*/  IMAD R44, R25, 0x10, R8 ;  /* 0x00000010192c7824 */ /* 0x000fe200078e0208 */
[----:B---3--:R-:W-:Y:S02]  /*22890*/  LOP3.LUT R46, R11, R6, RZ, 0x3c, !PT ;  /* 0x000000060b2e7212 */ /* 0x008fe400078e3cff */
        /* <DEDUP_REMOVED lines=24> */
[----:B------:R-:W-:-:S05]  /*22a20*/  VIADD R4, R4, 0xfffffff0 ;  /* 0xfffffff004047836 */ /* 0x000fca0000000000 */
[----:B------:R-:W-:Y:S02]  /*22a30*/  ISETP.GT.U32.AND P0, PT, R4, 0xf, PT ;  /* 0x0000000f0400780c */ /* 0x000fe40003f04070 */
[C---:B---3--:R-:W-:Y:S02]  /*22a40*/  PRMT R25, R15.reuse, 0x7770, RZ ;  /* 0x000077700f197816 */ /* 0x048fe400000000ff */
[C---:B------:R-:W-:Y:S02]  /*22a50*/  PRMT R26, R15.reuse, 0x7771, RZ ;  /* 0x000077710f1a7816 */ /* 0x040fe400000000ff */
[C---:B------:R-:W-:Y:S02]  /*22a60*/  PRMT R27, R15.reuse, 0x7772, RZ ;  /* 0x000077720f1b7816 */ /* 0x040fe400000000ff */
[----:B------:R-:W-:Y:S02]  /*22a70*/  PRMT R15, R15, 0x7773, RZ ;  /* 0x000077730f0f7816 */ /* 0x000fe400000000ff */
[----:B------:R-:W-:-:S02]  /*22a80*/  LOP3.LUT R27, R27, R36, RZ, 0x3c, !PT ;  /* 0x000000241b1b7212 */ /* 0x000fc400078e3cff */
[----:B------:R-:W-:Y:S02]  /*22a90*/  LOP3.LUT R15, R15, R32, RZ, 0x3c, !PT ;  /* 0x000000200f0f7212 */ /* 0x000fe400078e3cff */
[C---:B------:R-:W-:Y:S02]  /*22aa0*/  PRMT R22, R14.reuse, 0x7770, RZ ;  /* 0x000077700e167816 */ /* 0x040fe400000000ff */
[C---:B------:R-:W-:Y:S01]  /*22ab0*/  LOP3.LUT R28, R15.reuse, 0xffff, RZ, 0xc0, !PT ;  /* 0x0000ffff0f1c7812 */ /* 0x040fe200078ec0ff */
[----:B------:R-:W-:Y:S01]  /*22ac0*/  IMAD.SHL.U32 R15, R15, 0x2, RZ ;  /* 0x000000020f0f7824 */ /* 0x000fe200078e00ff */
[C---:B------:R-:W-:Y:S02]  /*22ad0*/  PRMT R23, R14.reuse, 0x7771, RZ ;  /* 0x000077710e177816 */ /* 0x040fe400000000ff */
[----:B------:R-:W-:Y:S02]  /*22ae0*/  SHF.R.U32.HI R28, RZ, 0x4, R28 ;  /* 0x00000004ff1c7819 */ /* 0x000fe4000001161c */
[----:B------:R-:W-:-:S02]  /*22af0*/  PRMT R24, R14, 0x7772, RZ ;  /* 0x000077720e187816 */ /* 0x000fc400000000ff */
[----:B------:R-:W-:Y:S02]  /*22b00*/  PRMT R14, R14, 0x7773, RZ ;  /* 0x000077730e0e7816 */ /* 0x000fe400000000ff */
[----:B------:R-:W-:Y:S02]  /*22b10*/  LOP3.LUT R28, R28, 0xf, RZ, 0xc0, !PT ;  /* 0x0000000f1c1c7812 */ /* 0x000fe400078ec0ff */
[----:B------:R-:W-:Y:S02]  /*22b20*/  LOP3.LUT R29, R27, 0xffff, RZ, 0xc0, !PT ;  /* 0x0000ffff1b1d7812 */ /* 0x000fe400078ec0ff */
[----:B------:R-:W-:Y:S01]  /*22b30*/  LOP3.LUT R25, R25, R38, RZ, 0x3c, !PT ;  /* 0x0000002619197212 */ /* 0x000fe200078e3cff */
[----:B------:R-:W-:Y:S01]  /*22b40*/  IMAD R28, R27, 0x10, R28 ;  /* 0x000000101b1c7824 */ /* 0x000fe200078e021c */
[----:B------:R-:W-:Y:S02]  /*22b50*/  LOP3.LUT R24, R24, R37, RZ, 0x3c, !PT ;  /* 0x0000002518187212 */ /* 0x000fe400078e3cff */
[----:B------:R-:W-:-:S02]  /*22b60*/  LOP3.LUT R14, R14, R35, RZ, 0x3c, !PT ;  /* 0x000000230e0e7212 */ /* 0x000fc400078e3cff */
[----:B------:R-:W-:Y:S02]  /*22b70*/  SHF.R.U32.HI R29, RZ, 0x4, R29 ;  /* 0x00000004ff1d7819 */ /* 0x000fe4000001161d */
[----:B------:R-:W-:Y:S02]  /*22b80*/  LOP3.LUT R27, R25, 0xffff, RZ, 0xc0, !PT ;  /* 0x0000ffff191b7812 */ /* 0x000fe400078ec0ff */
[----:B------:R-:W-:Y:S02]  /*22b90*/  LOP3.LUT R32, R24, 0xffff, RZ, 0xc0, !PT ;  /* 0x0000ffff18207812 */ /* 0x000fe400078ec0ff */
[----:B------:R-:W-:Y:S02]  /*22ba0*/  LOP3.LUT R30, R14, 0xffff, RZ, 0xc0, !PT ;  /* 0x0000ffff0e1e7812 */ /* 0x000fe400078ec0ff */
[----:B------:R-:W-:Y:S02]  /*22bb0*/  LOP3.LUT R26, R26, R33, RZ, 0x3c, !PT ;  /* 0x000000211a1a7212 */ /* 0x000fe400078e3cff */
[----:B------:R-:W-:-:S02]  /*22bc0*/  LOP3.LUT R29, R29, 0xf, RZ, 0xc0, !PT ;  /* 0x0000000f1d1d7812 */ /* 0x000fc400078ec0ff */
[----:B------:R-:W-:Y:S02]  /*22bd0*/  SHF.R.U32.HI R27, RZ, 0x4, R27 ;  /* 0x00000004ff1b7819 */ /* 0x000fe4000001161b */
[C---:B------:R-:W-:Y:S01]  /*22be0*/  PRMT R18, R13.reuse, 0x7772, RZ ;  /* 0x000077720d127816 */ /* 0x040fe200000000ff */
[----:B------:R-:W-:Y:S01]  /*22bf0*/  IMAD R29, R26, 0x10, R29 ;  /* 0x000000101a1d7824 */ /* 0x000fe200078e021d */
[----:B------:R-:W-:Y:S02]  /*22c00*/  SHF.R.U32.HI R32, RZ, 0x4, R32 ;  /* 0x00000004ff207819 */ /* 0x000fe40000011620 */
[----:B------:R-:W-:Y:S02]  /*22c10*/  SHF.R.U32.HI R30, RZ, 0x4, R30 ;  /* 0x00000004ff1e7819 */ /* 0x000fe4000001161e */
[C---:B------:R-:W-:Y:S02]  /*22c20*/  PRMT R16, R13.reuse, 0x7770, RZ ;  /* 0x000077700d107816 */ /* 0x040fe400000000ff */
[----:B------:R-:W-:-:S02]  /*22c30*/  PRMT R17, R13, 0x7771, RZ ;  /* 0x000077710d117816 */ /* 0x000fc400000000ff */
[----:B------:R-:W-:Y:S02]  /*22c40*/  PRMT R13, R13, 0x7773, RZ ;  /* 0x000077730d0d7816 */ /* 0x000fe400000000ff */
[----:B------:R-:W-:Y:S02]  /*22c50*/  LOP3.LUT R23, R23, R34, RZ, 0x3c, !PT ;  /* 0x0000002217177212 */ /* 0x000fe400078e3cff */
[----:B------:R-:W-:Y:S02]  /*22c60*/  LOP3.LUT R27, R27, 0xf, RZ, 0xc0, !PT ;  /* 0x0000000f1b1b7812 */ /* 0x000fe400078ec0ff */
[----:B------:R-:W-:Y:S02]  /*22c70*/  LOP3.LUT R18, R18, R31, RZ, 0x3c, !PT ;  /* 0x0000001f12127212 */ /* 0x000fe400078e3cff */
[----:B------:R-:W-:Y:S01]  /*22c80*/  LOP3.LUT R32, R32, 0xf, RZ, 0xc0, !PT ;  /* 0x0000000f20207812 */ /* 0x000fe200078ec0ff */
[----:B------:R-:W-:Y:S01]  /*22c90*/  IMAD R27, R14, 0x10, R27 ;  /* 0x000000100e1b7824 */ /* 0x000fe200078e021b */
[----:B------:R-:W-:-:S02]  /*22ca0*/  LOP3.LUT R34, R15, 0x1e, RZ, 0xc0, !PT ;  /* 0x0000001e0f227812 */ /* 0x000fc400078ec0ff */
[----:B------:R-:W-:Y:S01]  /*22cb0*/  LOP3.LUT R26, R26, 0xffff, RZ, 0xc0, !PT ;  /* 0x0000ffff1a1a7812 */ /* 0x000fe200078ec0ff */
[----:B------:R-:W-:Y:S01]  /*22cc0*/  IMAD R32, R23, 0x10, R32 ;  /* 0x0000001017207824 */ /* 0x000fe200078e0220 */
[----:B------:R-:W-:Y:S01]  /*22cd0*/  LOP3.LUT R31, R30, 0xf, RZ, 0xc0, !PT ;  /* 0x0000000f1e1f7812 */ /* 0x000fe200078ec0ff */
[----:B------:R0:W1:Y:S01]  /*22ce0*/  LDC.U8 R33, c[0x3][R34+0x481] ;  /* 0x00c1204022217b82 */ /* 0x0000620000000000 */
[----:B------:R-:W-:Y:S02]  /*22cf0*/  LOP3.LUT R22, R22, R39, RZ, 0x3c, !PT ;  /* 0x0000002716167212 */ /* 0x000fe400078e3cff */
[----:B------:R-:W-:Y:S01]  /*22d00*/  LOP3.LUT R13, R13, R40, RZ, 0x3c, !PT ;  /* 0x000000280d0d7212 */ /* 0x000fe200078e3cff */
[----:B------:R-:W-:Y:S01]  /*22d10*/  IMAD R31, R24, 0x10, R31 ;  /* 0x00000010181f7824 */ /* 0x000fe200078e021f */
[----:B------:R-:W-:Y:S02]  /*22d20*/  SHF.R.U32.HI R26, RZ, 0x4, R26 ;  /* 0x00000004ff1a7819 */ /* 0x000fe4000001161a */
[----:B------:R-:W-:Y:S01]  /*22d30*/  LOP3.LUT R14, R23, 0xffff, RZ, 0xc0, !PT ;  /* 0x0000ffff170e7812 */ /* 0x000fe200078ec0ff */
[----:B------:R0:W3:Y:S01]  /*22d40*/  LDC.U8 R30, c[0x3][R34+0x480] ;  /* 0x00c12000221e7b82 */ /* 0x0000e20000000000 */
[----:B------:R-:W-:-:S02]  /*22d50*/  LOP3.LUT R23, R22, 0xffff, RZ, 0xc0, !PT ;  /* 0x0000ffff16177812 */ /* 0x000fc400078ec0ff */
[----:B------:R-:W-:Y:S02]  /*22d60*/  LOP3.LUT R24, R13, 0xffff, RZ, 0xc0, !PT ;  /* 0x0000ffff0d187812 */ /* 0x000fe400078ec0ff */
[----:B------:R-:W-:Y:S02]  /*22d70*/  PRMT R7, R12, 0x7772, RZ ;  /* 0x000077720c077816 */ /* 0x000fe400000000ff */
[----:B------:R-:W-:Y:S02]  /*22d80*/  LOP3.LUT R26, R26, 0xf, RZ, 0xc0, !PT ;  /* 0x0000000f1a1a7812 */ /* 0x000fe400078ec0ff */
[----:B------:R-:W-:Y:S02]  /*22d90*/  SHF.R.U32.HI R14, RZ, 0x4, R14 ;  /* 0x00000004ff0e7819 */ /* 0x000fe4000001160e */
[----:B------:R-:W-:Y:S01]  /*22da0*/  SHF.R.U32.HI R23, RZ, 0x4, R23 ;  /* 0x00000004ff177819 */ /* 0x000fe20000011617 */
[----:B------:R-:W-:Y:S01]  /*22db0*/  IMAD R26, R25, 0x10, R26 ;  /* 0x00000010191a7824 */ /* 0x000fe200078e021a */
[----:B------:R-:W-:-:S02]  /*22dc0*/  SHF.R.U32.HI R24, RZ, 0x4, R24 ;  /* 0x00000004ff187819 */ /* 0x000fc40000011618 */
[----:B------:R-:W-:Y:S02]  /*22dd0*/  LOP3.LUT R7, R7, R44, RZ, 0x3c, !PT ;  /* 0x0000002c07077212 */ /* 0x000fe400078e3cff */
        /* <DEDUP_REMOVED lines=9> */
[----:B------:R-:W-:Y:S02]  /*22e70*/  PRMT R6, R12, 0x7771, RZ ;  /* 0x000077710c067816 */ /* 0x000fe400000000ff */
[----:B------:R-:W-:Y:S02]  /*22e80*/  SHF.R.U32.HI R24, RZ, 0x4, R24 ;  /* 0x00000004ff187819 */ /* 0x000fe40000011618 */
[----:B------:R-:W-:Y:S02]  /*22e90*/  LOP3.LUT R22, R25, 0xf, RZ, 0xc0, !PT ;  /* 0x0000000f19167812 */ /* 0x000fe400078ec0ff */
[----:B------:R-:W-:Y:S02]  /*22ea0*/  LOP3.LUT R6, R6, R45, RZ, 0x3c, !PT ;  /* 0x0000002d06067212 */ /* 0x000fe400078e3cff */
[----:B------:R-:W-:-:S02]  /*22eb0*/  LOP3.LUT R25, R24, 0xf, RZ, 0xc0, !PT ;  /* 0x0000000f18197812 */ /* 0x000fc400078ec0ff */
[C---:B------:R-:W-:Y:S02]  /*22ec0*/  PRMT R5, R12.reuse, 0x7770, RZ ;  /* 0x000077700c057816 */ /* 0x040fe400000000ff */
[----:B------:R-:W-:Y:S01]  /*22ed0*/  PRMT R12, R12, 0x7773, RZ ;  /* 0x000077730c0c7816 */ /* 0x000fe200000000ff */
[----:B------:R-:W-:Y:S01]  /*22ee0*/  IMAD R25, R6, 0x10, R25 ;  /* 0x0000001006197824 */ /* 0x000fe200078e0219 */
[----:B------:R-:W-:Y:S02]  /*22ef0*/  LOP3.LUT R17, R17, R42, RZ, 0x3c, !PT ;  /* 0x0000002a11117212 */ /* 0x000fe400078e3cff */
[----:B------:R-:W-:Y:S02]  /*22f00*/  LOP3.LUT R12, R12, R43, RZ, 0x3c, !PT ;  /* 0x0000002b0c0c7212 */ /* 0x000fe400078e3cff */
[----:B------:R-:W-:Y:S01]  /*22f10*/  LOP3.LUT R16, R16, R41, RZ, 0x3c, !PT ;  /* 0x0000002910107212 */ /* 0x000fe200078e3cff */
[----:B------:R-:W-:Y:S01]  /*22f20*/  IMAD R22, R17, 0x10, R22 ;  /* 0x0000001011167824 */ /* 0x000fe200078e0216 */
[----:B------:R-:W-:-:S02]  /*22f30*/  LOP3.LUT R6, R6, 0xffff, RZ, 0xc0, !PT ;  /* 0x0000ffff06067812 */ /* 0x000fc400078ec0ff */
[----:B------:R-:W-:Y:S02]  /*22f40*/  LOP3.LUT R13, R17, 0xffff, RZ, 0xc0, !PT ;  /* 0x0000ffff110d7812 */ /* 0x000fe400078ec0ff */
[----:B------:R-:W-:Y:S02]  /*22f50*/  LOP3.LUT R17, R16, 0xffff, RZ, 0xc0, !PT ;  /* 0x0000ffff10117812 */ /* 0x000fe400078ec0ff */
[----:B------:R-:W-:Y:S02]  /*22f60*/  LOP3.LUT R18, R12, 0xffff, RZ, 0xc0, !PT ;  /* 0x0000ffff0c127812 */ /* 0x000fe400078ec0ff */
[----:B------:R-:W-:Y:S02]  /*22f70*/  SHF.R.U32.HI R6, RZ, 0x4, R6 ;  /* 0x00000004ff067819 */ /* 0x000fe40000011606 */
[----:B------:R-:W-:Y:S02]  /*22f80*/  LOP3.LUT R5, R5, R46, RZ, 0x3c, !PT ;  /* 0x0000002e05057212 */ /* 0x000fe400078e3cff */
[----:B------:R-:W-:-:S02]  /*22f90*/  SHF.R.U32.HI R13, RZ, 0x4, R13 ;  /* 0x00000004ff0d7819 */ /* 0x000fc4000001160d */
[----:B------:R-:W-:Y:S02]  /*22fa0*/  SHF.R.U32.HI R17, RZ, 0x4, R17 ;  /* 0x00000004ff117819 */ /* 0x000fe40000011611 */
[----:B------:R-:W-:Y:S02]  /*22fb0*/  SHF.R.U32.HI R18, RZ, 0x4, R18 ;  /* 0x00000004ff127819 */ /* 0x000fe40000011612 */
[----:B------:R-:W-:Y:S02]  /*22fc0*/  LOP3.LUT R6, R6, 0xf, RZ, 0xc0, !PT ;  /* 0x0000000f06067812 */ /* 0x000fe400078ec0ff */
[----:B------:R-:W-:Y:S02]  /*22fd0*/  LOP3.LUT R13, R13, 0xf, RZ, 0xc0, !PT ;  /* 0x0000000f0d0d7812 */ /* 0x000fe400078ec0ff */
[----:B------:R-:W-:Y:S01]  /*22fe0*/  LOP3.LUT R17, R17, 0xf, RZ, 0xc0, !PT ;  /* 0x0000000f11117812 */ /* 0x000fe200078ec0ff */
[C---:B------:R-:W-:Y:S01]  /*22ff0*/  IMAD R6, R5.reuse, 0x10, R6 ;  /* 0x0000001005067824 */ /* 0x040fe200078e0206 */
        /* <DEDUP_REMOVED lines=10> */
[C---:B------:R-:W-:Y:S02]  /*230a0*/  PRMT R8, R9.reuse, 0x7770, RZ ;  /* 0x0000777009087816 */ /* 0x040fe400000000ff */
[C---:B------:R-:W-:Y:S02]  /*230b0*/  PRMT R24, R9.reuse, 0x7771, RZ ;  /* 0x0000777109187816 */ /* 0x040fe400000000ff */
[----:B------:R-:W-:-:S02]  /*230c0*/  PRMT R37, R9, 0x7772, RZ ;  /* 0x0000777209257816 */ /* 0x000fc400000000ff */
[----:B0-----:R-:W-:Y:S02]  /*230d0*/  PRMT R34, R9, 0x7773, RZ ;  /* 0x0000777309227816 */ /* 0x001fe400000000ff */
[----:B------:R-:W-:Y:S02]  /*230e0*/  PRMT R9, R10, 0x7770, RZ ;  /* 0x000077700a097816 */ /* 0x000fe400000000ff */
[C---:B------:R-:W-:Y:S02]  /*230f0*/  PRMT R40, R11.reuse, 0x7770, RZ ;  /* 0x000077700b287816 */ /* 0x040fe400000000ff */
[C---:B------:R-:W-:Y:S02]  /*23100*/  PRMT R41, R11.reuse, 0x7771, RZ ;  /* 0x000077710b297816 */ /* 0x040fe400000000ff */
[C---:B------:R-:W-:Y:S02]  /*23110*/  PRMT R42, R11.reuse, 0x7772, RZ ;  /* 0x000077720b2a7816 */ /* 0x040fe400000000ff */
[----:B------:R-:W-:-:S02]  /*23120*/  PRMT R43, R11, 0x7773, RZ ;  /* 0x000077730b2b7816 */ /* 0x000fc400000000ff */
[----:B---3--:R-:W-:Y:S02]  /*23130*/  LOP3.LUT R30, R7, R30, R5, 0x96, !PT ;  /* 0x0000001e071e7212 */ /* 0x008fe400078e9605 */
[----:B-1----:R-:W-:Y:S02]  /*23140*/  LOP3.LUT R33, R12, R33, R6, 0x96, !PT ;  /* 0x000000210c217212 */ /* 0x002fe400078e9606 */
[----:B------:R-:W-:Y:S02]  /*23150*/  LOP3.LUT R16, R16, R25, RZ, 0x3c, !PT ;  /* 0x0000001910107212 */ /* 0x000fe400078e3cff */
[----:B------:R-:W-:Y:S02]  /*23160*/  LOP3.LUT R18, R35, R18, RZ, 0x3c, !PT ;  /* 0x0000001223127212 */ /* 0x000fe400078e3cff */
[C---:B------:R-:W-:Y:S02]  /*23170*/  PRMT R36, R10.reuse, 0x7771, RZ ;  /* 0x000077710a247816 */ /* 0x040fe400000000ff */
[----:B------:R-:W-:-:S02]  /*23180*/  PRMT R39, R10, 0x7772, RZ ;  /* 0x000077720a277816 */ /* 0x000fc400000000ff */
[----:B------:R-:W-:Y:S02]  /*23190*/  PRMT R38, R10, 0x7773, RZ ;  /* 0x000077730a267816 */ /* 0x000fe400000000ff */
[----:B------:R-:W-:Y:S02]  /*231a0*/  LOP3.LUT R37, R37, R22, RZ, 0x3c, !PT ;  /* 0x0000001625257212 */ /* 0x000fe400078e3cff */
[----:B------:R-:W-:Y:S02]  /*231b0*/  LOP3.LUT R11, R9, R14, RZ, 0x3c, !PT ;  /* 0x0000000e090b7212 */ /* 0x000fe400078e3cff */
[----:B------:R-:W-:Y:S02]  /*231c0*/  LOP3.LUT R5, R30, 0xffff, RZ, 0xc0, !PT ;  /* 0x0000ffff1e057812 */ /* 0x000fe400078ec0ff */
[----:B------:R-:W-:Y:S02]  /*231d0*/  LOP3.LUT R7, R33, 0xffff, RZ, 0xc0, !PT ;  /* 0x0000ffff21077812 */ /* 0x000fe400078ec0ff */
[----:B------:R-:W-:-:S02]  /*231e0*/  LOP3.LUT R22, R16, 0xffff, RZ, 0xc0, !PT ;  /* 0x0000ffff10167812 */ /* 0x000fc400078ec0ff */
[----:B------:R-:W-:Y:S02]  /*231f0*/  LOP3.LUT R9, R18, 0xffff, RZ, 0xc0, !PT ;  /* 0x0000ffff12097812 */ /* 0x000fe400078ec0ff */
[----:B------:R-:W-:Y:S02]  /*23200*/  LOP3.LUT R27, R40, R27, RZ, 0x3c, !PT ;  /* 0x0000001b281b7212 */ /* 0x000fe400078e3cff */
[----:B------:R-:W-:Y:S02]  /*23210*/  LOP3.LUT R26, R41, R26, RZ, 0x3c, !PT ;  /* 0x0000001a291a7212 */ /* 0x000fe400078e3cff */
[----:B------:R-:W-:Y:S02]  /*23220*/  LOP3.LUT R29, R42, R29, RZ, 0x3c, !PT ;  /* 0x0000001d2a1d7212 */ /* 0x000fe400078e3cff */
[----:B------:R-:W-:Y:S02]  /*23230*/  LOP3.LUT R28, R43, R28, RZ, 0x3c, !PT ;  /* 0x0000001c2b1c7212 */ /* 0x000fe400078e3cff */
[----:B------:R-:W-:-:S02]  /*23240*/  LOP3.LUT R17, R8, R17, RZ, 0x3c, !PT ;  /* 0x0000001108117212 */ /* 0x000fc400078e3cff */
[----:B------:R-:W-:Y:S02]  /*23250*/  LOP3.LUT R10, R24, R13, RZ, 0x3c, !PT ;  /* 0x0000000d180a7212 */ /* 0x000fe400078e3cff */
[----:B------:R-:W-:Y:S02]  /*23260*/  LOP3.LUT R23, R34, R23, RZ, 0x3c, !PT ;  /* 0x0000001722177212 */ /* 0x000fe400078e3cff */
[----:B------:R-:W-:Y:S02]  /*23270*/  LOP3.LUT R36, R36, R15, RZ, 0x3c, !PT ;  /* 0x0000000f24247212 */ /* 0x000fe400078e3cff */
[----:B------:R-:W-:Y:S02]  /*23280*/  LOP3.LUT R32, R39, R32, RZ, 0x3c, !PT ;  /* 0x0000002027207212 */ /* 0x000fe400078e3cff */
[----:B------:R-:W-:Y:S02]  /*23290*/  LOP3.LUT R31, R38, R31, RZ, 0x3c, !PT ;  /* 0x0000001f261f7212 */ /* 0x000fe400078e3cff */
        /* <DEDUP_REMOVED lines=26> */
[--C-:B------:R-:W-:Y:S02]  /*23440*/  PRMT R38, R35, 0x3340, R0.reuse ;  /* 0x0000334023267816 */ /* 0x100fe40000000000 */
[----:B------:R-:W-:Y:S01]  /*23450*/  PRMT R44, R41, 0x3340, R0 ;  /* 0x00003340292c7816 */ /* 0x000fe20000000000 */
[----:B------:R-:W-:Y:S01]  /*23460*/  VIADD R0, R0, 0x10 ;  /* 0x0000001000007836 */ /* 0x000fe20000000000 */
[----:B------:R-:W-:Y:S02]  /*23470*/  PRMT R14, R5, 0x5410, R14 ;  /* 0x00005410050e7816 */ /* 0x000fe4000000000e */
[----:B------:R-:W-:Y:S02]  /*23480*/  PRMT R5, R7, 0x7604, R6 ;  /* 0x0000760407057816 */ /* 0x000fe40000000006 */
[--C-:B------:R-:W-:Y:S01]  /*23490*/  PRMT R6, R8, 0x5410, R19.reuse ;  /* 0x0000541008067816 */ /* 0x100fe20000000013 */
[----:B------:R0:W-:Y:S01]  /*234a0*/  STL.128 [R1], R12 ;  /* 0x0000000c01007387 */ /* 0x0001e20000100c00 */
        /* <DEDUP_REMOVED lines=15> */
[----:B0-----:R-:W-:Y:S02]  /*235a0*/  PRMT R15, R23, 0x7610, R15 ;  /* 0x00007610170f7816 */ /* 0x001fe4000000000f */
        /* <DEDUP_REMOVED lines=12> */
[----:B------:R-:W-:Y:S06]  /*23670*/  @P0 BRA `(.L_x_167) ;  /* 0xffffffe000380947 */ /* 0x000fec000383ffff */
[----:B------:R-:W-:Y:S05]  /*23680*/  BSYNC.RECONVERGENT B2 ;  /* 0x0000000000027941 */ /* 0x000fea0003800200 */
.L_x_165:
[C---:B------:R-:W-:Y:S02]  /*23690*/  VIADD R20, R21.reuse, 0x1b ;  /* 0x0000001b15147836 */ /* 0x040fe40000000000 */
        /* <DEDUP_REMOVED lines=9> */
[----:B------:R-:W-:Y:S02]  /*23730*/  VIADD R6, R21, 0x11 ;  /* 0x0000001115067836 */ /* 0x000fe40000000000 */
[----:B------:R-:W-:-:S02]  /*23740*/  IMAD.MOV.U32 R11, RZ, RZ, R8 ;  /* 0x000000ffff0b7224 */ /* 0x000fc400078e0008 */
[----:B------:R-:W-:Y:S02]  /*23750*/  IMAD.MOV.U32 R21, RZ, RZ, R5 ;  /* 0x000000ffff157224 */ /* 0x000fe400078e0005 */
[--C-:B------:R-:W-:Y:S02]  /*23760*/  IMAD.MOV.U32 R22, RZ, RZ, R34.reuse ;  /* 0x000000ffff167224 */ /* 0x100fe400078e0022 */
[----:B------:R-:W-:Y:S02]  /*23770*/  IMAD.MOV.U32 R23, RZ, RZ, R39 ;  /* 0x000000ffff177224 */ /* 0x000fe400078e0027 */
[----:B------:R-:W-:Y:S02]  /*23780*/  IMAD.MOV.U32 R8, RZ, RZ, R5 ;  /* 0x000000ffff087224 */ /* 0x000fe400078e0005 */
[----:B------:R-:W-:Y:S02]  /*23790*/  IMAD.MOV.U32 R9, RZ, RZ, R34 ;  /* 0x000000ffff097224 */ /* 0x000fe400078e0022 */
[----:B------:R-:W-:-:S07]  /*237a0*/  IMAD.MOV.U32 R10, RZ, RZ, R39 ;  /* 0x000000ffff0a7224 */ /* 0x000fce00078e0027 */
.L_x_164:
[----:B------:R-:W-:Y:S05]  /*237b0*/  BSYNC.RECONVERGENT B1 ;  /* 0x0000000000017941 */ /* 0x000fea0003800200 */
.L_x_163:
[----:B------:R-:W-:Y:S01]  /*237c0*/  ISETP.NE.AND P0, PT, R4, RZ, PT ;  /* 0x000000ff0400720c */ /* 0x000fe20003f05270 */
[----:B------:R-:W-:-:S12]  /*237d0*/  BSSY.RECONVERGENT B1, `(.L_x_168) ;  /* 0x00001de000017945 */ /* 0x000fd80003800200 */
[----:B------:R-:W-:Y:S05]  /*237e0*/  @!P0 BRA `(.L_x_169) ;  /* 0x0000001c00708947 */ /* 0x000fea0003800000 */
[C---:B------:R-:W-:Y:S01]  /*237f0*/  ISETP.GE.U32.AND P0, PT, R4.reuse, 0x4, PT ;  /* 0x000000040400780c */ /* 0x040fe20003f06070 */
[----:B------:R-:W-:Y:S01]  /*23800*/  BSSY.RECONVERGENT B2, `(.L_x_170) ;  /* 0x000003c000027945 */ /* 0x000fe20003800200 */
[----:B------:R-:W-:Y:S01]  /*23810*/  LOP3.LUT R25, R4, 0x3, RZ, 0xc0, !PT ;  /* 0x0000000304197812 */ /* 0x000fe200078ec0ff */
[----:B------:R-:W-:-:S10]  /*23820*/  IMAD.MOV.U32 R5, RZ, RZ, RZ ;  /* 0x000000ffff057224 */ /* 0x000fd400078e00ff */
[----:B------:R-:W-:Y:S05]  /*23830*/  @!P0 BRA `(.L_x_171) ;  /* 0x0000000000e08947 */ /* 0x000fea0003800000 */
[----:B------:R-:W3:Y:S04]  /*23840*/  LDL.U8 R6, [R6] ;  /* 0x0000000006067983 */ /* 0x000ee80000100000 */
[----:B------:R-:W4:Y:S04]  /*23850*/  LDL.U8 R7, [R7] ;  /* 0x0000000007077983 */ /* 0x000f280000100000 */
[----:B------:R-:W5:Y:S04]  /*23860*/  LDL.U8 R12, [R12] ;  /* 0x000000000c0c7983 */ /* 0x000f680000100000 */
[----:B------:R-:W2:Y:S01]  /*23870*/  LDL.U8 R5, [R0] ;  /* 0x0000000000057983 */ /* 0x000ea20000100000 */
[----:B0-----:R-:W-:-:S02]  /*23880*/  PRMT R9, R21, 0x7771, RZ ;  /* 0x0000777115097816 */ /* 0x001fc400000000ff */
[C---:B------:R-:W-:Y:S02]  /*23890*/  PRMT R8, R21.reuse, 0x7772, RZ ;  /* 0x0000777215087816 */ /* 0x040fe400000000ff */
[C---:B------:R-:W-:Y:S02]  /*238a0*/  PRMT R11, R21.reuse, 0x7773, RZ ;  /* 0x00007773150b7816 */ /* 0x040fe400000000ff */
[----:B------:R-:W-:Y:S02]  /*238b0*/  PRMT R24, R21, 0x7770, RZ ;  /* 0x0000777015187816 */ /* 0x000fe400000000ff */
[----:B---3--:R-:W-:Y:S02]  /*238c0*/  LOP3.LUT R10, R6, 0xffff, R9, 0x48, !PT ;  /* 0x0000ffff060a7812 */ /* 0x008fe400078e4809 */
[----:B----4-:R-:W-:Y:S02]  /*238d0*/  LOP3.LUT R9, R7, 0xffff, R8, 0x48, !PT ;  /* 0x0000ffff07097812 */ /* 0x010fe400078e4808 */
[----:B------:R-:W-:-:S02]  /*238e0*/  LOP3.LUT R7, R4, 0xc, RZ, 0xc0, !PT ;  /* 0x0000000c04077812 */ /* 0x000fc400078ec0ff */
[----:B-----5:R-:W-:Y:S02]  /*238f0*/  LOP3.LUT R8, R12, 0xffff, R11, 0x48, !PT ;  /* 0x0000ffff0c087812 */ /* 0x020fe400078e480b */
[----:B------:R-:W-:Y:S02]  /*23900*/  ISETP.NE.AND P0, PT, R7, 0x4, PT ;  /* 0x000000040700780c */ /* 0x000fe40003f05270 */
[----:B--2---:R-:W-:Y:S02]  /*23910*/  LOP3.LUT R5, R5, 0xffff, R24, 0x48, !PT ;  /* 0x0000ffff05057812 */ /* 0x004fe400078e4818 */
[----:B------:R-:W-:Y:S02]  /*23920*/  PRMT R6, R9, 0x3340, R8 ;  /* 0x0000334009067816 */ /* 0x000fe40000000008 */
[----:B------:R-:W-:-:S04]  /*23930*/  PRMT R5, R5, 0x3340, R10 ;  /* 0x0000334005057816 */ /* 0x000fc8000000000a */
[----:B------:R-:W-:Y:S01]  /*23940*/  PRMT R6, R5, 0x5410, R6 ;  /* 0x0000541005067816 */ /* 0x000fe20000000006 */
[----:B------:R-:W-:-:S04]  /*23950*/  IMAD.MOV.U32 R5, RZ, RZ, 0x4 ;  /* 0x00000004ff057424 */ /* 0x000fc800078e00ff */
[----:B------:R1:W-:Y:S01]  /*23960*/  STL [R1], R6 ;  /* 0x0000000601007387 */ /* 0x0003e20000100800 */
[----:B------:R-:W-:Y:S05]  /*23970*/  @!P0 BRA `(.L_x_171) ;  /* 0x0000000000908947 */ /* 0x000fea0003800000 */
[----:B------:R-:W2:Y:S04]  /*23980*/  LDL.U8 R13, [R13] ;  /* 0x000000000d0d7983 */ /* 0x000ea80000100000 */
[----:B------:R-:W3:Y:S04]  /*23990*/  LDL.U8 R14, [R14] ;  /* 0x000000000e0e7983 */ /* 0x000ee80000100000 */
[----:B------:R-:W4:Y:S04]  /*239a0*/  LDL.U8 R15, [R15] ;  /* 0x000000000f0f7983 */ /* 0x000f280000100000 */
[----:B------:R-:W5:Y:S01]  /*239b0*/  LDL.U8 R16, [R16] ;  /* 0x0000000010107983 */ /* 0x000f620000100000 */
[----:B-1----:R-:W-:-:S02]  /*239c0*/  PRMT R6, R22, 0x7770, RZ ;  /* 0x0000777016067816 */ /* 0x002fc400000000ff */
[C---:B------:R-:W-:Y:S02]  /*239d0*/  PRMT R5, R22.reuse, 0x7771, RZ ;  /* 0x0000777116057816 */ /* 0x040fe400000000ff */
[C---:B------:R-:W-:Y:S02]  /*239e0*/  PRMT R4, R22.reuse, 0x7772, RZ ;  /* 0x0000777216047816 */ /* 0x040fe400000000ff */
[----:B------:R-:W-:Y:S02]  /*239f0*/  PRMT R11, R22, 0x7773, RZ ;  /* 0x00007773160b7816 */ /* 0x000fe400000000ff */
[----:B------:R-:W-:Y:S02]  /*23a00*/  ISETP.NE.AND P0, PT, R7, 0x8, PT ;  /* 0x000000080700780c */ /* 0x000fe40003f05270 */
[----:B--2---:R-:W-:Y:S02]  /*23a10*/  LOP3.LUT R9, R13, 0xffff, R6, 0x48, !PT ;  /* 0x0000ffff0d097812 */ /* 0x004fe400078e4806 */
[----:B---3--:R-:W-:-:S02]  /*23a20*/  LOP3.LUT R6, R14, 0xffff, R5, 0x48, !PT ;  /* 0x0000ffff0e067812 */ /* 0x008fc400078e4805 */
[----:B----4-:R-:W-:Y:S02]  /*23a30*/  LOP3.LUT R5, R15, 0xffff, R4, 0x48, !PT ;  /* 0x0000ffff0f057812 */ /* 0x010fe400078e4804 */
[----:B------:R-:W-:Y:S02]  /*23a40*/  PRMT R9, R9, 0x3340, R6 ;  /* 0x0000334009097816 */ /* 0x000fe40000000006 */
[----:B-----5:R-:W-:-:S04]  /*23a50*/  LOP3.LUT R4, R16, 0xffff, R11, 0x48, !PT ;  /* 0x0000ffff10047812 */ /* 0x020fc800078e480b */
[----:B------:R-:W-:Y:S01]  /*23a60*/  PRMT R4, R5, 0x3340, R4 ;  /* 0x0000334005047816 */ /* 0x000fe20000000004 */
[----:B------:R-:W-:-:S03]  /*23a70*/  IMAD.MOV.U32 R5, RZ, RZ, 0x8 ;  /* 0x00000008ff057424 */ /* 0x000fc600078e00ff */
[----:B------:R-:W-:-:S05]  /*23a80*/  PRMT R4, R9, 0x5410, R4 ;  /* 0x0000541009047816 */ /* 0x000fca0000000004 */
[----:B------:R3:W-:Y:S01]  /*23a90*/  STL [R1+0x4], R4 ;  /* 0x0000040401007387 */ /* 0x0007e20000100800 */
[----:B------:R-:W-:Y:S05]  /*23aa0*/  @!P0 BRA `(.L_x_171) ;  /* 0x0000000000448947 */ /* 0x000fea0003800000 */
[----:B------:R-:W2:Y:S04]  /*23ab0*/  LDL.U8 R17, [R17] ;  /* 0x0000000011117983 */ /* 0x000ea80000100000 */
[----:B------:R-:W4:Y:S04]  /*23ac0*/  LDL.U8 R18, [R18] ;  /* 0x0000000012127983 */ /* 0x000f280000100000 */
[----:B------:R-:W5:Y:S04]  /*23ad0*/  LDL.U8 R19, [R19] ;  /* 0x0000000013137983 */ /* 0x000f680000100000 */
[----:B------:R-:W5:Y:S01]  /*23ae0*/  LDL.U8 R20, [R20] ;  /* 0x0000000014147983 */ /* 0x000f620000100000 */
[----:B------:R-:W-:-:S02]  /*23af0*/  PRMT R6, R23, 0x7770, RZ ;  /* 0x0000777017067816 */ /* 0x000fc400000000ff */
[C---:B------:R-:W-:Y:S02]  /*23b00*/  PRMT R5, R23.reuse, 0x7771, RZ ;  /* 0x0000777117057816 */ /* 0x040fe400000000ff */
[C---:B---3--:R-:W-:Y:S02]  /*23b10*/  PRMT R4, R23.reuse, 0x7772, RZ ;  /* 0x0000777217047816 */ /* 0x048fe400000000ff */
[----:B------:R-:W-:Y:S02]  /*23b20*/  PRMT R23, R23, 0x7773, RZ ;  /* 0x0000777317177816 */ /* 0x000fe400000000ff */
[----:B--2---:R-:W-:Y:S02]  /*23b30*/  LOP3.LUT R7, R17, 0xffff, R6, 0x48, !PT ;  /* 0x0000ffff11077812 */ /* 0x004fe400078e4806 */
[----:B----4-:R-:W-:Y:S02]  /*23b40*/  LOP3.LUT R6, R18, 0xffff, R5, 0x48, !PT ;  /* 0x0000ffff12067812 */ /* 0x010fe400078e4805 */
[----:B-----5:R-:W-:-:S02]  /*23b50*/  LOP3.LUT R5, R19, 0xffff, R4, 0x48, !PT ;  /* 0x0000ffff13057812 */ /* 0x020fc400078e4804 */
[----:B------:R-:W-:Y:S02]  /*23b60*/  PRMT R7, R7, 0x3340, R6 ;  /* 0x0000334007077816 */ /* 0x000fe40000000006 */
[----:B------:R-:W-:-:S04]  /*23b70*/  LOP3.LUT R4, R20, 0xffff, R23, 0x48, !PT ;  /* 0x0000ffff14047812 */ /* 0x000fc800078e4817 */
[----:B------:R-:W-:Y:S01]  /*23b80*/  PRMT R4, R5, 0x3340, R4 ;  /* 0x0000334005047816 */ /* 0x000fe20000000004 */
[----:B------:R-:W-:-:S03]  /*23b90*/  IMAD.MOV.U32 R5, RZ, RZ, 0xc ;  /* 0x0000000cff057424 */ /* 0x000fc600078e00ff */
[----:B------:R-:W-:-:S05]  /*23ba0*/  PRMT R4, R7, 0x5410, R4 ;  /* 0x0000541007047816 */ /* 0x000fca0000000004 */
[----:B------:R4:W-:Y:S02]  /*23bb0*/  STL [R1+0x8], R4 ;  /* 0x0000080401007387 */ /* 0x0009e40000100800 */
.L_x_171:
[----:B------:R-:W-:Y:S05]  /*23bc0*/  BSYNC.RECONVERGENT B2 ;  /* 0x0000000000027941 */ /* 0x000fea0003800200 */
.L_x_170:
[----:B------:R-:W-:Y:S01]  /*23bd0*/  ISETP.NE.AND P0, PT, R25, RZ, PT ;  /* 0x000000ff1900720c */ /* 0x000fe20003f05270 */
[----:B------:R-:W-:Y:S01]  /*23be0*/  BSSY.RECONVERGENT B2, `(.L_x_172) ;  /* 0x0000010000027945 */ /* 0x000fe20003800200 */
[----:B------:R-:W-:Y:S01]  /*23bf0*/  VIADD R38, R1, 0xf ;  /* 0x0000000f01267836 */ /* 0x000fe20000000000 */
[----:B0-----:R-:W-:-:S10]  /*23c00*/  PRMT R8, RZ, 0x7610, R8 ;  /* 0x00007610ff087816 */ /* 0x001fd40000000008 */
[----:B------:R-:W-:Y:S05]  /*23c10*/  @!P0 BRA `(.L_x_173) ;  /* 0x0000000000308947 */ /* 0x000fea0003800000 */
[----:B-1----:R-:W-:Y:S02]  /*23c20*/  IMAD.IADD R6, R5, 0x1, R0 ;  /* 0x0000000105067824 */ /* 0x002fe400078e0200 */
[----:B------:R-:W-:Y:S02]  /*23c30*/  IMAD.IADD R7, R1, 0x1, R5 ;  /* 0x0000000101077824 */ /* 0x000fe400078e0205 */
[----:B------:R-:W-:-:S07]  /*23c40*/  IMAD.MOV R0, RZ, RZ, -R25 ;  /* 0x000000ffff007224 */ /* 0x000fce00078e0a19 */
.L_x_174:
[----:B---34-:R-:W3:Y:S04]  /*23c50*/  LDL.U8 R4, [R7] ;  /* 0x0000000007047983 */ /* 0x018ee80000100000 */
[----:B------:R0:W3:Y:S01]  /*23c60*/  LDL.U8 R5, [R6] ;  /* 0x0000000006057983 */ /* 0x0000e20000100000 */
[----:B------:R-:W-:-:S05]  /*23c70*/  VIADD R0, R0, 0x1 ;  /* 0x0000000100007836 */ /* 0x000fca0000000000 */
[----:B------:R-:W-:Y:S01]  /*23c80*/  ISETP.NE.AND P0, PT, R0, RZ, PT ;  /* 0x000000ff0000720c */ /* 0x000fe20003f05270 */
[----:B0-----:R-:W-:Y:S01]  /*23c90*/  VIADD R6, R6, 0x1 ;  /* 0x0000000106067836 */ /* 0x001fe20000000000 */
[----:B---3--:R-:W-:-:S05]  /*23ca0*/  LOP3.LUT R4, R5, R4, RZ, 0x3c, !PT ;  /* 0x0000000405047212 */ /* 0x008fca00078e3cff */
[----:B------:R0:W-:Y:S02]  /*23cb0*/  STL.U8 [R7], R4 ;  /* 0x0000000407007387 */ /* 0x0001e40000100000 */
[----:B0-----:R-:W-:-:S04]  /*23cc0*/  VIADD R7, R7, 0x1 ;  /* 0x0000000107077836 */ /* 0x001fc80000000000 */
[----:B------:R-:W-:Y:S05]  /*23cd0*/  @P0 BRA `(.L_x_174) ;  /* 0xfffffffc00dc0947 */ /* 0x000fea000383ffff */
.L_x_173:
[----:B------:R-:W-:Y:S05]  /*23ce0*/  BSYNC.RECONVERGENT B2 ;  /* 0x0000000000027941 */ /* 0x000fea0003800200 */
.L_x_172:
[----:B------:R-:W-:Y:S01]  /*23cf0*/  PRMT R9, RZ, 0x7610, R9 ;  /* 0x00007610ff097816 */ /* 0x000fe20000000009 */
[----:B------:R-:W-:Y:S01]  /*23d00*/  UMOV UR4, URZ ;  /* 0x000000ff00047c82 */ /* 0x000fe20008000000 */
        /* <DEDUP_REMOVED lines=13> */
[----:B------:R-:W-:-:S07]  /*23de0*/  PRMT R23, RZ, 0x7610, R23 ;  /* 0x00007610ff177816 */ /* 0x000fce0000000017 */
.L_x_175:
[----:B---34-:R-:W3:Y:S02]  /*23df0*/  LDL.U8 R4, [R38] ;  /* 0x0000000026047983 */ /* 0x018ee40000100000 */
[----:B---3--:R-:W-:-:S05]  /*23e00*/  IMAD.SHL.U32 R0, R4, 0x10, RZ ;  /* 0x0000001004007824 */ /* 0x008fca00078e00ff */
[----:B------:R-:W-:-:S05]  /*23e10*/  LOP3.LUT R0, R0, 0xf0, RZ, 0xc0, !PT ;  /* 0x000000f000007812 */ /* 0x000fca00078ec0ff */
[----:B------:R-:W-:-:S06]  /*23e20*/  IMAD.IADD R25, R1, 0x1, R0 ;  /* 0x0000000101197824 */ /* 0x000fcc00078e0200 */
[----:B------:R-:W3:Y:S01]  /*23e30*/  LDL.128 R24, [R25+0x10] ;  /* 0x0000100019187983 */ /* 0x000ee20000100c00 */
[----:B------:R-:W-:-:S05]  /*23e40*/  LOP3.LUT R0, R4, 0xf0, RZ, 0xc0, !PT ;  /* 0x000000f004007812 */ /* 0x000fca00078ec0ff */
[----:B------:R-:W-:-:S06]  /*23e50*/  IMAD.IADD R4, R1, 0x1, R0 ;  /* 0x0000000101047824 */ /* 0x000fcc00078e0200 */
[----:B-1----:R-:W4:Y:S01]  /*23e60*/  LDL.128 R4, [R4+0x10] ;  /* 0x0000100004047983 */ /* 0x002f220000100c00 */
        /* <DEDUP_REMOVED lines=24> */
[----:B------:R-:W-:-:S02]  /*23ff0*/  SHF.R.U32.HI R23, RZ, 0x4, R23 ;  /* 0x00000004ff177819 */ /* 0x000fc40000011617 */
[----:B------:R-:W-:Y:S02]  /*24000*/  LOP3.LUT R19, R24, R19, RZ, 0x3c, !PT ;  /* 0x0000001318137212 */ /* 0x000fe400078e3cff */
[----:B------:R-:W-:Y:S02]  /*24010*/  LOP3.LUT R16, R25, R16, RZ, 0x3c, !PT ;  /* 0x0000001019107212 */ /* 0x000fe400078e3cff */
[----:B------:R-:W-:Y:S02]  /*24020*/  LOP3.LUT R25, R9, 0xffff, RZ, 0xc0, !PT ;  /* 0x0000ffff09197812 */ /* 0x000fe400078ec0ff */
[----:B------:R-:W-:Y:S02]  /*24030*/  LOP3.LUT R24, R23, 0xf, RZ, 0xc0, !PT ;  /* 0x0000000f17187812 */ /* 0x000fe400078ec0ff */
[----:B------:R-:W-:Y:S02]  /*24040*/  LOP3.LUT R10, R39, R10, RZ, 0x3c, !PT ;  /* 0x0000000a270a7212 */ /* 0x000fe400078e3cff */
[----:B------:R-:W-:Y:S01]  /*24050*/  LOP3.LUT R11, R26, R11, RZ, 0x3c, !PT ;  /* 0x0000000b1a0b7212 */ /* 0x000fe200078e3cff */
[----:B------:R-:W-:Y:S01]  /*24060*/  IMAD R24, R9, 0x10, R24 ;  /* 0x0000001009187824 */ /* 0x000fe200078e0218 */
[----:B------:R-:W-:-:S02]  /*24070*/  SHF.R.U32.HI R25, RZ, 0x4, R25 ;  /* 0x00000004ff197819 */ /* 0x000fc40000011619 */
[----:B------:R-:W-:Y:S02]  /*24080*/  LOP3.LUT R13, R34, R13, RZ, 0x3c, !PT ;  /* 0x0000000d220d7212 */ /* 0x000fe400078e3cff */
[C---:B------:R-:W-:Y:S02]  /*24090*/  LOP3.LUT R9, R10.reuse, 0xffff, RZ, 0xc0, !PT ;  /* 0x0000ffff0a097812 */ /* 0x040fe400078ec0ff */
[----:B------:R-:W-:Y:S02]  /*240a0*/  LOP3.LUT R23, R11, 0xffff, RZ, 0xc0, !PT ;  /* 0x0000ffff0b177812 */ /* 0x000fe400078ec0ff */
[----:B------:R-:W-:Y:S02]  /*240b0*/  LOP3.LUT R25, R25, 0xf, RZ, 0xc0, !PT ;  /* 0x0000000f19197812 */ /* 0x000fe400078ec0ff */
[----:B------:R-:W-:Y:S02]  /*240c0*/  LOP3.LUT R27, R13, 0xffff, RZ, 0xc0, !PT ;  /* 0x0000ffff0d1b7812 */ /* 0x000fe400078ec0ff */
[----:B------:R-:W-:Y:S01]  /*240d0*/  SHF.R.U32.HI R9, RZ, 0x4, R9 ;  /* 0x00000004ff097819 */ /* 0x000fe20000011609 */
[----:B------:R-:W-:Y:S01]  /*240e0*/  IMAD R25, R10, 0x10, R25 ;  /* 0x000000100a197824 */ /* 0x000fe200078e0219 */
[----:B------:R-:W-:-:S02]  /*240f0*/  SHF.R.U32.HI R23, RZ, 0x4, R23 ;  /* 0x00000004ff177819 */ /* 0x000fc40000011617 */
[----:B------:R-:W-:Y:S02]  /*24100*/  SHF.R.U32.HI R27, RZ, 0x4, R27 ;  /* 0x00000004ff1b7819 */ /* 0x000fe4000001161b */
[----:B------:R-:W-:Y:S01]  /*24110*/  LOP3.LUT R10, R9, 0xf, RZ, 0xc0, !PT ;  /* 0x0000000f090a7812 */ /* 0x000fe200078ec0ff */
[----:B------:R-:W-:Y:S01]  /*24120*/  IMAD.SHL.U32 R9, R8, 0x2, RZ ;  /* 0x0000000208097824 */ /* 0x000fe200078e00ff */
[----:B------:R-:W-:Y:S02]  /*24130*/  LOP3.LUT R12, R37, R12, RZ, 0x3c, !PT ;  /* 0x0000000c250c7212 */ /* 0x000fe400078e3cff */
[----:B------:R-:W-:Y:S01]  /*24140*/  LOP3.LUT R23, R23, 0xf, RZ, 0xc0, !PT ;  /* 0x0000000f17177812 */ /* 0x000fe200078ec0ff */
[----:B------:R-:W-:Y:S01]  /*24150*/  IMAD R10, R11, 0x10, R10 ;  /* 0x000000100b0a7824 */ /* 0x000fe200078e020a */
[----:B------:R-:W-:Y:S02]  /*24160*/  LOP3.LUT R15, R32, R15, RZ, 0x3c, !PT ;  /* 0x0000000f200f7212 */ /* 0x000fe400078e3cff */
[----:B------:R-:W-:Y:S01]  /*24170*/  LOP3.LUT R14, R35, R14, RZ, 0x3c, !PT ;  /* 0x0000000e230e7212 */ /* 0x000fe200078e3cff */
[----:B------:R-:W-:Y:S01]  /*24180*/  IMAD R23, R12, 0x10, R23 ;  /* 0x000000100c177824 */ /* 0x000fe200078e0217 */
[----:B------:R-:W-:-:S02]  /*24190*/  LOP3.LUT R27, R27, 0xf, RZ, 0xc0, !PT ;  /* 0x0000000f1b1b7812 */ /* 0x000fc400078ec0ff */
[----:B------:R-:W-:Y:S02]  /*241a0*/  LOP3.LUT R17, R30, R17, RZ, 0x3c, !PT ;  /* 0x000000111e117212 */ /* 0x000fe400078e3cff */
[----:B------:R-:W-:Y:S01]  /*241b0*/  LOP3.LUT R26, R12, 0xffff, RZ, 0xc0, !PT ;  /* 0x0000ffff0c1a7812 */ /* 0x000fe200078ec0ff */
[----:B------:R-:W-:Y:S01]  /*241c0*/  IMAD R27, R14, 0x10, R27 ;  /* 0x000000100e1b7824 */ /* 0x000fe200078e021b */
[----:B------:R-:W-:Y:S02]  /*241d0*/  LOP3.LUT R11, R15, 0xffff, RZ, 0xc0, !PT ;  /* 0x0000ffff0f0b7812 */ /* 0x000fe400078ec0ff */
[----:B------:R-:W-:Y:S02]  /*241e0*/  LOP3.LUT R30, R9, 0x1e, RZ, 0xc0, !PT ;  /* 0x0000001e091e7812 */ /* 0x000fe400078ec0ff */
[----:B------:R-:W-:Y:S02]  /*241f0*/  LOP3.LUT R12, R16, 0xffff, RZ, 0xc0, !PT ;  /* 0x0000ffff100c7812 */ /* 0x000fe400078ec0ff */
[----:B------:R-:W-:-:S02]  /*24200*/  LOP3.LUT R22, R29, R22, RZ, 0x3c, !PT ;  /* 0x000000161d167212 */ /* 0x000fc400078e3cff */
[----:B------:R-:W-:Y:S01]  /*24210*/  LOP3.LUT R21, R28, R21, RZ, 0x3c, !PT ;  /* 0x000000151c157212 */ /* 0x000fe200078e3cff */
[----:B------:R0:W1:Y:S01]  /*24220*/  LDC.U8 R29, c[0x3][R30+0x480] ;  /* 0x00c120001e1d7b82 */ /* 0x0000620000000000 */
[----:B------:R-:W-:Y:S02]  /*24230*/  SHF.R.U32.HI R26, RZ, 0x4, R26 ;  /* 0x00000004ff1a7819 */ /* 0x000fe4000001161a */
[----:B------:R-:W-:Y:S02]  /*24240*/  LOP3.LUT R14, R14, 0xffff, RZ, 0xc0, !PT ;  /* 0x0000ffff0e0e7812 */ /* 0x000fe400078ec0ff */
[----:B------:R-:W-:Y:S02]  /*24250*/  SHF.R.U32.HI R9, RZ, 0x4, R11 ;  /* 0x00000004ff097819 */ /* 0x000fe4000001160b */
[----:B------:R-:W-:Y:S01]  /*24260*/  SHF.R.U32.HI R11, RZ, 0x4, R12 ;  /* 0x00000004ff0b7819 */ /* 0x000fe2000001160c */
[----:B------:R0:W3:Y:S01]  /*24270*/  LDC.U8 R28, c[0x3][R30+0x481] ;  /* 0x00c120401e1c7b82 */ /* 0x0000e20000000000 */
[----:B------:R-:W-:-:S02]  /*24280*/  LOP3.LUT R18, R33, R18, RZ, 0x3c, !PT ;  /* 0x0000001221127212 */ /* 0x000fc400078e3cff */
[----:B------:R-:W-:Y:S02]  /*24290*/  LOP3.LUT R26, R26, 0xf, RZ, 0xc0, !PT ;  /* 0x0000000f1a1a7812 */ /* 0x000fe400078ec0ff */
[----:B------:R-:W-:Y:S02]  /*242a0*/  SHF.R.U32.HI R8, RZ, 0x4, R14 ;  /* 0x00000004ff087819 */ /* 0x000fe4000001160e */
[----:B------:R-:W-:Y:S01]  /*242b0*/  LOP3.LUT R12, R11, 0xf, RZ, 0xc0, !PT ;  /* 0x0000000f0b0c7812 */ /* 0x000fe200078ec0ff */
[----:B------:R-:W-:Y:S01]  /*242c0*/  IMAD R26, R13, 0x10, R26 ;  /* 0x000000100d1a7824 */ /* 0x000fe200078e021a */
[----:B------:R-:W-:Y:S02]  /*242d0*/  LOP3.LUT R11, R18, 0xffff, RZ, 0xc0, !PT ;  /* 0x0000ffff120b7812 */ /* 0x000fe400078ec0ff */
[----:B------:R-:W-:Y:S01]  /*242e0*/  LOP3.LUT R8, R8, 0xf, RZ, 0xc0, !PT ;  /* 0x0000000f08087812 */ /* 0x000fe200078ec0ff */
[----:B------:R-:W-:Y:S01]  /*242f0*/  IMAD R12, R17, 0x10, R12 ;  /* 0x00000010110c7824 */ /* 0x000fe200078e020c */
[----:B------:R-:W-:-:S02]  /*24300*/  LOP3.LUT R9, R9, 0xf, RZ, 0xc0, !PT ;  /* 0x0000000f09097812 */ /* 0x000fc400078ec0ff */
[----:B------:R-:W-:Y:S01]  /*24310*/  LOP3.LUT R20, R31, R20, RZ, 0x3c, !PT ;  /* 0x000000141f147212 */ /* 0x000fe200078e3cff */
[----:B------:R-:W-:Y:S01]  /*24320*/  IMAD R8, R15, 0x10, R8 ;  /* 0x000000100f087824 */ /* 0x000fe200078e0208 */
[----:B------:R-:W-:Y:S01]  /*24330*/  LOP3.LUT R13, R17, 0xffff, RZ, 0xc0, !PT ;  /* 0x0000ffff110d7812 */ /* 0x000fe200078ec0ff */
[----:B------:R-:W-:Y:S01]  /*24340*/  IMAD R9, R16, 0x10, R9 ;  /* 0x0000001010097824 */ /* 0x000fe200078e0209 */
[----:B------:R-:W-:Y:S02]  /*24350*/  SHF.R.U32.HI R11, RZ, 0x4, R11 ;  /* 0x00000004ff0b7819 */ /* 0x000fe4000001160b */
[----:B------:R-:W-:Y:S02]  /*24360*/  LOP3.LUT R17, R21, 0xffff, RZ, 0xc0, !PT ;  /* 0x0000ffff15117812 */ /* 0x000fe400078ec0ff */
[----:B------:R-:W-:Y:S02]  /*24370*/  LOP3.LUT R15, R19, 0xffff, RZ, 0xc0, !PT ;  /* 0x0000ffff130f7812 */ /* 0x000fe400078ec0ff */
[----:B------:R-:W-:-:S02]  /*24380*/  LOP3.LUT R16, R20, 0xffff, RZ, 0xc0, !PT ;  /* 0x0000ffff14107812 */ /* 0x000fc400078ec0ff */
[----:B------:R-:W-:Y:S02]  /*24390*/  LOP3.LUT R14, R11, 0xf, RZ, 0xc0, !PT ;  /* 0x0000000f0b0e7812 */ /* 0x000fe400078ec0ff */
[----:B------:R-:W-:Y:S02]  /*243a0*/  SHF.R.U32.HI R11, RZ, 0x4, R17 ;  /* 0x00000004ff0b7819 */ /* 0x000fe40000011611 */
[----:B------:R-:W-:Y:S01]  /*243b0*/  SHF.R.U32.HI R13, RZ, 0x4, R13 ;  /* 0x00000004ff0d7819 */ /* 0x000fe2000001160d */
[----:B------:R-:W-:Y:S01]  /*243c0*/  IMAD R14, R19, 0x10, R14 ;  /* 0x00000010130e7824 */ /* 0x000fe200078e020e */
        /* <DEDUP_REMOVED lines=29> */
[----:B------:R-:W-:Y:S02]  /*245a0*/  SHF.R.U32.HI R0, RZ, 0x4, R0 ;  /* 0x00000004ff007819 */ /* 0x000fe40000011600 */
[C---:B------:R-:W-:Y:S01]  /*245b0*/  LOP3.LUT R9, R7.reuse, 0xffff, RZ, 0xc0, !PT ;  /* 0x0000ffff07097812 */ /* 0x040fe200078ec0ff */
[----:B------:R-:W-:Y:S01]  /*245c0*/  IMAD.SHL.U32 R7, R7, 0x2, RZ ;  /* 0x0000000207077824 */ /* 0x000fe200078e00ff */
[----:B------:R-:W-:-:S02]  /*245d0*/  LOP3.LUT R25, R34, R25, RZ, 0x3c, !PT ;  /* 0x0000001922197212 */ /* 0x000fc400078e3cff */
[C---:B------:R-:W-:Y:S02]  /*245e0*/  PRMT R22, R5.reuse, 0x7770, RZ ;  /* 0x0000777005167816 */ /* 0x040fe400000000ff */
[C---:B------:R-:W-:Y:S02]  /*245f0*/  PRMT R31, R5.reuse, 0x7771, RZ ;  /* 0x00007771051f7816 */ /* 0x040fe400000000ff */
[----:B0-----:R-:W-:Y:S02]  /*24600*/  PRMT R30, R5, 0x7772, RZ ;  /* 0x00007772051e7816 */ /* 0x001fe400000000ff */
[----:B------:R-:W-:Y:S02]  /*24610*/  LOP3.LUT R10, R37, R10, RZ, 0x3c, !PT ;  /* 0x0000000a250a7212 */ /* 0x000fe400078e3cff */
[----:B------:R-:W-:Y:S02]  /*24620*/  PRMT R5, R5, 0x7773, RZ ;  /* 0x0000777305057816 */ /* 0x000fe400000000ff */
[----:B-1----:R-:W-:-:S02]  /*24630*/  LOP3.LUT R0, R18, R29, R0, 0x96, !PT ;  /* 0x0000001d12007212 */ /* 0x002fc400078e9600 */
[----:B------:R-:W-:Y:S02]  /*24640*/  SHF.R.U32.HI R9, RZ, 0x4, R9 ;  /* 0x00000004ff097819 */ /* 0x000fe40000011609 */
[----:B---3--:R-:W-:Y:S02]  /*24650*/  LOP3.LUT R17, R19, R28, R17, 0x96, !PT ;  /* 0x0000001c13117212 */ /* 0x008fe400078e9611 */
[----:B------:R-:W-:Y:S02]  /*24660*/  LOP3.LUT R18, R25, 0xffff, RZ, 0xc0, !PT ;  /* 0x0000ffff19127812 */ /* 0x000fe400078ec0ff */
[----:B------:R-:W-:Y:S02]  /*24670*/  LOP3.LUT R19, R10, 0xffff, RZ, 0xc0, !PT ;  /* 0x0000ffff0a137812 */ /* 0x000fe400078ec0ff */
[----:B------:R-:W-:Y:S02]  /*24680*/  LOP3.LUT R5, R5, R12, RZ, 0x3c, !PT ;  /* 0x0000000c05057212 */ /* 0x000fe400078e3cff */
[----:B------:R-:W-:-:S02]  /*24690*/  LOP3.LUT R12, R9, 0xf, RZ, 0xc0, !PT ;  /* 0x0000000f090c7812 */ /* 0x000fc400078ec0ff */
[----:B------:R-:W-:Y:S02]  /*246a0*/  SHF.R.U32.HI R9, RZ, 0x4, R18 ;  /* 0x00000004ff097819 */ /* 0x000fe40000011612 */
[----:B------:R-:W-:Y:S01]  /*246b0*/  SHF.R.U32.HI R18, RZ, 0x4, R19 ;  /* 0x00000004ff127819 */ /* 0x000fe20000011613 */
[----:B------:R-:W-:Y:S01]  /*246c0*/  IMAD R25, R25, 0x10, R12 ;  /* 0x0000001019197824 */ /* 0x000fe200078e020c */
[----:B------:R-:W-:Y:S02]  /*246d0*/  LOP3.LUT R6, R6, R23, RZ, 0x3c, !PT ;  /* 0x0000001706067212 */ /* 0x000fe400078e3cff */
[----:B------:R-:W-:Y:S02]  /*246e0*/  LOP3.LUT R19, R18, 0xf, RZ, 0xc0, !PT ;  /* 0x0000000f12137812 */ /* 0x000fe400078ec0ff */
[----:B------:R-:W-:Y:S02]  /*246f0*/  LOP3.LUT R9, R9, 0xf, RZ, 0xc0, !PT ;  /* 0x0000000f09097812 */ /* 0x000fe400078ec0ff */
[C---:B------:R-:W-:Y:S01]  /*24700*/  LOP3.LUT R12, R6.reuse, 0xffff, RZ, 0xc0, !PT ;  /* 0x0000ffff060c7812 */ /* 0x040fe200078ec0ff */
[----:B------:R-:W-:Y:S01]  /*24710*/  IMAD R29, R6, 0x10, R19 ;  /* 0x00000010061d7824 */ /* 0x000fe200078e0213 */
[----:B------:R-:W-:Y:S01]  /*24720*/  LOP3.LUT R26, R35, R26, RZ, 0x3c, !PT ;  /* 0x0000001a231a7212 */ /* 0x000fe200078e3cff */
[----:B------:R-:W-:Y:S01]  /*24730*/  IMAD R24, R10, 0x10, R9 ;  /* 0x000000100a187824 */ /* 0x000fe200078e0209 */
[----:B------:R-:W-:-:S02]  /*24740*/  LOP3.LUT R8, R33, R8, RZ, 0x3c, !PT ;  /* 0x0000000821087212 */ /* 0x000fc400078e3cff */
[----:B------:R-:W-:Y:S02]  /*24750*/  SHF.R.U32.HI R6, RZ, 0x4, R12 ;  /* 0x00000004ff067819 */ /* 0x000fe4000001160c */
[----:B------:R-:W-:Y:S02]  /*24760*/  LOP3.LUT R9, R26, 0xffff, RZ, 0xc0, !PT ;  /* 0x0000ffff1a097812 */ /* 0x000fe400078ec0ff */
[----:B------:R-:W-:Y:S02]  /*24770*/  LOP3.LUT R11, R20, R11, RZ, 0x3c, !PT ;  /* 0x0000000b140b7212 */ /* 0x000fe400078e3cff */
[----:B------:R-:W-:Y:S02]  /*24780*/  LOP3.LUT R27, R32, R27, RZ, 0x3c, !PT ;  /* 0x0000001b201b7212 */ /* 0x000fe400078e3cff */
[----:B------:R-:W-:Y:S02]  /*24790*/  LOP3.LUT R20, R7, 0x1e, RZ, 0xc0, !PT ;  /* 0x0000001e07147812 */ /* 0x000fe400078ec0ff */
[----:B------:R-:W-:-:S02]  /*247a0*/  LOP3.LUT R18, R8, 0xffff, RZ, 0xc0, !PT ;  /* 0x0000ffff08127812 */ /* 0x000fc400078ec0ff */
[----:B------:R-:W-:Y:S01]  /*247b0*/  LOP3.LUT R7, R6, 0xf, RZ, 0xc0, !PT ;  /* 0x0000000f06077812 */ /* 0x000fe200078ec0ff */
[----:B------:R-:W0:Y:S01]  /*247c0*/  LDC.U8 R19, c[0x3][R20+0x480] ;  /* 0x00c1200014137b82 */ /* 0x000e220000000000 */
[----:B------:R-:W-:Y:S02]  /*247d0*/  SHF.R.U32.HI R6, RZ, 0x4, R9 ;  /* 0x00000004ff067819 */ /* 0x000fe40000011609 */
[----:B------:R-:W-:Y:S01]  /*247e0*/  LOP3.LUT R12, R27, 0xffff, RZ, 0xc0, !PT ;  /* 0x0000ffff1b0c7812 */ /* 0x000fe200078ec0ff */
[----:B------:R-:W-:Y:S01]  /*247f0*/  IMAD R26, R26, 0x10, R7 ;  /* 0x000000101a1a7824 */ /* 0x000fe200078e0207 */
[----:B------:R-:W-:Y:S02]  /*24800*/  SHF.R.U32.HI R9, RZ, 0x4, R18 ;  /* 0x00000004ff097819 */ /* 0x000fe40000011612 */
[----:B------:R-:W-:Y:S01]  /*24810*/  LOP3.LUT R6, R6, 0xf, RZ, 0xc0, !PT ;  /* 0x0000000f06067812 */ /* 0x000fe200078ec0ff */
[----:B------:R-:W1:Y:S01]  /*24820*/  LDC.U8 R10, c[0x3][R20+0x481] ;  /* 0x00c12040140a7b82 */ /* 0x000e620000000000 */
[----:B------:R-:W-:-:S02]  /*24830*/  SHF.R.U32.HI R7, RZ, 0x4, R12 ;  /* 0x00000004ff077819 */ /* 0x000fc4000001160c */
[C---:B------:R-:W-:Y:S01]  /*24840*/  LOP3.LUT R12, R4.reuse, 0xffff, RZ, 0xc0, !PT ;  /* 0x0000ffff040c7812 */ /* 0x040fe200078ec0ff */
[----:B------:R-:W-:Y:S01]  /*24850*/  IMAD R27, R27, 0x10, R6 ;  /* 0x000000101b1b7824 */ /* 0x000fe200078e0206 */
[----:B------:R-:W-:Y:S02]  /*24860*/  LOP3.LUT R9, R9, 0xf, RZ, 0xc0, !PT ;  /* 0x0000000f09097812 */ /* 0x000fe400078ec0ff */
[----:B------:R-:W-:Y:S02]  /*24870*/  LOP3.LUT R14, R31, R14, RZ, 0x3c, !PT ;  /* 0x0000000e1f0e7212 */ /* 0x000fe400078e3cff */
[----:B------:R-:W-:Y:S01]  /*24880*/  LOP3.LUT R7, R7, 0xf, RZ, 0xc0, !PT ;  /* 0x0000000f07077812 */ /* 0x000fe200078ec0ff */
[----:B------:R-:W-:Y:S01]  /*24890*/  IMAD R31, R4, 0x10, R9 ;  /* 0x00000010041f7824 */ /* 0x000fe200078e0209 */
[----:B------:R-:W-:Y:S02]  /*248a0*/  SHF.R.U32.HI R6, RZ, 0x4, R12 ;  /* 0x00000004ff067819 */ /* 0x000fe4000001160c */
        /* <DEDUP_REMOVED lines=22> */
[----:B------:R-:W-:Y:S01]  /*24a10*/  LOP3.LUT R8, R17, 0xffff, RZ, 0xc0, !PT ;  /* 0x0000ffff11087812 */ /* 0x000fe200078ec0ff */
[C---:B------:R-:W-:Y:S01]  /*24a20*/  IMAD R34, R16.reuse, 0x10, R5 ;  /* 0x0000001010227824 */ /* 0x040fe200078e0205 */
[----:B------:R-:W-:Y:S02]  /*24a30*/  LOP3.LUT R6, R16, 0xffff, RZ, 0xc0, !PT ;  /* 0x0000ffff10067812 */ /* 0x000fe400078ec0ff */
        /* <DEDUP_REMOVED lines=11> */
[--C-:B------:R-:W-:Y:S01]  /*24af0*/  IMAD R39, R17, 0x10, R8.reuse ;  /* 0x0000001011277824 */ /* 0x100fe200078e0208 */
        /* <DEDUP_REMOVED lines=90> */
[----:B------:R-:W-:-:S02]  /*250a0*/  PRMT R14, R8, 0x7772, RZ ;  /* 0x00007772080e7816 */ /* 0x000fc400000000ff */
[----:B------:R-:W-:Y:S02]  /*250b0*/  LOP3.LUT R9, R0, 0xf, RZ, 0xc0, !PT ;  /* 0x0000000f00097812 */ /* 0x000fe400078ec0ff */
[----:B------:R-:W-:Y:S02]  /*250c0*/  LOP3.LUT R15, R15, R34, RZ, 0x3c, !PT ;  /* 0x000000220f0f7212 */ /* 0x000fe400078e3cff */
[----:B------:R-:W-:Y:S01]  /*250d0*/  LOP3.LUT R0, R17, 0xf, RZ, 0xc0, !PT ;  /* 0x0000000f11007812 */ /* 0x000fe200078ec0ff */
[----:B------:R-:W-:Y:S01]  /*250e0*/  IMAD R9, R16, 0x10, R9 ;  /* 0x0000001010097824 */ /* 0x000fe200078e0209 */
[----:B------:R-:W-:Y:S02]  /*250f0*/  LOP3.LUT R14, R14, R39, RZ, 0x3c, !PT ;  /* 0x000000270e0e7212 */ /* 0x000fe400078e3cff */
[----:B------:R-:W-:Y:S01]  /*25100*/  LOP3.LUT R39, R22, 0x1e, RZ, 0xc0, !PT ;  /* 0x0000001e16277812 */ /* 0x000fe200078ec0ff */
[C---:B------:R-:W-:Y:S01]  /*25110*/  IMAD R0, R15.reuse, 0x10, R0 ;  /* 0x000000100f007824 */ /* 0x040fe200078e0200 */
[----:B------:R-:W-:-:S02]  /*25120*/  LOP3.LUT R25, R15, 0xffff, RZ, 0xc0, !PT ;  /* 0x0000ffff0f197812 */ /* 0x000fc400078ec0ff */
[----:B------:R-:W0:Y:S01]  /*25130*/  LDC.U8 R15, c[0x3][R39+0x480] ;  /* 0x00c12000270f7b82 */ /* 0x000e220000000000 */
[C---:B------:R-:W-:Y:S02]  /*25140*/  PRMT R10, R8.reuse, 0x7770, RZ ;  /* 0x00007770080a7816 */ /* 0x040fe400000000ff */
[C---:B------:R-:W-:Y:S02]  /*25150*/  PRMT R11, R8.reuse, 0x7771, RZ ;  /* 0x00007771080b7816 */ /* 0x040fe400000000ff */
[----:B------:R-:W-:Y:S02]  /*25160*/  PRMT R8, R8, 0x7773, RZ ;  /* 0x0000777308087816 */ /* 0x000fe400000000ff */
[----:B------:R-:W-:Y:S01]  /*25170*/  SHF.R.U32.HI R17, RZ, 0x4, R25 ;  /* 0x00000004ff117819 */ /* 0x000fe20000011619 */
[----:B------:R-:W1:Y:S01]  /*25180*/  LDC.U8 R16, c[0x3][R39+0x481] ;  /* 0x00c1204027107b82 */ /* 0x000e620000000000 */
[----:B------:R-:W-:Y:S02]  /*25190*/  LOP3.LUT R8, R8, R37, RZ, 0x3c, !PT ;  /* 0x0000002508087212 */ /* 0x000fe400078e3cff */
[----:B------:R-:W-:-:S02]  /*251a0*/  LOP3.LUT R17, R17, 0xf, RZ, 0xc0, !PT ;  /* 0x0000000f11117812 */ /* 0x000fc400078ec0ff */
[C---:B------:R-:W-:Y:S02]  /*251b0*/  LOP3.LUT R22, R8.reuse, 0xffff, RZ, 0xc0, !PT ;  /* 0x0000ffff08167812 */ /* 0x040fe400078ec0ff */
[----:B------:R-:W-:Y:S01]  /*251c0*/  LOP3.LUT R11, R11, R36, RZ, 0x3c, !PT ;  /* 0x000000240b0b7212 */ /* 0x000fe200078e3cff */
[----:B------:R-:W-:Y:S01]  /*251d0*/  IMAD R17, R8, 0x10, R17 ;  /* 0x0000001008117824 */ /* 0x000fe200078e0211 */
[----:B------:R-:W-:Y:S02]  /*251e0*/  SHF.R.U32.HI R8, RZ, 0x4, R22 ;  /* 0x00000004ff087819 */ /* 0x000fe40000011616 */
[C---:B----4-:R-:W-:Y:S02]  /*251f0*/  PRMT R36, R7.reuse, 0x7770, RZ ;  /* 0x0000777007247816 */ /* 0x050fe400000000ff */
[C---:B------:R-:W-:Y:S02]  /*25200*/  PRMT R35, R7.reuse, 0x7771, RZ ;  /* 0x0000777107237816 */ /* 0x040fe400000000ff */
[----:B------:R-:W-:-:S02]  /*25210*/  PRMT R38, R7, 0x7772, RZ ;  /* 0x0000777207267816 */ /* 0x000fc400000000ff */
[----:B------:R-:W-:Y:S02]  /*25220*/  PRMT R37, R7, 0x7773, RZ ;  /* 0x0000777307257816 */ /* 0x000fe400000000ff */
[----:B------:R-:W-:Y:S02]  /*25230*/  LOP3.LUT R7, R8, 0xf, RZ, 0xc0, !PT ;  /* 0x0000000f08077812 */ /* 0x000fe400078ec0ff */
[C---:B------:R-:W-:Y:S02]  /*25240*/  PRMT R32, R6.reuse, 0x7771, RZ ;  /* 0x0000777106207816 */ /* 0x040fe400000000ff */
[----:B------:R-:W-:Y:S01]  /*25250*/  PRMT R34, R6, 0x7772, RZ ;  /* 0x0000777206227816 */ /* 0x000fe200000000ff */
[----:B------:R-:W-:Y:S01]  /*25260*/  IMAD R7, R14, 0x10, R7 ;  /* 0x000000100e077824 */ /* 0x000fe200078e0207 */
[C---:B------:R-:W-:Y:S02]  /*25270*/  PRMT R31, R6.reuse, 0x7770, RZ ;  /* 0x00007770061f7816 */ /* 0x040fe400000000ff */
[----:B------:R-:W-:-:S02]  /*25280*/  PRMT R33, R6, 0x7773, RZ ;  /* 0x0000777306217816 */ /* 0x000fc400000000ff */
[----:B------:R-:W-:Y:S02]  /*25290*/  LOP3.LUT R6, R14, 0xffff, RZ, 0xc0, !PT ;  /* 0x0000ffff0e067812 */ /* 0x000fe400078ec0ff */
[C---:B------:R-:W-:Y:S02]  /*252a0*/  PRMT R25, R4.reuse, 0x7772, RZ ;  /* 0x0000777204197816 */ /* 0x040fe400000000ff */
[C---:B------:R-:W-:Y:S02]  /*252b0*/  PRMT R8, R4.reuse, 0x7770, RZ ;  /* 0x0000777004087816 */ /* 0x040fe400000000ff */
[C---:B------:R-:W-:Y:S02]  /*252c0*/  PRMT R14, R4.reuse, 0x7771, RZ ;  /* 0x00007771040e7816 */ /* 0x040fe400000000ff */
[----:B------:R-:W-:Y:S02]  /*252d0*/  PRMT R22, R4, 0x7773, RZ ;  /* 0x0000777304167816 */ /* 0x000fe400000000ff */
[----:B------:R-:W-:-:S02]  /*252e0*/  LOP3.LUT R4, R11, 0xffff, RZ, 0xc0, !PT ;  /* 0x0000ffff0b047812 */ /* 0x000fc400078ec0ff */
[C---:B------:R-:W-:Y:S02]  /*252f0*/  PRMT R30, R5.reuse, 0x7772, RZ ;  /* 0x00007772051e7816 */ /* 0x040fe400000000ff */
[----:B------:R-:W-:Y:S02]  /*25300*/  SHF.R.U32.HI R4, RZ, 0x4, R4 ;  /* 0x00000004ff047819 */ /* 0x000fe40000011604 */
[C---:B------:R-:W-:Y:S02]  /*25310*/  PRMT R28, R5.reuse, 0x7770, RZ ;  /* 0x00007770051c7816 */ /* 0x040fe400000000ff */
[C---:B------:R-:W-:Y:S02]  /*25320*/  PRMT R27, R5.reuse, 0x7771, RZ ;  /* 0x00007771051b7816 */ /* 0x040fe400000000ff */
[----:B------:R-:W-:Y:S02]  /*25330*/  PRMT R29, R5, 0x7773, RZ ;  /* 0x00007773051d7816 */ /* 0x000fe400000000ff */
[----:B------:R-:W-:-:S02]  /*25340*/  LOP3.LUT R10, R10, R41, RZ, 0x3c, !PT ;  /* 0x000000290a0a7212 */ /* 0x000fc400078e3cff */
[----:B------:R-:W-:Y:S02]  /*25350*/  LOP3.LUT R5, R4, 0xf, RZ, 0xc0, !PT ;  /* 0x0000000f04057812 */ /* 0x000fe400078ec0ff */
[----:B------:R-:W-:Y:S02]  /*25360*/  SHF.R.U32.HI R6, RZ, 0x4, R6 ;  /* 0x00000004ff067819 */ /* 0x000fe40000011606 */
[----:B------:R-:W-:Y:S01]  /*25370*/  LOP3.LUT R21, R36, 0xffff, R21, 0x48, !PT ;  /* 0x0000ffff24157812 */ /* 0x000fe200078e4815 */
[C---:B------:R-:W-:Y:S01]  /*25380*/  IMAD R5, R10.reuse, 0x10, R5 ;  /* 0x000000100a057824 */ /* 0x040fe200078e0205 */
[----:B------:R-:W-:Y:S02]  /*25390*/  LOP3.LUT R10, R10, 0xf0, RZ, 0xc0, !PT ;  /* 0x000000f00a0a7812 */ /* 0x000fe400078ec0ff */
[----:B------:R-:W-:Y:S02]  /*253a0*/  LOP3.LUT R6, R6, 0xf, RZ, 0xc0, !PT ;  /* 0x0000000f06067812 */ /* 0x000fe400078ec0ff */
[----:B------:R-:W-:-:S02]  /*253b0*/  SHF.R.U32.HI R10, RZ, 0x4, R10 ;  /* 0x00000004ff0a7819 */ /* 0x000fc4000001160a */
[----:B-1----:R-:W-:Y:S01]  /*253c0*/  LOP3.LUT R5, R14, R16, R5, 0x96, !PT ;  /* 0x000000100e057212 */ /* 0x002fe200078e9605 */
[----:B------:R-:W-:Y:S01]  /*253d0*/  IMAD R6, R11, 0x10, R6 ;  /* 0x000000100b067824 */ /* 0x000fe200078e0206 */
[----:B0-----:R-:W-:Y:S02]  /*253e0*/  LOP3.LUT R8, R8, R15, R10, 0x96, !PT ;  /* 0x0000000f08087212 */ /* 0x001fe400078e960a */
        /* <DEDUP_REMOVED lines=28> */
.L_x_169:
[----:B------:R-:W-:Y:S05]  /*255b0*/  BSYNC.RECONVERGENT B1 ;  /* 0x0000000000017941 */ /* 0x000fea0003800200 */
.L_x_168:
[----:B------:R3:W-:Y:S02]  /*255c0*/  STL.128 [R1+0x1030], R8 ;  /* 0x0010300801007387 */ /* 0x0007e40000100c00 */
.L_x_162:
[----:B------:R-:W-:Y:S05]  /*255d0*/  BSYNC.RECONVERGENT B0 ;  /* 0x0000000000007941 */ /* 0x000fea0003800200 */
.L_x_160:
[----:B------:R-:W2:Y:S04]  /*255e0*/  LDL R17, [R1+0x1358] ;  /* 0x0013580001117983 */ /* 0x000ea80000100800 */
[----:B------:R-:W4:Y:S01]  /*255f0*/  LDL R16, [R1+0x135c] ;  /* 0x00135c0001107983 */ /* 0x000f220000100800 */
[C---:B-----5:R-:W-:Y:S01]  /*25600*/  PRMT R13, R9.reuse, 0x7770, RZ ;  /* 0x00007770090d7816 */ /* 0x060fe200000000ff */
[----:B------:R-:W-:Y:S01]  /*25610*/  UMOV UR4, URZ ;  /* 0x000000ff00047c82 */ /* 0x000fe20008000000 */
[C---:B------:R-:W-:Y:S01]  /*25620*/  PRMT R15, R9.reuse, 0x7771, RZ ;  /* 0x00007771090f7816 */ /* 0x040fe200000000ff */
[----:B------:R0:W-:Y:S01]  /*25630*/  STL.128 [R1], R8 ;  /* 0x0000000801007387 */ /* 0x0001e20000100c00 */
[----:B------:R-:W-:Y:S02]  /*25640*/  PRMT R12, R9, 0x7772, RZ ;  /* 0x00007772090c7816 */ /* 0x000fe400000000ff */
[----:B------:R-:W-:-:S02]  /*25650*/  PRMT R7, R11, 0x7772, RZ ;  /* 0x000077720b077816 */ /* 0x000fc400000000ff */
[----:B------:R-:W-:Y:S02]  /*25660*/  PRMT R19, RZ, 0x7610, R19 ;  /* 0x00007610ff137816 */ /* 0x000fe40000000013 */
[----:B------:R-:W-:Y:S02]  /*25670*/  PRMT R24, RZ, 0x7610, R24 ;  /* 0x00007610ff187816 */ /* 0x000fe40000000018 */
[----:B------:R-:W-:Y:S02]  /*25680*/  PRMT R25, RZ, 0x7610, R25 ;  /* 0x00007610ff197816 */ /* 0x000fe40000000019 */
[--C-:B--2---:R-:W-:Y:S02]  /*25690*/  SHF.R.U32.HI R0, RZ, 0x15, R17.reuse ;  /* 0x00000015ff007819 */ /* 0x104fe40000011611 */
[--C-:B------:R-:W-:Y:S02]  /*256a0*/  SHF.R.U32.HI R4, RZ, 0xd, R17.reuse ;  /* 0x0000000dff047819 */ /* 0x100fe40000011611 */
[----:B------:R-:W-:-:S02]  /*256b0*/  SHF.R.U32.HI R5, RZ, 0x5, R17 ;  /* 0x00000005ff057819 */ /* 0x000fc40000011611 */
[----:B----4-:R-:W-:Y:S02]  /*256c0*/  SHF.R.U32.HI R6, RZ, 0x5, R16 ;  /* 0x00000005ff067819 */ /* 0x010fe40000011610 */
[----:B------:R-:W-:Y:S01]  /*256d0*/  LOP3.LUT R13, R13, R0, RZ, 0x3c, !PT ;  /* 0x000000000d0d7212 */ /* 0x000fe200078e3cff */
[----:B------:R-:W-:Y:S01]  /*256e0*/  IMAD.SHL.U32 R0, R17, 0x8, RZ ;  /* 0x0000000811007824 */ /* 0x000fe200078e00ff */
[----:B------:R-:W-:Y:S01]  /*256f0*/  LOP3.LUT R14, R15, R4, RZ, 0x3c, !PT ;  /* 0x000000040f0e7212 */ /* 0x000fe200078e3cff */
[----:B------:R-:W-:Y:S01]  /*25700*/  IMAD.SHL.U32 R4, R16, 0x8, RZ ;  /* 0x0000000810047824 */ /* 0x000fe200078e00ff */
[----:B------:R-:W-:Y:S02]  /*25710*/  LOP3.LUT R12, R12, R5, RZ, 0x3c, !PT ;  /* 0x000000050c0c7212 */ /* 0x000fe400078e3cff */
[----:B------:R-:W-:Y:S01]  /*25720*/  LOP3.LUT R18, R7, R6, RZ, 0x3c, !PT ;  /* 0x0000000607127212 */ /* 0x000fe200078e3cff */
[----:B------:R2:W-:Y:S01]  /*25730*/  STL [R1+0x1358], R0 ;  /* 0x0013580001007387 */ /* 0x0005e20000100800 */
[----:B------:R-:W-:-:S02]  /*25740*/  PRMT R15, R9, 0x7773, RZ ;  /* 0x00007773090f7816 */ /* 0x000fc400000000ff */
[--C-:B------:R-:W-:Y:S01]  /*25750*/  SHF.R.U32.HI R5, RZ, 0xd, R16.reuse ;  /* 0x0000000dff057819 */ /* 0x100fe20000011610 */
[----:B------:R-:W-:Y:S01]  /*25760*/  STL [R1+0x135c], R4 ;  /* 0x00135c0401007387 */ /* 0x000fe20000100800 */
[C---:B------:R-:W-:Y:S02]  /*25770*/  PRMT R7, R11.reuse, 0x7773, RZ ;  /* 0x000077730b077816 */ /* 0x040fe400000000ff */
[----:B------:R-:W-:Y:S02]  /*25780*/  PRMT R6, R11, 0x7771, RZ ;  /* 0x000077710b067816 */ /* 0x000fe400000000ff */
[----:B------:R-:W-:Y:S02]  /*25790*/  SHF.R.U32.HI R16, RZ, 0x15, R16 ;  /* 0x00000015ff107819 */ /* 0x000fe40000011610 */
[----:B------:R-:W-:Y:S02]  /*257a0*/  LOP3.LUT R15, R15, R0, RZ, 0x3c, !PT ;  /* 0x000000000f0f7212 */ /* 0x000fe400078e3cff */
[----:B------:R-:W-:-:S02]  /*257b0*/  LOP3.LUT R5, R6, R5, RZ, 0x3c, !PT ;  /* 0x0000000506057212 */ /* 0x000fc400078e3cff */
[----:B------:R-:W-:Y:S02]  /*257c0*/  LOP3.LUT R7, R7, R4, RZ, 0x3c, !PT ;  /* 0x0000000407077212 */ /* 0x000fe400078e3cff */
[----:B------:R-:W-:Y:S02]  /*257d0*/  LOP3.LUT R16, R11, 0xffff, R16, 0x48, !PT ;  /* 0x0000ffff0b107812 */ /* 0x000fe400078e4810 */
[----:B------:R-:W-:Y:S02]  /*257e0*/  PRMT R6, R12, 0x3340, R15 ;  /* 0x000033400c067816 */ /* 0x000fe4000000000f */
[----:B------:R-:W-:Y:S02]  /*257f0*/  PRMT R13, R13, 0x3340, R14 ;  /* 0x000033400d0d7816 */ /* 0x000fe4000000000e */
[----:B------:R-:W-:Y:S02]  /*25800*/  PRMT R7, R18, 0x3340, R7 ;  /* 0x0000334012077816 */ /* 0x000fe40000000007 */
[----:B------:R-:W-:Y:S01]  /*25810*/  PRMT R12, R16, 0x3340, R5 ;  /* 0x00003340100c7816 */ /* 0x000fe20000000005 */
[----:B------:R-:W-:Y:S01]  /*25820*/  VIADD R16, R1, 0xf ;  /* 0x0000000f01107836 */ /* 0x000fe20000000000 */
[----:B------:R-:W-:-:S02]  /*25830*/  PRMT R6, R13, 0x5410, R6 ;  /* 0x000054100d067816 */ /* 0x000fc40000000006 */
[----:B------:R-:W-:Y:S02]  /*25840*/  PRMT R12, R12, 0x5410, R7 ;  /* 0x000054100c0c7816 */ /* 0x000fe40000000007 */
[----:B------:R-:W-:Y:S01]  /*25850*/  PRMT R5, RZ, 0x7610, R5 ;  /* 0x00007610ff057816 */ /* 0x000fe20000000005 */
[----:B------:R4:W-:Y:S01]  /*25860*/  STL [R1+0x4], R6 ;  /* 0x0000040601007387 */ /* 0x0009e20000100800 */
[----:B------:R-:W-:Y:S02]  /*25870*/  PRMT R7, RZ, 0x7610, R7 ;  /* 0x00007610ff077816 */ /* 0x000fe40000000007 */
[----:B------:R-:W-:Y:S01]  /*25880*/  PRMT R13, RZ, 0x7610, R13 ;  /* 0x00007610ff0d7816 */ /* 0x000fe2000000000d */
[----:B------:R4:W-:Y:S01]  /*25890*/  STL [R1+0xc], R12 ;  /* 0x00000c0c01007387 */ /* 0x0009e20000100800 */
[----:B------:R-:W-:Y:S02]  /*258a0*/  PRMT R14, RZ, 0x7610, R14 ;  /* 0x00007610ff0e7816 */ /* 0x000fe4000000000e */
[----:B------:R-:W-:-:S02]  /*258b0*/  PRMT R15, RZ, 0x7610, R15 ;  /* 0x00007610ff0f7816 */ /* 0x000fc4000000000f */
[----:B01-3--:R-:W-:Y:S02]  /*258c0*/  PRMT R9, RZ, 0x7610, R9 ;  /* 0x00007610ff097816 */ /* 0x00bfe40000000009 */
[----:B--2---:R-:W-:Y:S02]  /*258d0*/  PRMT R0, RZ, 0x7610, R0 ;  /* 0x00007610ff007816 */ /* 0x004fe40000000000 */
[----:B----4-:R-:W-:Y:S02]  /*258e0*/  PRMT R6, RZ, 0x7610, R6 ;  /* 0x00007610ff067816 */ /* 0x010fe40000000006 */
[----:B------:R-:W-:Y:S02]  /*258f0*/  PRMT R4, RZ, 0x7610, R4 ;  /* 0x00007610ff047816 */ /* 0x000fe40000000004 */
[----:B------:R-:W-:Y:S02]  /*25900*/  PRMT R11, RZ, 0x7610, R11 ;  /* 0x00007610ff0b7816 */ /* 0x000fe4000000000b */
[----:B------:R-:W-:-:S02]  /*25910*/  PRMT R12, RZ, 0x7610, R12 ;  /* 0x00007610ff0c7816 */ /* 0x000fc4000000000c */
[----:B------:R-:W-:Y:S02]  /*25920*/  PRMT R17, RZ, 0x7610, R17 ;  /* 0x00007610ff117816 */ /* 0x000fe40000000011 */
[----:B------:R-:W-:-:S07]  /*25930*/  PRMT R18, RZ, 0x7610, R18 ;  /* 0x00007610ff127816 */ /* 0x000fce0000000012 */
.L_x_176:
        /* <DEDUP_REMOVED lines=14> */
[----:B------:R-:W-:-:S02]  /*25a20*/  PRMT R10, R28, 0x7770, RZ ;  /* 0x000077701c0a7816 */ /* 0x000fc400000000ff */
[----:B------:R-:W-:Y:S02]  /*25a30*/  PRMT R27, R28, 0x7771, RZ ;  /* 0x000077711c1b7816 */ /* 0x000fe400000000ff */
[----:B------:R-:W-:Y:S02]  /*25a40*/  LOP3.LUT R5, R40, R5, RZ, 0x3c, !PT ;  /* 0x0000000528057212 */ /* 0x000fe400078e3cff */
[----:B------:R-:W-:Y:S02]  /*25a50*/  LOP3.LUT R7, R38, R7, RZ, 0x3c, !PT ;  /* 0x0000000726077212 */ /* 0x000fe400078e3cff */
[----:B------:R-:W-:Y:S02]  /*25a60*/  LOP3.LUT R10, R10, R25, RZ, 0x3c, !PT ;  /* 0x000000190a0a7212 */ /* 0x000fe400078e3cff */
[----:B------:R-:W-:Y:S02]  /*25a70*/  LOP3.LUT R24, R27, R24, RZ, 0x3c, !PT ;  /* 0x000000181b187212 */ /* 0x000fe400078e3cff */
[C---:B------:R-:W-:Y:S01]  /*25a80*/  LOP3.LUT R25, R5.reuse, 0xffff, RZ, 0xc0, !PT ;  /* 0x0000ffff05197812 */ /* 0x040fe200078ec0ff */
[----:B------:R-:W-:Y:S01]  /*25a90*/  IMAD.SHL.U32 R5, R5, 0x2, RZ ;  /* 0x0000000205057824 */ /* 0x000fe200078e00ff */
[----:B------:R-:W-:-:S02]  /*25aa0*/  LOP3.LUT R27, R7, 0xffff, RZ, 0xc0, !PT ;  /* 0x0000ffff071b7812 */ /* 0x000fc400078ec0ff */
[C---:B------:R-:W-:Y:S02]  /*25ab0*/  PRMT R26, R28.reuse, 0x7772, RZ ;  /* 0x000077721c1a7816 */ /* 0x040fe400000000ff */
[----:B------:R-:W-:Y:S02]  /*25ac0*/  PRMT R33, R28, 0x7773, RZ ;  /* 0x000077731c217816 */ /* 0x000fe400000000ff */
[----:B------:R-:W-:Y:S02]  /*25ad0*/  PRMT R28, R29, 0x7770, RZ ;  /* 0x000077701d1c7816 */ /* 0x000fe400000000ff */
[----:B------:R-:W-:Y:S02]  /*25ae0*/  SHF.R.U32.HI R25, RZ, 0x4, R25 ;  /* 0x00000004ff197819 */ /* 0x000fe40000011619 */
[----:B------:R-:W-:Y:S02]  /*25af0*/  PRMT R36, R31, 0x7771, RZ ;  /* 0x000077711f247816 */ /* 0x000fe400000000ff */
[----:B------:R-:W-:-:S02]  /*25b00*/  SHF.R.U32.HI R27, RZ, 0x4, R27 ;  /* 0x00000004ff1b7819 */ /* 0x000fc4000001161b */
[----:B------:R-:W-:Y:S02]  /*25b10*/  PRMT R41, R31, 0x7770, RZ ;  /* 0x000077701f297816 */ /* 0x000fe400000000ff */
[----:B------:R-:W-:Y:S02]  /*25b20*/  LOP3.LUT R19, R26, R19, RZ, 0x3c, !PT ;  /* 0x000000131a137212 */ /* 0x000fe400078e3cff */
[----:B------:R-:W-:Y:S02]  /*25b30*/  LOP3.LUT R17, R28, R17, RZ, 0x3c, !PT ;  /* 0x000000111c117212 */ /* 0x000fe400078e3cff */
[----:B------:R-:W-:Y:S02]  /*25b40*/  LOP3.LUT R26, R25, 0xf, RZ, 0xc0, !PT ;  /* 0x0000000f191a7812 */ /* 0x000fe400078ec0ff */
[----:B------:R-:W-:Y:S02]  /*25b50*/  LOP3.LUT R13, R36, R13, RZ, 0x3c, !PT ;  /* 0x0000000d240d7212 */ /* 0x000fe400078e3cff */
[----:B------:R-:W-:Y:S01]  /*25b60*/  LOP3.LUT R28, R27, 0xf, RZ, 0xc0, !PT ;  /* 0x0000000f1b1c7812 */ /* 0x000fe200078ec0ff */
[----:B------:R-:W-:Y:S01]  /*25b70*/  IMAD R26, R7, 0x10, R26 ;  /* 0x00000010071a7824 */ /* 0x000fe200078e021a */
[----:B------:R-:W-:-:S02]  /*25b80*/  LOP3.LUT R14, R41, R14, RZ, 0x3c, !PT ;  /* 0x0000000e290e7212 */ /* 0x000fc400078e3cff */
[C---:B------:R-:W-:Y:S01]  /*25b90*/  PRMT R34, R30.reuse, 0x7772, RZ ;  /* 0x000077721e227816 */ /* 0x040fe200000000ff */
[C---:B------:R-:W-:Y:S01]  /*25ba0*/  IMAD R28, R13.reuse, 0x10, R28 ;  /* 0x000000100d1c7824 */ /* 0x040fe200078e021c */
[C---:B------:R-:W-:Y:S02]  /*25bb0*/  PRMT R37, R30.reuse, 0x7770, RZ ;  /* 0x000077701e257816 */ /* 0x040fe400000000ff */
[C---:B------:R-:W-:Y:S02]  /*25bc0*/  PRMT R39, R30.reuse, 0x7771, RZ ;  /* 0x000077711e277816 */ /* 0x040fe400000000ff */
[----:B------:R-:W-:Y:S02]  /*25bd0*/  LOP3.LUT R7, R13, 0xffff, RZ, 0xc0, !PT ;  /* 0x0000ffff0d077812 */ /* 0x000fe400078ec0ff */
[----:B------:R-:W-:Y:S02]  /*25be0*/  PRMT R30, R30, 0x7773, RZ ;  /* 0x000077731e1e7816 */ /* 0x000fe400000000ff */
[----:B------:R-:W-:-:S02]  /*25bf0*/  LOP3.LUT R13, R14, 0xffff, RZ, 0xc0, !PT ;  /* 0x0000ffff0e0d7812 */ /* 0x000fc400078ec0ff */
[----:B------:R-:W-:Y:S02]  /*25c00*/  LOP3.LUT R9, R34, R9, RZ, 0x3c, !PT ;  /* 0x0000000922097212 */ /* 0x000fe400078e3cff */
[----:B------:R-:W-:Y:S02]  /*25c10*/  LOP3.LUT R15, R30, R15, RZ, 0x3c, !PT ;  /* 0x0000000f1e0f7212 */ /* 0x000fe400078e3cff */
[----:B------:R-:W-:Y:S02]  /*25c20*/  SHF.R.U32.HI R13, RZ, 0x4, R13 ;  /* 0x00000004ff0d7819 */ /* 0x000fe4000001160d */
[----:B------:R-:W-:Y:S02]  /*25c30*/  LOP3.LUT R27, R9, 0xffff, RZ, 0xc0, !PT ;  /* 0x0000ffff091b7812 */ /* 0x000fe400078ec0ff */
[----:B------:R-:W-:Y:S02]  /*25c40*/  LOP3.LUT R25, R15, 0xffff, RZ, 0xc0, !PT ;  /* 0x0000ffff0f197812 */ /* 0x000fe400078ec0ff */
[----:B------:R-:W-:-:S02]  /*25c50*/  LOP3.LUT R30, R13, 0xf, RZ, 0xc0, !PT ;  /* 0x0000000f0d1e7812 */ /* 0x000fc400078ec0ff */
[----:B------:R-:W-:Y:S02]  /*25c60*/  SHF.R.U32.HI R27, RZ, 0x4, R27 ;  /* 0x00000004ff1b7819 */ /* 0x000fe4000001161b */
[----:B------:R-:W-:Y:S01]  /*25c70*/  PRMT R32, R29, 0x7772, RZ ;  /* 0x000077721d207816 */ /* 0x000fe200000000ff */
[----:B------:R-:W-:Y:S01]  /*25c80*/  IMAD R30, R15, 0x10, R30 ;  /* 0x000000100f1e7824 */ /* 0x000fe200078e021e */
[----:B------:R-:W-:Y:S02]  /*25c90*/  SHF.R.U32.HI R25, RZ, 0x4, R25 ;  /* 0x00000004ff197819 */ /* 0x000fe40000011619 */
[----:B------:R-:W-:Y:S02]  /*25ca0*/  LOP3.LUT R0, R39, R0, RZ, 0x3c, !PT ;  /* 0x0000000027007212 */ /* 0x000fe400078e3cff */
[----:B------:R-:W-:Y:S02]  /*25cb0*/  LOP3.LUT R27, R27, 0xf, RZ, 0xc0, !PT ;  /* 0x0000000f1b1b7812 */ /* 0x000fe400078ec0ff */
[----:B------:R-:W-:-:S02]  /*25cc0*/  LOP3.LUT R15, R5, 0x1e, RZ, 0xc0, !PT ;  /* 0x0000001e050f7812 */ /* 0x000fc400078ec0ff */
[----:B------:R-:W-:Y:S01]  /*25cd0*/  LOP3.LUT R11, R32, R11, RZ, 0x3c, !PT ;  /* 0x0000000b200b7212 */ /* 0x000fe200078e3cff */
[C---:B------:R-:W-:Y:S01]  /*25ce0*/  IMAD R27, R0.reuse, 0x10, R27 ;  /* 0x00000010001b7824 */ /* 0x040fe200078e021b */
[----:B------:R-:W-:Y:S01]  /*25cf0*/  LOP3.LUT R32, R25, 0xf, RZ, 0xc0, !PT ;  /* 0x0000000f19207812 */ /* 0x000fe200078ec0ff */
[----:B------:R0:W1:Y:S01]  /*25d00*/  LDC.U8 R34, c[0x3][R15+0x481] ;  /* 0x00c120400f227b82 */ /* 0x0000620000000000 */
[----:B------:R-:W-:Y:S02]  /*25d10*/  PRMT R35, R29, 0x7771, RZ ;  /* 0x000077711d237816 */ /* 0x000fe400000000ff */
[----:B------:R-:W-:Y:S01]  /*25d20*/  LOP3.LUT R6, R37, R6, RZ, 0x3c, !PT ;  /* 0x0000000625067212 */ /* 0x000fe200078e3cff */
[----:B------:R-:W-:Y:S01]  /*25d30*/  IMAD R32, R9, 0x10, R32 ;  /* 0x0000001009207824 */ /* 0x000fe200078e0220 */
[----:B------:R-:W-:Y:S02]  /*25d40*/  PRMT R29, R29, 0x7773, RZ ;  /* 0x000077731d1d7816 */ /* 0x000fe400000000ff */
[----:B------:R-:W-:Y:S01]  /*25d50*/  LOP3.LUT R0, R0, 0xffff, RZ, 0xc0, !PT ;  /* 0x0000ffff00007812 */ /* 0x000fe200078ec0ff */
[----:B------:R0:W2:Y:S01]  /*25d60*/  LDC.U8 R25, c[0x3][R15+0x480] ;  /* 0x00c120000f197b82 */ /* 0x0000a20000000000 */
[----:B------:R-:W-:-:S02]  /*25d70*/  LOP3.LUT R9, R6, 0xffff, RZ, 0xc0, !PT ;  /* 0x0000ffff06097812 */ /* 0x000fc400078ec0ff */
[----:B------:R-:W-:Y:S02]  /*25d80*/  LOP3.LUT R4, R29, R4, RZ, 0x3c, !PT ;  /* 0x000000041d047212 */ /* 0x000fe400078e3cff */
[----:B------:R-:W-:Y:S02]  /*25d90*/  SHF.R.U32.HI R0, RZ, 0x4, R0 ;  /* 0x00000004ff007819 */ /* 0x000fe40000011600 */
[----:B------:R-:W-:Y:S02]  /*25da0*/  SHF.R.U32.HI R9, RZ, 0x4, R9 ;  /* 0x00000004ff097819 */ /* 0x000fe40000011609 */
[----:B------:R-:W-:Y:S02]  /*25db0*/  LOP3.LUT R13, R4, 0xffff, RZ, 0xc0, !PT ;  /* 0x0000ffff040d7812 */ /* 0x000fe400078ec0ff */
[----:B------:R-:W-:Y:S02]  /*25dc0*/  LOP3.LUT R5, R0, 0xf, RZ, 0xc0, !PT ;  /* 0x0000000f00057812 */ /* 0x000fe400078ec0ff */
[----:B------:R-:W-:-:S02]  /*25dd0*/  SHF.R.U32.HI R7, RZ, 0x4, R7 ;  /* 0x00000004ff077819 */ /* 0x000fc40000011607 */
[----:B------:R-:W-:Y:S01]  /*25de0*/  LOP3.LUT R9, R9, 0xf, RZ, 0xc0, !PT ;  /* 0x0000000f09097812 */ /* 0x000fe200078ec0ff */
[----:B------:R-:W-:Y:S01]  /*25df0*/  IMAD R5, R6, 0x10, R5 ;  /* 0x0000001006057824 */ /* 0x000fe200078e0205 */
[----:B------:R-:W-:Y:S02]  /*25e00*/  SHF.R.U32.HI R13, RZ, 0x4, R13 ;  /* 0x00000004ff0d7819 */ /* 0x000fe4000001160d */
[----:B------:R-:W-:Y:S01]  /*25e10*/  LOP3.LUT R12, R35, R12, RZ, 0x3c, !PT ;  /* 0x0000000c230c7212 */ /* 0x000fe200078e3cff */
[----:B------:R-:W-:Y:S01]  /*25e20*/  IMAD R9, R4, 0x10, R9 ;  /* 0x0000001004097824 */ /* 0x000fe200078e0209 */
[----:B------:R-:W-:Y:S02]  /*25e30*/  LOP3.LUT R6, R17, 0xffff, RZ, 0xc0, !PT ;  /* 0x0000ffff11067812 */ /* 0x000fe400078ec0ff */
[----:B------:R-:W-:Y:S02]  /*25e40*/  LOP3.LUT R7, R7, 0xf, RZ, 0xc0, !PT ;  /* 0x0000000f07077812 */ /* 0x000fe400078ec0ff */
[----:B------:R-:W-:-:S02]  /*25e50*/  LOP3.LUT R0, R13, 0xf, RZ, 0xc0, !PT ;  /* 0x0000000f0d007812 */ /* 0x000fc400078ec0ff */
[----:B------:R-:W-:Y:S01]  /*25e60*/  LOP3.LUT R4, R12, 0xffff, RZ, 0xc0, !PT ;  /* 0x0000ffff0c047812 */ /* 0x000fe200078ec0ff */
[----:B------:R-:W-:Y:S01]  /*25e70*/  IMAD R7, R14, 0x10, R7 ;  /* 0x000000100e077824 */ /* 0x000fe200078e0207 */
[----:B------:R-:W-:Y:S01]  /*25e80*/  SHF.R.U32.HI R6, RZ, 0x4, R6 ;  /* 0x00000004ff067819 */ /* 0x000fe20000011606 */
[C---:B------:R-:W-:Y:S01]  /*25e90*/  IMAD R0, R11.reuse, 0x10, R0 ;  /* 0x000000100b007824 */ /* 0x040fe200078e0200 */
[----:B------:R-:W-:Y:S02]  /*25ea0*/  LOP3.LUT R14, R11, 0xffff, RZ, 0xc0, !PT ;  /* 0x0000ffff0b0e7812 */ /* 0x000fe400078ec0ff */
[----:B------:R-:W-:Y:S02]  /*25eb0*/  SHF.R.U32.HI R4, RZ, 0x4, R4 ;  /* 0x00000004ff047819 */ /* 0x000fe40000011604 */
[----:B------:R-:W-:Y:S02]  /*25ec0*/  LOP3.LUT R11, R6, 0xf, RZ, 0xc0, !PT ;  /* 0x0000000f060b7812 */ /* 0x000fe400078ec0ff */
[----:B------:R-:W-:-:S02]  /*25ed0*/  LOP3.LUT R6, R24, 0xffff, RZ, 0xc0, !PT ;  /* 0x0000ffff18067812 */ /* 0x000fc400078ec0ff */
[----:B------:R-:W-:Y:S02]  /*25ee0*/  LOP3.LUT R4, R4, 0xf, RZ, 0xc0, !PT ;  /* 0x0000000f04047812 */ /* 0x000fe400078ec0ff */
[----:B------:R-:W-:Y:S02]  /*25ef0*/  SHF.R.U32.HI R6, RZ, 0x4, R6 ;  /* 0x00000004ff067819 */ /* 0x000fe40000011606 */
[----:B------:R-:W-:Y:S01]  /*25f00*/  SHF.R.U32.HI R14, RZ, 0x4, R14 ;  /* 0x00000004ff0e7819 */ /* 0x000fe2000001160e */
[----:B------:R-:W-:Y:S01]  /*25f10*/  IMAD R4, R17, 0x10, R4 ;  /* 0x0000001011047824 */ /* 0x000fe200078e0204 */
[----:B------:R-:W-:Y:S02]  /*25f20*/  LOP3.LUT R17, R6, 0xf, RZ, 0xc0, !PT ;  /* 0x0000000f06117812 */ /* 0x000fe400078ec0ff */
[----:B------:R-:W-:Y:S02]  /*25f30*/  LOP3.LUT R18, R33, R18, RZ, 0x3c, !PT ;  /* 0x0000001221127212 */ /* 0x000fe400078e3cff */
[----:B------:R-:W-:Y:S01]  /*25f40*/  LOP3.LUT R13, R14, 0xf, RZ, 0xc0, !PT ;  /* 0x0000000f0e0d7812 */ /* 0x000fe200078ec0ff */
[----:B------:R-:W-:Y:S01]  /*25f50*/  IMAD R17, R10, 0x10, R17 ;  /* 0x000000100a117824 */ /* 0x000fe200078e0211 */
[----:B---3--:R-:W-:Y:S01]  /*25f60*/  PRMT R6, R22, 0x7770, RZ ;  /* 0x0000777016067816 */ /* 0x008fe200000000ff */
[----:B------:R-:W-:Y:S01]  /*25f70*/  IMAD R11, R18, 0x10, R11 ;  /* 0x00000010120b7824 */ /* 0x000fe200078e020b */
[----:B------:R-:W-:Y:S01]  /*25f80*/  PRMT R38, R22, 0x7771, RZ ;  /* 0x0000777116267816 */ /* 0x000fe200000000ff */
[----:B------:R-:W-:Y:S01]  /*25f90*/  IMAD R13, R12, 0x10, R13 ;  /* 0x000000100c0d7824 */ /* 0x000fe200078e020d */
[----:B------:R-:W-:-:S02]  /*25fa0*/  PRMT R40, R22, 0x7772, RZ ;  /* 0x0000777216287816 */ /* 0x000fc400000000ff */
[----:B------:R-:W-:Y:S02]  /*25fb0*/  PRMT R31, R22, 0x7773, RZ ;  /* 0x00007773161f7816 */ /* 0x000fe400000000ff */
[----:B------:R-:W-:Y:S02]  /*25fc0*/  LOP3.LUT R14, R19, 0xffff, RZ, 0xc0, !PT ;  /* 0x0000ffff130e7812 */ /* 0x000fe400078ec0ff */
[C---:B------:R-:W-:Y:S02]  /*25fd0*/  PRMT R33, R23.reuse, 0x7770, RZ ;  /* 0x0000777017217816 */ /* 0x040fe400000000ff */
[C---:B------:R-:W-:Y:S02]  /*25fe0*/  PRMT R22, R23.reuse, 0x7771, RZ ;  /* 0x0000777117167816 */ /* 0x040fe400000000ff */
[C---:B------:R-:W-:Y:S02]  /*25ff0*/  PRMT R35, R23.reuse, 0x7772, RZ ;  /* 0x0000777217237816 */ /* 0x040fe400000000ff */
[----:B------:R-:W-:-:S02]  /*26000*/  PRMT R23, R23, 0x7773, RZ ;  /* 0x0000777317177816 */ /* 0x000fc400000000ff */
[----:B------:R-:W-:Y:S02]  /*26010*/  SHF.R.U32.HI R14, RZ, 0x4, R14 ;  /* 0x00000004ff0e7819 */ /* 0x000fe4000001160e */
[----:B------:R-:W-:Y:S02]  /*26020*/  LOP3.LUT R10, R10, 0xf0, RZ, 0xc0, !PT ;  /* 0x000000f00a0a7812 */ /* 0x000fe400078ec0ff */
[----:B------:R-:W-:Y:S02]  /*26030*/  LOP3.LUT R23, R23, R26, RZ, 0x3c, !PT ;  /* 0x0000001a17177212 */ /* 0x000fe400078e3cff */
[----:B0-----:R-:W-:Y:S02]  /*26040*/  LOP3.LUT R15, R14, 0xf, RZ, 0xc0, !PT ;  /* 0x0000000f0e0f7812 */ /* 0x001fe400078ec0ff */
[----:B------:R-:W-:Y:S02]  /*26050*/  LOP3.LUT R6, R6, R9, RZ, 0x3c, !PT ;  /* 0x0000000906067212 */ /* 0x000fe400078e3cff */
[----:B------:R-:W-:Y:S01]  /*26060*/  LOP3.LUT R12, R18, 0xffff, RZ, 0xc0, !PT ;  /* 0x0000ffff120c7812 */ /* 0x000fe200078ec0ff */
[----:B------:R-:W-:Y:S01]  /*26070*/  IMAD R15, R24, 0x10, R15 ;  /* 0x00000010180f7824 */ /* 0x000fe200078e020f */
[----:B------:R-:W-:-:S02]  /*26080*/  PRMT R14, R20, 0x7770, RZ ;  /* 0x00007770140e7816 */ /* 0x000fc400000000ff */
[----:B------:R-:W-:Y:S02]  /*26090*/  SHF.R.U32.HI R10, RZ, 0x4, R10 ;  /* 0x00000004ff0a7819 */ /* 0x000fe4000001160a */
[C---:B------:R-:W-:Y:S01]  /*260a0*/  LOP3.LUT R9, R23.reuse, 0xffff, RZ, 0xc0, !PT ;  /* 0x0000ffff17097812 */ /* 0x040fe200078ec0ff */
[----:B------:R-:W-:Y:S01]  /*260b0*/  IMAD.SHL.U32 R23, R23, 0x2, RZ ;  /* 0x0000000217177824 */ /* 0x000fe200078e00ff */
[----:B------:R-:W-:Y:S02]  /*260c0*/  PRMT R18, R20, 0x7771, RZ ;  /* 0x0000777114127816 */ /* 0x000fe400000000ff */
[----:B------:R-:W-:Y:S02]  /*260d0*/  LOP3.LUT R28, R35, R28, RZ, 0x3c, !PT ;  /* 0x0000001c231c7212 */ /* 0x000fe400078e3cff */
[----:B------:R-:W-:Y:S02]  /*260e0*/  LOP3.LUT R7, R22, R7, RZ, 0x3c, !PT ;  /* 0x0000000716077212 */ /* 0x000fe400078e3cff */
[----:B------:R-:W-:-:S02]  /*260f0*/  SHF.R.U32.HI R12, RZ, 0x4, R12 ;  /* 0x00000004ff0c7819 */ /* 0x000fc4000001160c */
[----:B--2---:R-:W-:Y:S02]  /*26100*/  LOP3.LUT R10, R14, R25, R10, 0x96, !PT ;  /* 0x000000190e0a7212 */ /* 0x004fe400078e960a */
[----:B------:R-:W-:Y:S02]  /*26110*/  SHF.R.U32.HI R9, RZ, 0x4, R9 ;  /* 0x00000004ff097819 */ /* 0x000fe40000011609 */
[----:B-1----:R-:W-:Y:S02]  /*26120*/  LOP3.LUT R17, R18, R34, R17, 0x96, !PT ;  /* 0x0000002212117212 */ /* 0x002fe400078e9611 */
        /* <DEDUP_REMOVED lines=9> */
[----:B------:R-:W-:Y:S02]  /*261c0*/  PRMT R29, R21, 0x7771, RZ ;  /* 0x00007771151d7816 */ /* 0x000fe400000000ff */
[----:B------:R-:W-:-:S02]  /*261d0*/  LOP3.LUT R14, R14, 0xf, RZ, 0xc0, !PT ;  /* 0x0000000f0e0e7812 */ /* 0x000fc400078ec0ff */
[C---:B------:R-:W-:Y:S02]  /*261e0*/  PRMT R24, R20.reuse, 0x7772, RZ ;  /* 0x0000777214187816 */ /* 0x040fe400000000ff */
[----:B------:R-:W-:Y:S02]  /*261f0*/  PRMT R19, R20, 0x7773, RZ ;  /* 0x0000777314137816 */ /* 0x000fe400000000ff */
[----:B------:R-:W-:Y:S02]  /*26200*/  LOP3.LUT R9, R18, 0xf, RZ, 0xc0, !PT ;  /* 0x0000000f12097812 */ /* 0x000fe400078ec0ff */
[C---:B------:R-:W-:Y:S02]  /*26210*/  PRMT R20, R21.reuse, 0x7770, RZ ;  /* 0x0000777015147816 */ /* 0x040fe400000000ff */
[C---:B------:R-:W-:Y:S02]  /*26220*/  PRMT R36, R21.reuse, 0x7772, RZ ;  /* 0x0000777215247816 */ /* 0x040fe400000000ff */
[C---:B------:R-:W-:Y:S01]  /*26230*/  LOP3.LUT R18, R30.reuse, 0xffff, RZ, 0xc0, !PT ;  /* 0x0000ffff1e127812 */ /* 0x040fe200078ec0ff */
[----:B------:R-:W-:Y:S01]  /*26240*/  IMAD R30, R30, 0x10, R9 ;  /* 0x000000101e1e7824 */ /* 0x000fe200078e0209 */
[----:B------:R-:W-:-:S02]  /*26250*/  PRMT R21, R21, 0x7773, RZ ;  /* 0x0000777315157816 */ /* 0x000fc400000000ff */
[----:B------:R-:W-:Y:S01]  /*26260*/  LOP3.LUT R4, R29, R4, RZ, 0x3c, !PT ;  /* 0x000000041d047212 */ /* 0x000fe200078e3cff */
[----:B------:R-:W-:Y:S01]  /*26270*/  IMAD R29, R7, 0x10, R14 ;  /* 0x00000010071d7824 */ /* 0x000fe200078e020e */
[----:B------:R-:W-:Y:S02]  /*26280*/  LOP3.LUT R31, R31, R32, RZ, 0x3c, !PT ;  /* 0x000000201f1f7212 */ /* 0x000fe400078e3cff */
[----:B------:R-:W-:Y:S02]  /*26290*/  LOP3.LUT R27, R40, R27, RZ, 0x3c, !PT ;  /* 0x0000001b281b7212 */ /* 0x000fe400078e3cff */
[----:B------:R-:W-:Y:S02]  /*262a0*/  LOP3.LUT R23, R23, 0x1e, RZ, 0xc0, !PT ;  /* 0x0000001e17177812 */ /* 0x000fe400078ec0ff */
[----:B------:R-:W-:Y:S02]  /*262b0*/  SHF.R.U32.HI R7, RZ, 0x4, R18 ;  /* 0x00000004ff077819 */ /* 0x000fe40000011612 */
[----:B------:R-:W-:-:S02]  /*262c0*/  LOP3.LUT R11, R20, R11, RZ, 0x3c, !PT ;  /* 0x0000000b140b7212 */ /* 0x000fc400078e3cff */
[----:B------:R-:W-:Y:S01]  /*262d0*/  LOP3.LUT R0, R21, R0, RZ, 0x3c, !PT ;  /* 0x0000000015007212 */ /* 0x000fe200078e3cff */
[----:B------:R-:W0:Y:S01]  /*262e0*/  LDC.U8 R20, c[0x3][R23+0x481] ;  /* 0x00c1204017147b82 */ /* 0x000e220000000000 */
[----:B------:R-:W-:Y:S02]  /*262f0*/  LOP3.LUT R5, R38, R5, RZ, 0x3c, !PT ;  /* 0x0000000526057212 */ /* 0x000fe400078e3cff */
[----:B------:R-:W-:Y:S02]  /*26300*/  LOP3.LUT R9, R31, 0xffff, RZ, 0xc0, !PT ;  /* 0x0000ffff1f097812 */ /* 0x000fe400078ec0ff */
[----:B------:R-:W-:Y:S02]  /*26310*/  LOP3.LUT R18, R27, 0xffff, RZ, 0xc0, !PT ;  /* 0x0000ffff1b127812 */ /* 0x000fe400078ec0ff */
[----:B------:R-:W-:Y:S01]  /*26320*/  LOP3.LUT R14, R7, 0xf, RZ, 0xc0, !PT ;  /* 0x0000000f070e7812 */ /* 0x000fe200078ec0ff */
[----:B------:R-:W1:Y:S01]  /*26330*/  LDC.U8 R21, c[0x3][R23+0x480] ;  /* 0x00c1200017157b82 */ /* 0x000e620000000000 */
[----:B------:R-:W-:-:S02]  /*26340*/  LOP3.LUT R12, R19, R12, RZ, 0x3c, !PT ;  /* 0x0000000c130c7212 */ /* 0x000fc400078e3cff */
[----:B------:R-:W-:Y:S01]  /*26350*/  LOP3.LUT R19, R5, 0xffff, RZ, 0xc0, !PT ;  /* 0x0000ffff05137812 */ /* 0x000fe200078ec0ff */
[----:B------:R-:W-:Y:S01]  /*26360*/  IMAD R31, R31, 0x10, R14 ;  /* 0x000000101f1f7824 */ /* 0x000fe200078e020e */
[----:B------:R-:W-:Y:S02]  /*26370*/  SHF.R.U32.HI R7, RZ, 0x4, R9 ;  /* 0x00000004ff077819 */ /* 0x000fe40000011609 */
[----:B------:R-:W-:Y:S02]  /*26380*/  SHF.R.U32.HI R9, RZ, 0x4, R18 ;  /* 0x00000004ff097819 */ /* 0x000fe40000011612 */
[----:B------:R-:W-:Y:S02]  /*26390*/  SHF.R.U32.HI R19, RZ, 0x4, R19 ;  /* 0x00000004ff137819 */ /* 0x000fe40000011613 */
[----:B------:R-:W-:Y:S02]  /*263a0*/  LOP3.LUT R14, R7, 0xf, RZ, 0xc0, !PT ;  /* 0x0000000f070e7812 */ /* 0x000fe400078ec0ff */
[----:B------:R-:W-:-:S02]  /*263b0*/  LOP3.LUT R7, R6, 0xffff, RZ, 0xc0, !PT ;  /* 0x0000ffff06077812 */ /* 0x000fc400078ec0ff */
[----:B------:R-:W-:Y:S01]  /*263c0*/  LOP3.LUT R18, R9, 0xf, RZ, 0xc0, !PT ;  /* 0x0000000f09127812 */ /* 0x000fe200078ec0ff */
[----:B------:R-:W-:Y:S01]  /*263d0*/  IMAD R33, R27, 0x10, R14 ;  /* 0x000000101b217824 */ /* 0x000fe200078e020e */
[----:B------:R-:W-:Y:S02]  /*263e0*/  LOP3.LUT R19, R19, 0xf, RZ, 0xc0, !PT ;  /* 0x0000000f13137812 */ /* 0x000fe400078ec0ff */
[----:B------:R-:W-:Y:S01]  /*263f0*/  SHF.R.U32.HI R7, RZ, 0x4, R7 ;  /* 0x00000004ff077819 */ /* 0x000fe20000011607 */
[----:B------:R-:W-:Y:S01]  /*26400*/  IMAD R32, R5, 0x10, R18 ;  /* 0x0000001005207824 */ /* 0x000fe200078e0212 */
[----:B------:R-:W-:Y:S01]  /*26410*/  LOP3.LUT R13, R36, R13, RZ, 0x3c, !PT ;  /* 0x0000000d240d7212 */ /* 0x000fe200078e3cff */
[----:B------:R-:W-:Y:S01]  /*26420*/  IMAD R35, R6, 0x10, R19 ;  /* 0x0000001006237824 */ /* 0x000fe200078e0213 */
[----:B------:R-:W-:Y:S02]  /*26430*/  LOP3.LUT R5, R0, 0xffff, RZ, 0xc0, !PT ;  /* 0x0000ffff00057812 */ /* 0x000fe400078ec0ff */
[----:B------:R-:W-:-:S02]  /*26440*/  LOP3.LUT R7, R7, 0xf, RZ, 0xc0, !PT ;  /* 0x0000000f07077812 */ /* 0x000fc400078ec0ff */
[----:B------:R-:W-:Y:S02]  /*26450*/  LOP3.LUT R6, R13, 0xffff, RZ, 0xc0, !PT ;  /* 0x0000ffff0d067812 */ /* 0x000fe400078ec0ff */
[----:B------:R-:W-:Y:S01]  /*26460*/  SHF.R.U32.HI R5, RZ, 0x4, R5 ;  /* 0x00000004ff057819 */ /* 0x000fe20000011605 */
[----:B------:R-:W-:Y:S01]  /*26470*/  IMAD R34, R0, 0x10, R7 ;  /* 0x0000001000227824 */ /* 0x000fe200078e0207 */
[----:B------:R-:W-:Y:S02]  /*26480*/  LOP3.LUT R9, R4, 0xffff, RZ, 0xc0, !PT ;  /* 0x0000ffff04097812 */ /* 0x000fe400078ec0ff */
[----:B------:R-:W-:Y:S02]  /*26490*/  SHF.R.U32.HI R6, RZ, 0x4, R6 ;  /* 0x00000004ff067819 */ /* 0x000fe40000011606 */
[----:B------:R-:W-:Y:S02]  /*264a0*/  LOP3.LUT R0, R5, 0xf, RZ, 0xc0, !PT ;  /* 0x0000000f05007812 */ /* 0x000fe400078ec0ff */
[----:B------:R-:W-:-:S02]  /*264b0*/  SHF.R.U32.HI R7, RZ, 0x4, R9 ;  /* 0x00000004ff077819 */ /* 0x000fc40000011609 */
[----:B------:R-:W-:Y:S01]  /*264c0*/  LOP3.LUT R9, R11, 0xffff, RZ, 0xc0, !PT ;  /* 0x0000ffff0b097812 */ /* 0x000fe200078ec0ff */
[----:B------:R-:W-:Y:S01]  /*264d0*/  IMAD R37, R13, 0x10, R0 ;  /* 0x000000100d257824 */ /* 0x000fe200078e0200 */
        /* <DEDUP_REMOVED lines=21> */
[----:B0-----:R-:W-:Y:S01]  /*26630*/  LOP3.LUT R45, R20, R7, RZ, 0x3c, !PT ;  /* 0x00000007142d7212 */ /* 0x001fe200078e3cff */
[----:B------:R-:W-:Y:S01]  /*26640*/  IMAD R40, R17, 0x10, R6 ;  /* 0x0000001011287824 */ /* 0x000fe200078e0206 */
[----:B-1----:R-:W-:-:S02]  /*26650*/  LOP3.LUT R43, R21, R0, RZ, 0x3c, !PT ;  /* 0x00000000152b7212 */ /* 0x002fc400078e3cff */
        /* <DEDUP_REMOVED lines=17> */
[----:B------:R-:W-:Y:S01]  /*26770*/  IMAD.SHL.U32 R0, R8, 0x10, RZ ;  /* 0x0000001008007824 */ /* 0x000fe200078e00ff */
[----:B------:R-:W2:Y:S04]  /*26780*/  LDL R42, [R1+0x1020] ;  /* 0x00102000012a7983 */ /* 0x000ea80000100800 */
[----:B------:R-:W-:Y:S01]  /*26790*/  LOP3.LUT R0, R0, 0xf0, RZ, 0xc0, !PT ;  /* 0x000000f000007812 */ /* 0x000fe200078ec0ff */
[----:B------:R-:W3:Y:S04]  /*267a0*/  LDL R13, [R1+0x1024] ;  /* 0x00102400010d7983 */ /* 0x000ee80000100800 */
[----:B------:R-:W-:Y:S01]  /*267b0*/  IMAD.IADD R24, R1, 0x1, R0 ;  /* 0x0000000101187824 */ /* 0x000fe200078e0200 */
[----:B------:R-:W4:Y:S04]  /*267c0*/  LDL R14, [R1+0x1028] ;  /* 0x00102800010e7983 */ /* 0x000f280000100800 */
[----:B------:R-:W5:Y:S04]  /*267d0*/  LDL R15, [R1+0x102c] ;  /* 0x00102c00010f7983 */ /* 0x000f680000100800 */
[----:B------:R-:W2:Y:S01]  /*267e0*/  LDL.128 R24, [R24+0x10] ;  /* 0x0000100018187983 */ /* 0x000ea20000100c00 */
[----:B------:R-:W-:-:S03]  /*267f0*/  LOP3.LUT R8, R8, 0xf0, RZ, 0xc0, !PT ;  /* 0x000000f008087812 */ /* 0x000fc600078ec0ff */
[----:B------:R-:W5:Y:S02]  /*26800*/  LDL R16, [R1+0x1364] ;  /* 0x0013640001107983 */ /* 0x000f640000100800 */
[----:B------:R-:W-:-:S05]  /*26810*/  IMAD.IADD R8, R1, 0x1, R8 ;  /* 0x0000000101087824 */ /* 0x000fca00078e0208 */
[----:B------:R0:W3:Y:S01]  /*26820*/  LDL.128 R20, [R8+0x10] ;  /* 0x0000100008147983 */ /* 0x0000e20000100c00 */
        /* <DEDUP_REMOVED lines=8> */
[----:B------:R-:W-:Y:S02]  /*268b0*/  LOP3.LUT R24, R24, R29, RZ, 0x3c, !PT ;  /* 0x0000001d18187212 */ /* 0x000fe400078e3cff */
[----:B------:R-:W-:Y:S02]  /*268c0*/  LOP3.LUT R27, R27, R28, RZ, 0x3c, !PT ;  /* 0x0000001c1b1b7212 */ /* 0x000fe400078e3cff */
[----:B------:R-:W-:Y:S02]  /*268d0*/  LOP3.LUT R28, R24, 0xffff, RZ, 0xc0, !PT ;  /* 0x0000ffff181c7812 */ /* 0x000fe400078ec0ff */
[----:B------:R-:W-:-:S02]  /*268e0*/  PRMT R17, R26, 0x7772, RZ ;  /* 0x000077721a117816 */ /* 0x000fc400000000ff */
[----:B------:R-:W-:Y:S02]  /*268f0*/  SHF.R.U32.HI R28, RZ, 0x4, R28 ;  /* 0x00000004ff1c7819 */ /* 0x000fe4000001161c */
[C---:B------:R-:W-:Y:S02]  /*26900*/  PRMT R7, R25.reuse, 0x7770, RZ ;  /* 0x0000777019077816 */ /* 0x040fe400000000ff */
[C---:B0-----:R-:W-:Y:S02]  /*26910*/  PRMT R8, R25.reuse, 0x7771, RZ ;  /* 0x0000777119087816 */ /* 0x041fe400000000ff */
[C---:B------:R-:W-:Y:S02]  /*26920*/  PRMT R9, R25.reuse, 0x7772, RZ ;  /* 0x0000777219097816 */ /* 0x040fe400000000ff */
[----:B------:R-:W-:Y:S02]  /*26930*/  PRMT R10, R25, 0x7773, RZ ;  /* 0x00007773190a7816 */ /* 0x000fe400000000ff */
[----:B------:R-:W-:-:S02]  /*26940*/  LOP3.LUT R25, R27, 0xffff, RZ, 0xc0, !PT ;  /* 0x0000ffff1b197812 */ /* 0x000fc400078ec0ff */
[----:B------:R-:W-:Y:S02]  /*26950*/  LOP3.LUT R17, R17, R32, RZ, 0x3c, !PT ;  /* 0x0000002011117212 */ /* 0x000fe400078e3cff */
[----:B------:R-:W-:Y:S02]  /*26960*/  LOP3.LUT R19, R19, R30, RZ, 0x3c, !PT ;  /* 0x0000001e13137212 */ /* 0x000fe400078e3cff */
[----:B------:R-:W-:Y:S02]  /*26970*/  LOP3.LUT R28, R28, 0xf, RZ, 0xc0, !PT ;  /* 0x0000000f1c1c7812 */ /* 0x000fe400078ec0ff */
[C---:B------:R-:W-:Y:S02]  /*26980*/  PRMT R11, R26.reuse, 0x7770, RZ ;  /* 0x000077701a0b7816 */ /* 0x040fe400000000ff */
[C---:B------:R-:W-:Y:S02]  /*26990*/  PRMT R12, R26.reuse, 0x7771, RZ ;  /* 0x000077711a0c7816 */ /* 0x040fe400000000ff */
[----:B------:R-:W-:-:S02]  /*269a0*/  PRMT R26, R26, 0x7773, RZ ;  /* 0x000077731a1a7816 */ /* 0x000fc400000000ff */
[----:B------:R-:W-:Y:S01]  /*269b0*/  LOP3.LUT R18, R18, R31, RZ, 0x3c, !PT ;  /* 0x0000001f12127212 */ /* 0x000fe200078e3cff */
[----:B------:R-:W-:Y:S01]  /*269c0*/  IMAD R28, R19, 0x10, R28 ;  /* 0x00000010131c7824 */ /* 0x000fe200078e021c */
[----:B------:R-:W-:Y:S02]  /*269d0*/  SHF.R.U32.HI R25, RZ, 0x4, R25 ;  /* 0x00000004ff197819 */ /* 0x000fe40000011619 */
[----:B------:R-:W-:Y:S02]  /*269e0*/  LOP3.LUT R31, R17, 0xffff, RZ, 0xc0, !PT ;  /* 0x0000ffff111f7812 */ /* 0x000fe400078ec0ff */
[----:B------:R-:W-:Y:S02]  /*269f0*/  LOP3.LUT R26, R26, R33, RZ, 0x3c, !PT ;  /* 0x000000211a1a7212 */ /* 0x000fe400078e3cff */
[----:B------:R-:W-:Y:S02]  /*26a00*/  LOP3.LUT R19, R19, 0xffff, RZ, 0xc0, !PT ;  /* 0x0000ffff13137812 */ /* 0x000fe400078ec0ff */
[----:B------:R-:W-:-:S02]  /*26a10*/  LOP3.LUT R25, R25, 0xf, RZ, 0xc0, !PT ;  /* 0x0000000f19197812 */ /* 0x000fc400078ec0ff */
[----:B------:R-:W-:Y:S02]  /*26a20*/  SHF.R.U32.HI R31, RZ, 0x4, R31 ;  /* 0x00000004ff1f7819 */ /* 0x000fe4000001161f */
[----:B------:R-:W-:Y:S02]  /*26a30*/  LOP3.LUT R30, R26, 0xffff, RZ, 0xc0, !PT ;  /* 0x0000ffff1a1e7812 */ /* 0x000fe400078ec0ff */
[----:B------:R-:W-:Y:S01]  /*26a40*/  SHF.R.U32.HI R19, RZ, 0x4, R19 ;  /* 0x00000004ff137819 */ /* 0x000fe20000011613 */
[----:B------:R-:W-:Y:S01]  /*26a50*/  IMAD R25, R24, 0x10, R25 ;  /* 0x0000001018197824 */ /* 0x000fe200078e0219 */
[----:B------:R-:W-:Y:S02]  /*26a60*/  LOP3.LUT R12, R12, R35, RZ, 0x3c, !PT ;  /* 0x000000230c0c7212 */ /* 0x000fe400078e3cff */
[----:B------:R-:W-:Y:S02]  /*26a70*/  LOP3.LUT R31, R31, 0xf, RZ, 0xc0, !PT ;  /* 0x0000000f1f1f7812 */ /* 0x000fe400078ec0ff */
[----:B------:R-:W-:-:S02]  /*26a80*/  LOP3.LUT R24, R18, 0xffff, RZ, 0xc0, !PT ;  /* 0x0000ffff12187812 */ /* 0x000fc400078ec0ff */
[----:B------:R-:W-:Y:S02]  /*26a90*/  SHF.R.U32.HI R30, RZ, 0x4, R30 ;  /* 0x00000004ff1e7819 */ /* 0x000fe4000001161e */
[----:B------:R-:W-:Y:S01]  /*26aa0*/  LOP3.LUT R19, R19, 0xf, RZ, 0xc0, !PT ;  /* 0x0000000f13137812 */ /* 0x000fe200078ec0ff */
[----:B------:R-:W-:Y:S01]  /*26ab0*/  IMAD R31, R12, 0x10, R31 ;  /* 0x000000100c1f7824 */ /* 0x000fe200078e021f */
[----:B------:R-:W-:Y:S01]  /*26ac0*/  LOP3.LUT R10, R10, R37, RZ, 0x3c, !PT ;  /* 0x000000250a0a7212 */ /* 0x000fe200078e3cff */
[----:B------:R-:W-:Y:S01]  /*26ad0*/  IMAD.SHL.U32 R27, R27, 0x2, RZ ;  /* 0x000000021b1b7824 */ /* 0x000fe200078e00ff */
[----:B------:R-:W-:Y:S01]  /*26ae0*/  SHF.R.U32.HI R24, RZ, 0x4, R24 ;  /* 0x00000004ff187819 */ /* 0x000fe20000011618 */
[----:B------:R-:W-:Y:S01]  /*26af0*/  IMAD R19, R18, 0x10, R19 ;  /* 0x0000001012137824 */ /* 0x000fe200078e0213 */
[----:B------:R-:W-:Y:S02]  /*26b00*/  LOP3.LUT R30, R30, 0xf, RZ, 0xc0, !PT ;  /* 0x0000000f1e1e7812 */ /* 0x000fe400078ec0ff */
[----:B------:R-:W-:-:S02]  /*26b10*/  LOP3.LUT R12, R12, 0xffff, RZ, 0xc0, !PT ;  /* 0x0000ffff0c0c7812 */ /* 0x000fc400078ec0ff */
[----:B------:R-:W-:Y:S02]  /*26b20*/  LOP3.LUT R9, R9, R36, RZ, 0x3c, !PT ;  /* 0x0000002409097212 */ /* 0x000fe400078e3cff */
[----:B------:R-:W-:Y:S02]  /*26b30*/  LOP3.LUT R11, R11, R34, RZ, 0x3c, !PT ;  /* 0x000000220b0b7212 */ /* 0x000fe400078e3cff */
[----:B------:R-:W-:Y:S01]  /*26b40*/  LOP3.LUT R18, R10, 0xffff, RZ, 0xc0, !PT ;  /* 0x0000ffff0a127812 */ /* 0x000fe200078ec0ff */
[----:B------:R-:W-:Y:S01]  /*26b50*/  IMAD R30, R17, 0x10, R30 ;  /* 0x00000010111e7824 */ /* 0x000fe200078e021e */
[----:B------:R-:W-:Y:S02]  /*26b60*/  LOP3.LUT R29, R24, 0xf, RZ, 0xc0, !PT ;  /* 0x0000000f181d7812 */ /* 0x000fe400078ec0ff */
[----:B------:R-:W-:Y:S02]  /*26b70*/  SHF.R.U32.HI R12, RZ, 0x4, R12 ;  /* 0x00000004ff0c7819 */ /* 0x000fe4000001160c */
[----:B------:R-:W-:-:S02]  /*26b80*/  LOP3.LUT R17, R11, 0xffff, RZ, 0xc0, !PT ;  /* 0x0000ffff0b117812 */ /* 0x000fc400078ec0ff */
[----:B------:R-:W-:Y:S02]  /*26b90*/  LOP3.LUT R24, R9, 0xffff, RZ, 0xc0, !PT ;  /* 0x0000ffff09187812 */ /* 0x000fe400078ec0ff */
[----:B------:R-:W-:Y:S02]  /*26ba0*/  LOP3.LUT R33, R27, 0x1e, RZ, 0xc0, !PT ;  /* 0x0000001e1b217812 */ /* 0x000fe400078ec0ff */
[----:B------:R-:W-:Y:S01]  /*26bb0*/  SHF.R.U32.HI R18, RZ, 0x4, R18 ;  /* 0x00000004ff127819 */ /* 0x000fe20000011612 */
[----:B------:R-:W-:Y:S01]  /*26bc0*/  IMAD R29, R26, 0x10, R29 ;  /* 0x000000101a1d7824 */ /* 0x000fe200078e021d */
[----:B------:R-:W-:Y:S01]  /*26bd0*/  LOP3.LUT R12, R12, 0xf, RZ, 0xc0, !PT ;  /* 0x0000000f0c0c7812 */ /* 0x000fe200078ec0ff */
[----:B------:R0:W1:Y:S01]  /*26be0*/  LDC.U8 R27, c[0x3][R33+0x480] ;  /* 0x00c12000211b7b82 */ /* 0x0000620000000000 */
[----:B------:R-:W-:Y:S02]  /*26bf0*/  SHF.R.U32.HI R17, RZ, 0x4, R17 ;  /* 0x00000004ff117819 */ /* 0x000fe40000011611 */
[----:B------:R-:W-:-:S02]  /*26c00*/  SHF.R.U32.HI R24, RZ, 0x4, R24 ;  /* 0x00000004ff187819 */ /* 0x000fc40000011618 */
[----:B------:R-:W-:-:S03]  /*26c10*/  LOP3.LUT R18, R18, 0xf, RZ, 0xc0, !PT ;  /* 0x0000000f12127812 */ /* 0x000fc600078ec0ff */
[----:B------:R0:W2:Y:S01]  /*26c20*/  LDC.U8 R26, c[0x3][R33+0x481] ;  /* 0x00c12040211a7b82 */ /* 0x0000a20000000000 */
[----:B------:R-:W-:Y:S01]  /*26c30*/  LOP3.LUT R8, R8, R39, RZ, 0x3c, !PT ;  /* 0x0000002708087212 */ /* 0x000fe200078e3cff */
[----:B------:R-:W-:Y:S01]  /*26c40*/  IMAD R12, R11, 0x10, R12 ;  /* 0x000000100b0c7824 */ /* 0x000fe200078e020c */
[----:B------:R-:W-:Y:S01]  /*26c50*/  LOP3.LUT R17, R17, 0xf, RZ, 0xc0, !PT ;  /* 0x0000000f11117812 */ /* 0x000fe200078ec0ff */
[----:B------:R-:W-:Y:S01]  /*26c60*/  IMAD R18, R9, 0x10, R18 ;  /* 0x0000001009127824 */ /* 0x000fe200078e0212 */
[----:B------:R-:W-:Y:S02]  /*26c70*/  LOP3.LUT R11, R24, 0xf, RZ, 0xc0, !PT ;  /* 0x0000000f180b7812 */ /* 0x000fe400078ec0ff */
[----:B------:R-:W-:Y:S02]  /*26c80*/  LOP3.LUT R7, R7, R38, RZ, 0x3c, !PT ;  /* 0x0000002607077212 */ /* 0x000fe400078e3cff */
[----:B------:R-:W-:Y:S02]  /*26c90*/  LOP3.LUT R9, R8, 0xffff, RZ, 0xc0, !PT ;  /* 0x0000ffff08097812 */ /* 0x000fe400078ec0ff */
[----:B------:R-:W-:Y:S01]  /*26ca0*/  LOP3.LUT R6, R6, R41, RZ, 0x3c, !PT ;  /* 0x0000002906067212 */ /* 0x000fe200078e3cff */
[----:B------:R-:W-:Y:S01]  /*26cb0*/  IMAD R17, R10, 0x10, R17 ;  /* 0x000000100a117824 */ /* 0x000fe200078e0211 */
[----:B------:R-:W-:Y:S01]  /*26cc0*/  LOP3.LUT R5, R5, R40, RZ, 0x3c, !PT ;  /* 0x0000002805057212 */ /* 0x000fe200078e3cff */
[----:B------:R-:W-:Y:S01]  /*26cd0*/  IMAD R11, R8, 0x10, R11 ;  /* 0x00000010080b7824 */ /* 0x000fe200078e020b */
[----:B------:R-:W-:-:S02]  /*26ce0*/  LOP3.LUT R10, R7, 0xffff, RZ, 0xc0, !PT ;  /* 0x0000ffff070a7812 */ /* 0x000fc400078ec0ff */
[----:B------:R-:W-:Y:S02]  /*26cf0*/  SHF.R.U32.HI R8, RZ, 0x4, R9 ;  /* 0x00000004ff087819 */ /* 0x000fe40000011609 */
[----:B------:R-:W-:Y:S02]  /*26d00*/  LOP3.LUT R24, R6, 0xffff, RZ, 0xc0, !PT ;  /* 0x0000ffff06187812 */ /* 0x000fe400078ec0ff */
[----:B------:R-:W-:Y:S02]  /*26d10*/  LOP3.LUT R32, R5, 0xffff, RZ, 0xc0, !PT ;  /* 0x0000ffff05207812 */ /* 0x000fe400078ec0ff */
[----:B------:R-:W-:Y:S02]  /*26d20*/  SHF.R.U32.HI R9, RZ, 0x4, R10 ;  /* 0x00000004ff097819 */ /* 0x000fe4000001160a */
[----:B------:R-:W-:Y:S02]  /*26d30*/  LOP3.LUT R8, R8, 0xf, RZ, 0xc0, !PT ;  /* 0x0000000f08087812 */ /* 0x000fe400078ec0ff */
[----:B------:R-:W-:-:S02]  /*26d40*/  SHF.R.U32.HI R10, RZ, 0x4, R24 ;  /* 0x00000004ff0a7819 */ /* 0x000fc40000011618 */
[----:B------:R-:W-:Y:S01]  /*26d50*/  SHF.R.U32.HI R24, RZ, 0x4, R32 ;  /* 0x00000004ff187819 */ /* 0x000fe20000011620 */
[----:B------:R-:W-:Y:S01]  /*26d60*/  IMAD R8, R7, 0x10, R8 ;  /* 0x0000001007087824 */ /* 0x000fe200078e0208 */
[----:B------:R-:W-:Y:S02]  /*26d70*/  LOP3.LUT R4, R4, R45, RZ, 0x3c, !PT ;  /* 0x0000002d04047212 */ /* 0x000fe400078e3cff */
[----:B------:R-:W-:Y:S02]  /*26d80*/  LOP3.LUT R7, R24, 0xf, RZ, 0xc0, !PT ;  /* 0x0000000f18077812 */ /* 0x000fe400078ec0ff */
[----:B------:R-:W-:-:S03]  /*26d90*/  LOP3.LUT R10, R10, 0xf, RZ, 0xc0, !PT ;  /* 0x0000000f0a0a7812 */ /* 0x000fc600078ec0ff */
[C---:B------:R-:W-:Y:S01]  /*26da0*/  IMAD R7, R4.reuse, 0x10, R7 ;  /* 0x0000001004077824 */ /* 0x040fe200078e0207 */
[----:B------:R-:W-:Y:S01]  /*26db0*/  LOP3.LUT R4, R4, 0xffff, RZ, 0xc0, !PT ;  /* 0x0000ffff04047812 */ /* 0x000fe200078ec0ff */
[----:B------:R-:W-:-:S03]  /*26dc0*/  IMAD R10, R5, 0x10, R10 ;  /* 0x00000010050a7824 */ /* 0x000fc600078e020a */
[----:B------:R-:W-:Y:S02]  /*26dd0*/  SHF.R.U32.HI R4, RZ, 0x4, R4 ;  /* 0x00000004ff047819 */ /* 0x000fe40000011604 */
[----:B------:R-:W-:Y:S02]  /*26de0*/  LOP3.LUT R0, R0, R43, RZ, 0x3c, !PT ;  /* 0x0000002b00007212 */ /* 0x000fe400078e3cff */
[----:B------:R-:W-:Y:S02]  /*26df0*/  LOP3.LUT R5, R4, 0xf, RZ, 0xc0, !PT ;  /* 0x0000000f04057812 */ /* 0x000fe400078ec0ff */
[----:B------:R-:W-:-:S03]  /*26e00*/  LOP3.LUT R9, R9, 0xf, RZ, 0xc0, !PT ;  /* 0x0000000f09097812 */ /* 0x000fc600078ec0ff */
[C---:B------:R-:W-:Y:S01]  /*26e10*/  IMAD R5, R0.reuse, 0x10, R5 ;  /* 0x0000001000057824 */ /* 0x040fe200078e0205 */
[----:B------:R-:W-:Y:S01]  /*26e20*/  LOP3.LUT R0, R0, 0xf0, RZ, 0xc0, !PT ;  /* 0x000000f000007812 */ /* 0x000fe200078ec0ff */
[----:B------:R-:W-:Y:S01]  /*26e30*/  IMAD R9, R6, 0x10, R9 ;  /* 0x0000001006097824 */ /* 0x000fe200078e0209 */
[C---:B---3--:R-:W-:Y:S02]  /*26e40*/  PRMT R6, R20.reuse, 0x7770, RZ ;  /* 0x0000777014067816 */ /* 0x048fe400000000ff */
[C---:B------:R-:W-:Y:S02]  /*26e50*/  PRMT R24, R20.reuse, 0x7771, RZ ;  /* 0x0000777114187816 */ /* 0x040fe400000000ff */
[C---:B------:R-:W-:Y:S02]  /*26e60*/  PRMT R32, R20.reuse, 0x7772, RZ ;  /* 0x0000777214207816 */ /* 0x040fe400000000ff */
[----:B0-----:R-:W-:Y:S02]  /*26e70*/  PRMT R33, R20, 0x7773, RZ ;  /* 0x0000777314217816 */ /* 0x001fe400000000ff */
[----:B------:R-:W-:-:S02]  /*26e80*/  PRMT R20, R21, 0x7770, RZ ;  /* 0x0000777015147816 */ /* 0x000fc400000000ff */
[C---:B------:R-:W-:Y:S02]  /*26e90*/  PRMT R35, R21.reuse, 0x7771, RZ ;  /* 0x0000777115237816 */ /* 0x040fe400000000ff */
[C---:B------:R-:W-:Y:S02]  /*26ea0*/  PRMT R34, R21.reuse, 0x7772, RZ ;  /* 0x0000777215227816 */ /* 0x040fe400000000ff */
[----:B------:R-:W-:Y:S02]  /*26eb0*/  PRMT R21, R21, 0x7773, RZ ;  /* 0x0000777315157816 */ /* 0x000fe400000000ff */
[----:B------:R-:W-:Y:S02]  /*26ec0*/  SHF.R.U32.HI R0, RZ, 0x4, R0 ;  /* 0x00000004ff007819 */ /* 0x000fe40000011600 */
[C---:B------:R-:W-:Y:S02]  /*26ed0*/  PRMT R4, R22.reuse, 0x7770, RZ ;  /* 0x0000777016047816 */ /* 0x040fe400000000ff */
[----:B------:R-:W-:-:S02]  /*26ee0*/  PRMT R37, R22, 0x7771, RZ ;  /* 0x0000777116257816 */ /* 0x000fc400000000ff */
[C---:B------:R-:W-:Y:S02]  /*26ef0*/  PRMT R36, R22.reuse, 0x7772, RZ ;  /* 0x0000777216247816 */ /* 0x040fe400000000ff */
[----:B------:R-:W-:Y:S02]  /*26f00*/  PRMT R39, R22, 0x7773, RZ ;  /* 0x0000777316277816 */ /* 0x000fe400000000ff */
[C---:B------:R-:W-:Y:S02]  /*26f10*/  PRMT R41, R23.reuse, 0x7772, RZ ;  /* 0x0000777217297816 */ /* 0x040fe400000000ff */
[----:B------:R-:W-:Y:S02]  /*26f20*/  PRMT R40, R23, 0x7773, RZ ;  /* 0x0000777317287816 */ /* 0x000fe400000000ff */
[----:B-1----:R-:W-:Y:S02]  /*26f30*/  LOP3.LUT R0, R6, R27, R0, 0x96, !PT ;  /* 0x0000001b06007212 */ /* 0x002fe400078e9600 */
[----:B--2---:R-:W-:-:S02]  /*26f40*/  LOP3.LUT R5, R24, R26, R5, 0x96, !PT ;  /* 0x0000001a18057212 */ /* 0x004fc400078e9605 */
[----:B------:R-:W-:Y:S02]  /*26f50*/  LOP3.LUT R7, R32, R7, RZ, 0x3c, !PT ;  /* 0x0000000720077212 */ /* 0x000fe400078e3cff */
[----:B------:R-:W-:Y:S02]  /*26f60*/  LOP3.LUT R10, R33, R10, RZ, 0x3c, !PT ;  /* 0x0000000a210a7212 */ /* 0x000fe400078e3cff */
[----:B------:R-:W-:Y:S02]  /*26f70*/  LOP3.LUT R9, R20, R9, RZ, 0x3c, !PT ;  /* 0x0000000914097212 */ /* 0x000fe400078e3cff */
[----:B------:R-:W-:Y:S02]  /*26f80*/  LOP3.LUT R8, R35, R8, RZ, 0x3c, !PT ;  /* 0x0000000823087212 */ /* 0x000fe400078e3cff */
[----:B------:R-:W-:Y:S02]  /*26f90*/  LOP3.LUT R11, R34, R11, RZ, 0x3c, !PT ;  /* 0x0000000b220b7212 */ /* 0x000fe400078e3cff */
[----:B------:R-:W-:-:S02]  /*26fa0*/  LOP3.LUT R18, R21, R18, RZ, 0x3c, !PT ;  /* 0x0000001215127212 */ /* 0x000fc400078e3cff */
[C---:B------:R-:W-:Y:S02]  /*26fb0*/  PRMT R22, R23.reuse, 0x7770, RZ ;  /* 0x0000777017167816 */ /* 0x040fe400000000ff */
[----:B------:R-:W-:Y:S02]  /*26fc0*/  PRMT R38, R23, 0x7771, RZ ;  /* 0x0000777117267816 */ /* 0x000fe400000000ff */
[----:B------:R-:W-:Y:S02]  /*26fd0*/  LOP3.LUT R4, R4, R17, RZ, 0x3c, !PT ;  /* 0x0000001104047212 */ /* 0x000fe400078e3cff */
[----:B------:R-:W-:Y:S02]  /*26fe0*/  LOP3.LUT R28, R41, R28, RZ, 0x3c, !PT ;  /* 0x0000001c291c7212 */ /* 0x000fe400078e3cff */
[----:B------:R-:W-:Y:S02]  /*26ff0*/  LOP3.LUT R25, R40, R25, RZ, 0x3c, !PT ;  /* 0x0000001928197212 */ /* 0x000fe400078e3cff */
        /* <DEDUP_REMOVED lines=13> */
[----:B------:R-:W-:Y:S02]  /*270d0*/  PRMT R6, R17, 0x3340, R6 ;  /* 0x0000334011067816 */ /* 0x000fe40000000006 */
[----:B------:R-:W-:Y:S02]  /*270e0*/  PRMT R21, R21, 0x3340, R20 ;  /* 0x0000334015157816 */ /* 0x000fe40000000014 */
[----:B------:R-:W-:Y:S02]  /*270f0*/  PRMT R23, R24, 0x3340, R23 ;  /* 0x0000334018177816 */ /* 0x000fe40000000017 */
[----:B------:R-:W-:Y:S02]  /*27100*/  PRMT R26, R27, 0x3340, R26 ;  /* 0x000033401b1a7816 */ /* 0x000fe4000000001a */
        /* <DEDUP_REMOVED lines=8> */
[----:B------:R-:W-:Y:S02]  /*27190*/  PRMT R29, R32, 0x3340, R29 ;  /* 0x00003340201d7816 */ /* 0x000fe4000000001d */
[----:B------:R-:W-:Y:S02]  /*271a0*/  PRMT R17, R20, 0x3340, R17 ;  /* 0x0000334014117816 */ /* 0x000fe40000000011 */
[----:B------:R-:W-:Y:S02]  /*271b0*/  PRMT R24, R27, 0x3340, R24 ;  /* 0x000033401b187816 */ /* 0x000fe40000000018 */
[----:B------:R-:W-:Y:S02]  /*271c0*/  PRMT R34, R34, 0x3340, R33 ;  /* 0x0000334022227816 */ /* 0x000fe40000000021 */
[C---:B------:R-:W-:Y:S02]  /*271d0*/  PRMT R32, R42.reuse, 0x7772, RZ ;  /* 0x000077722a207816 */ /* 0x040fe400000000ff */
[----:B------:R-:W-:-:S02]  /*271e0*/  PRMT R27, R42, 0x7770, RZ ;  /* 0x000077702a1b7816 */ /* 0x000fc400000000ff */
[C---:B------:R-:W-:Y:S02]  /*271f0*/  PRMT R20, R42.reuse, 0x7771, RZ ;  /* 0x000077712a147816 */ /* 0x040fe400000000ff */
[----:B------:R-:W-:Y:S02]  /*27200*/  PRMT R33, R42, 0x7773, RZ ;  /* 0x000077732a217816 */ /* 0x000fe400000000ff */
[----:B------:R-:W-:Y:S02]  /*27210*/  LOP3.LUT R32, R32, 0xffff, R7, 0x48, !PT ;  /* 0x0000ffff20207812 */ /* 0x000fe400078e4807 */
[----:B------:R-:W-:Y:S02]  /*27220*/  LOP3.LUT R27, R27, 0xffff, R0, 0x48, !PT ;  /* 0x0000ffff1b1b7812 */ /* 0x000fe400078e4800 */
[----:B------:R-:W-:Y:S02]  /*27230*/  LOP3.LUT R20, R20, 0xffff, R5, 0x48, !PT ;  /* 0x0000ffff14147812 */ /* 0x000fe400078e4805 */
[----:B------:R-:W-:-:S02]  /*27240*/  LOP3.LUT R33, R33, 0xffff, R10, 0x48, !PT ;  /* 0x0000ffff21217812 */ /* 0x000fc400078e480a */
[C---:B------:R-:W-:Y:S02]  /*27250*/  PRMT R7, R13.reuse, 0x7773, RZ ;  /* 0x000077730d077816 */ /* 0x040fe400000000ff */
[C---:B------:R-:W-:Y:S02]  /*27260*/  PRMT R5, R13.reuse, 0x7771, RZ ;  /* 0x000077710d057816 */ /* 0x040fe400000000ff */
[C---:B------:R-:W-:Y:S02]  /*27270*/  PRMT R10, R13.reuse, 0x7772, RZ ;  /* 0x000077720d0a7816 */ /* 0x040fe400000000ff */
[----:B------:R-:W-:Y:S02]  /*27280*/  PRMT R0, R13, 0x7770, RZ ;  /* 0x000077700d007816 */ /* 0x000fe400000000ff */
[----:B------:R-:W-:Y:S02]  /*27290*/  LOP3.LUT R7, R7, 0xffff, R18, 0x48, !PT ;  /* 0x0000ffff07077812 */ /* 0x000fe400078e4812 */
[----:B------:R-:W-:-:S02]  /*272a0*/  LOP3.LUT R5, R5, 0xffff, R8, 0x48, !PT ;  /* 0x0000ffff05057812 */ /* 0x000fc400078e4808 */
[----:B------:R-:W-:Y:S02]  /*272b0*/  LOP3.LUT R10, R10, 0xffff, R11, 0x48, !PT ;  /* 0x0000ffff0a0a7812 */ /* 0x000fe400078e480b */
[----:B------:R-:W-:Y:S02]  /*272c0*/  LOP3.LUT R18, R0, 0xffff, R9, 0x48, !PT ;  /* 0x0000ffff00127812 */ /* 0x000fe400078e4809 */
[----:B------:R-:W-:Y:S02]  /*272d0*/  PRMT R8, R10, 0x3340, R7 ;  /* 0x000033400a087816 */ /* 0x000fe40000000007 */
[----:B------:R-:W-:Y:S02]  /*272e0*/  PRMT R9, R18, 0x3340, R5 ;  /* 0x0000334012097816 */ /* 0x000fe40000000005 */
[C---:B----4-:R-:W-:Y:S02]  /*272f0*/  PRMT R7, R14.reuse, 0x7771, RZ ;  /* 0x000077710e077816 */ /* 0x050fe400000000ff */
[----:B------:R-:W-:-:S02]  /*27300*/  PRMT R5, R14, 0x7770, RZ ;  /* 0x000077700e057816 */ /* 0x000fc400000000ff */
[C---:B------:R-:W-:Y:S02]  /*27310*/  PRMT R10, R14.reuse, 0x7772, RZ ;  /* 0x000077720e0a7816 */ /* 0x040fe400000000ff */
[----:B------:R-:W-:Y:S02]  /*27320*/  PRMT R11, R14, 0x7773, RZ ;  /* 0x000077730e0b7816 */ /* 0x000fe400000000ff */
[----:B------:R-:W-:Y:S02]  /*27330*/  LOP3.LUT R7, R7, 0xffff, R12, 0x48, !PT ;  /* 0x0000ffff07077812 */ /* 0x000fe400078e480c */
[----:B------:R-:W-:Y:S02]  /*27340*/  LOP3.LUT R4, R5, 0xffff, R4, 0x48, !PT ;  /* 0x0000ffff05047812 */ /* 0x000fe400078e4804 */
[C---:B-----5:R-:W-:Y:S02]  /*27350*/  PRMT R12, R15.reuse, 0x7771, RZ ;  /* 0x000077710f0c7816 */ /* 0x060fe400000000ff */
[----:B------:R-:W-:-:S02]  /*27360*/  PRMT R5, R15, 0x7772, RZ ;  /* 0x000077720f057816 */ /* 0x000fc400000000ff */
[C---:B------:R-:W-:Y:S02]  /*27370*/  PRMT R14, R15.reuse, 0x7773, RZ ;  /* 0x000077730f0e7816 */ /* 0x040fe400000000ff */
[----:B------:R-:W-:Y:S02]  /*27380*/  PRMT R15, R15, 0x7770, RZ ;  /* 0x000077700f0f7816 */ /* 0x000fe400000000ff */
[----:B------:R-:W-:Y:S02]  /*27390*/  LOP3.LUT R10, R10, 0xffff, R31, 0x48, !PT ;  /* 0x0000ffff0a0a7812 */ /* 0x000fe400078e481f */
[----:B------:R-:W-:Y:S02]  /*273a0*/  LOP3.LUT R11, R11, 0xffff, R30, 0x48, !PT ;  /* 0x0000ffff0b0b7812 */ /* 0x000fe400078e481e */
[----:B------:R-:W-:Y:S02]  /*273b0*/  LOP3.LUT R19, R12, 0xffff, R19, 0x48, !PT ;  /* 0x0000ffff0c137812 */ /* 0x000fe400078e4813 */
[----:B------:R-:W-:-:S02]  /*273c0*/  LOP3.LUT R5, R5, 0xffff, R28, 0x48, !PT ;  /* 0x0000ffff05057812 */ /* 0x000fc400078e481c */
[----:B------:R-:W-:Y:S02]  /*273d0*/  LOP3.LUT R14, R14, 0xffff, R25, 0x48, !PT ;  /* 0x0000ffff0e0e7812 */ /* 0x000fe400078e4819 */
[----:B------:R-:W-:Y:S02]  /*273e0*/  LOP3.LUT R22, R15, 0xffff, R22, 0x48, !PT ;  /* 0x0000ffff0f167812 */ /* 0x000fe400078e4816 */
        /* <DEDUP_REMOVED lines=14> */
[----:B------:R0:W-:Y:S04]  /*274d0*/  STL.128 [R1+0x1030], R4 ;  /* 0x0010300401007387 */ /* 0x0001e80000100c00 */
[----:B------:R0:W-:Y:S04]  /*274e0*/  STL.128 [R1], R4 ;  /* 0x0000000401007387 */ /* 0x0001e80000100c00 */
        /* <DEDUP_REMOVED lines=8> */
.L_x_178:
        /* <DEDUP_REMOVED lines=12> */
.L_x_177:
[----:B------:R-:W0:Y:S02]  /*27630*/  LDCU UR8, c[0x0][0x3d0] ;  /* 0x00007a00ff0877ac */ /* 0x000e240008000800 */
[----:B0-----:R-:W-:-:S13]  /*27640*/  ISETP.NE.AND P0, PT, RZ, UR8, PT ;  /* 0x00000008ff007c0c */ /* 0x001fda000bf05270 */
[----:B------:R-:W-:Y:S05]  /*27650*/  @!P0 EXIT ;  /* 0x000000000000894d */ /* 0x000fea0003800000 */
[----:B------:R-:W-:-:S04]  /*27660*/  ISETP.LT.U32.AND P0, PT, RZ, UR8, PT ;  /* 0x00000008ff007c0c */ /* 0x000fc8000bf01070 */
[----:B------:R-:W-:-:S13]  /*27670*/  ISETP.GT.U32.AND.EX P0, PT, RZ, RZ, PT, P0 ;  /* 0x000000ffff00720c */ /* 0x000fda0003f04100 */
[----:B------:R-:W2:Y:S01]  /*27680*/  @!P0 LDL.U8 R7, [R1+0x1030] ;  /* 0x0010300001078983 */ /* 0x000ea20000100000 */
[----:B------:R-:W-:Y:S02]  /*27690*/  CS2R R4, SRZ ;  /* 0x0000000000047805 */ /* 0x000fe4000001ff00 */
[----:B------:R-:W-:-:S05]  /*276a0*/  @!P0 IMAD.MOV.U32 R4, RZ, RZ, 0x1 ;  /* 0x00000001ff048424 */ /* 0x000fca00078e00ff */
[C---:B------:R-:W-:Y:S02]  /*276b0*/  IADD3 R0, P3, PT, -R4.reuse, UR8, RZ ;  /* 0x0000000804007c10 */ /* 0x040fe4000ff7e1ff */
[----:B------:R-:W-:Y:S02]  /*276c0*/  ISETP.LT.U32.AND P2, PT, R4, UR8, PT ;  /* 0x0000000804007c0c */ /* 0x000fe4000bf41070 */
[----:B------:R-:W-:Y:S01]  /*276d0*/  ISETP.LE.U32.AND P1, PT, R0, 0x3, PT ;  /* 0x000000030000780c */ /* 0x000fe20003f23070 */
[----:B------:R-:W-:Y:S01]  /*276e0*/  IMAD.X R0, RZ, RZ, ~R5, P3 ;  /* 0x000000ffff007224 */ /* 0x000fe200018e0e05 */
[----:B------:R-:W-:-:S04]  /*276f0*/  ISETP.GT.U32.AND.EX P2, PT, RZ, R5, PT, P2 ;  /* 0x00000005ff00720c */ /* 0x000fc80003f44120 */
[----:B------:R-:W-:Y:S01]  /*27700*/  ISETP.LE.U32.OR.EX P1, PT, R0, RZ, !P2, P1 ;  /* 0x000000ff0000720c */ /* 0x000fe20005723510 */
[----:B--2---:R0:W-:-:S12]  /*27710*/  @!P0 STG.E.U8 desc[UR6][R2.64], R7 ;  /* 0x0000000702008986 */ /* 0x0041d8000c101106 */
[----:B------:R-:W-:Y:S05]  /*27720*/  @P1 BRA `(.L_x_179) ;  /* 0x00000000004c1947 */ /* 0x000fea0003800000 */
[----:B------:R-:W-:Y:S01]  /*27730*/  UIADD3 UR4, UP0, UPT, UR8, -0x3, URZ ;  /* 0xfffffffd08047890 */ /* 0x000fe2000ff1e0ff */
[----:B------:R-:W-:-:S03]  /*27740*/  PLOP3.LUT P0, PT, PT, PT, PT, 0x8, 0x80 ;  /* 0x000000000080781c */ /* 0x000fc60003f0e170 */
[----:B------:R-:W-:-:S12]  /*27750*/  UIADD3.X UR5, UPT, UPT, URZ, -0x1, URZ, UP0, !UPT ;  /* 0xffffffffff057890 */ /* 0x000fd800087fe4ff */
.L_x_180:
        /* <DEDUP_REMOVED lines=9> */
[----:B------:R-:W-:-:S04]  /*277f0*/  ISETP.GE.U32.AND P1, PT, R4, UR4, PT ;  /* 0x0000000404007c0c */ /* 0x000fc8000bf26070 */
[----:B------:R-:W-:Y:S01]  /*27800*/  ISETP.GE.U32.AND.EX P1, PT, R5, UR5, PT, P1 ;  /* 0x0000000505007c0c */ /* 0x000fe2000bf26110 */
[----:B--2---:R1:W-:Y:S04]  /*27810*/  STG.E.U8 desc[UR6][R6.64], R9 ;  /* 0x0000000906007986 */ /* 0x0043e8000c101106 */
[----:B---3--:R1:W-:Y:S04]  /*27820*/  STG.E.U8 desc[UR6][R6.64+0x1], R11 ;  /* 0x0000010b06007986 */ /* 0x0083e8000c101106 */
[----:B----4-:R1:W-:Y:S04]  /*27830*/  STG.E.U8 desc[UR6][R6.64+0x2], R13 ;  /* 0x0000020d06007986 */ /* 0x0103e8000c101106 */
[----:B-----5:R1:W-:Y:S01]  /*27840*/  STG.E.U8 desc[UR6][R6.64+0x3], R15 ;  /* 0x0000030f06007986 */ /* 0x0203e2000c101106 */
[----:B------:R-:W-:Y:S05]  /*27850*/  @!P1 BRA `(.L_x_180) ;  /* 0xfffffffc00c09947 */ /* 0x000fea000383ffff */
.L_x_179:
[C---:B------:R-:W-:Y:S02]  /*27860*/  IADD3 R0, P3, PT, -R4.reuse, UR8, RZ ;  /* 0x0000000804007c10 */ /* 0x040fe4000ff7e1ff */
[----:B------:R-:W-:Y:S02]  /*27870*/  ISETP.LT.U32.AND P2, PT, R4, UR8, PT ;  /* 0x0000000804007c0c */ /* 0x000fe4000bf41070 */
        /* <DEDUP_REMOVED lines=11> */
[----:B------:R-:W-:Y:S01]  /*27930*/  ISETP.LT.U32.AND P2, PT, R4, UR8, PT ;  /* 0x0000000804007c0c */ /* 0x000fe2000bf41070 */
        /* <DEDUP_REMOVED lines=11> */
.L_x_181:
        /* <DEDUP_REMOVED lines=9> */
.L_x_383:


//--------------------- .text._Z7GCM_REFPhiS_iS_iS_S_iS_i --------------------------
	.section	.text._Z7GCM_REFPhiS_iS_iS_S_iS_i,"ax",@progbits
	.align	128
        .global         _Z7GCM_REFPhiS_iS_iS_S_iS_i
        .type           _Z7GCM_REFPhiS_iS_iS_S_iS_i,@function
        .size           _Z7GCM_REFPhiS_iS_iS_S_iS_i,(.L_x_384 - _Z7GCM_REFPhiS_iS_iS_S_iS_i)
        .other          _Z7GCM_REFPhiS_iS_iS_S_iS_i,@"STO_CUDA_ENTRY STV_DEFAULT"
_Z7GCM_REFPhiS_iS_iS_S_iS_i:
.text._Z7GCM_REFPhiS_iS_iS_S_iS_i:
[----:B------:R-:W0:Y:S01]  /*0000*/  LDC R1, c[0x0][0x37c] ;  /* 0x0000df00ff017b82 */ /* 0x000e220000000800 */
[----:B------:R-:W1:Y:S07]  /*0010*/  S2R R0, SR_TID.X ;  /* 0x0000000000007919 */ /* 0x000e6e0000002100 */
[----:B------:R-:W1:Y:S01]  /*0020*/  S2UR UR4, SR_CTAID.X ;  /* 0x00000000000479c3 */ /* 0x000e620000002500 */
[----:B0-----:R-:W-:Y:S01]  /*0030*/  VIADD R1, R1, 0xffffec90 ;  /* 0xffffec9001017836 */ /* 0x001fe20000000000 */
[----:B------:R-:W0:Y:S01]  /*0040*/  LDCU UR8, c[0x0][0x3c0] ;  /* 0x00007800ff0877ac */ /* 0x000e220008000800 */
[----:B------:R-:W-:Y:S01]  /*0050*/  IMAD.MOV.U32 R248, RZ, RZ, RZ ;  /* 0x000000fffff87224 */ /* 0x000fe200078e00ff */
[----:B------:R-:W-:-:S02]  /*0060*/  CS2R R240, SRZ ;  /* 0x0000000000f07805 */ /* 0x000fc4000001ff00 */
[----:B------:R-:W-:Y:S01]  /*0070*/  CS2R R246, SRZ ;  /* 0x0000000000f67805 */ /* 0x000fe2000001ff00 */
[----:B------:R2:W-:Y:S01]  /*0080*/  STL.128 [R1+0x10], RZ ;  /* 0x000010ff01007387 */ /* 0x0005e20000100c00 */
[----:B------:R-:W-:Y:S01]  /*0090*/  CS2R R244, SRZ ;  /* 0x0000000000f47805 */ /* 0x000fe2000001ff00 */
[----:B------:R-:W1:Y:S01]  /*00a0*/  LDC R249, c[0x0][0x360] ;  /* 0x0000d800fff97b82 */ /* 0x000e620000000800 */
        /* <DEDUP_REMOVED lines=130> */
[----:B------:R-:W-:Y:S01]  /*08d0*/  IMAD.MOV.U32 R196, RZ, RZ, RZ ;  /* 0x000000ffffc47224 */ /* 0x000fe200078e00ff */
[----:B------:R-:W1:Y:S01]  /*08e0*/  LDCU.64 UR6, c[0x0][0x358] ;  /* 0x00006b00ff0677ac */ /* 0x000e620008000a00 */
[----:B0-----:R-:W-:Y:S01]  /*08f0*/  IMAD.U32 R250, RZ, RZ, UR8 ;  /* 0x00000008fffa7e24 */ /* 0x001fe2000f8e00ff */
        /* <DEDUP_REMOVED lines=277> */
[----:B------:R-:W0:Y:S01]  /*1a50*/  LDC R6, c[0x0][0x388] ;  /* 0x0000e200ff067b82 */ /* 0x000e220000000800 */
        /* <DEDUP_REMOVED lines=12> */
[----:B------:R-:W-:Y:S01]  /*1b20*/  CS2R R238, SRZ ;  /* 0x0000000000ee7805 */ /* 0x000fe2000001ff00 */
[----:B------:R-:W-:Y:S01]  /*1b30*/  IMAD.MOV.U32 R0, RZ, RZ, RZ ;  /* 0x000000ffff007224 */ /* 0x000fe200078e00ff */
        /* <DEDUP_REMOVED lines=89> */
[----:B------:R-:W-:Y:S01]  /*20d0*/  CS2R R194, SRZ ;  /* 0x0000000000c27805 */ /* 0x000fe2000001ff00 */
[----:B------:R-:W-:Y:S01]  /*20e0*/  IMAD.MOV.U32 R196, RZ, RZ, RZ ;  /* 0x000000ffffc47224 */ /* 0x000fe200078e00ff */
[----:B------:R-:W-:Y:S06]  /*20f0*/  @P0 BRA `(.L_x_182) ;  /* 0x0000005c00d80947 */ /* 0x000fec0003800000 */
[----:B------:R-:W3:Y:S04]  /*2100*/  LDG.E R7, desc[UR6][R4.64] ;  /* 0x0000000604077981 */ /* 0x000ee8000c1e1900 */
[----:B------:R-:W4:Y:S04]  /*2110*/  LDG.E R8, desc[UR6][R4.64+0x4] ;  /* 0x0000040604087981 */ /* 0x000f28000c1e1900 */
[----:B------:R-:W5:Y:S04]  /*2120*/  LDG.E R9, desc[UR6][R4.64+0x8] ;  /* 0x0000080604097981 */ /* 0x000f68000c1e1900 */
[----:B------:R-:W2:Y:S01]  /*2130*/  LDG.E R10, desc[UR6][R4.64+0xc] ;  /* 0x00000c06040a7981 */ /* 0x000ea2000c1e1900 */
[----:B------:R-:W-:Y:S01]  /*2140*/  IMAD.MOV.U32 R248, RZ, RZ, RZ ;  /* 0x000000fffff87224 */ /* 0x000fe200078e00ff */
[----:B------:R-:W-:Y:S01]  /*2150*/  CS2R R240, SRZ ;  /* 0x0000000000f07805 */ /* 0x000fe2000001ff00 */
[----:B------:R-:W-:Y:S01]  /*2160*/  IMAD.MOV.U32 R246, RZ, RZ, RZ ;  /* 0x000000fffff67224 */ /* 0x000fe200078e00ff */
[----:B------:R-:W-:-:S02]  /*2170*/  CS2R R244, SRZ ;  /* 0x0000000000f47805 */ /* 0x000fc4000001ff00 */
[----:B------:R-:W-:Y:S02]  /*2180*/  CS2R R242, SRZ ;  /* 0x0000000000f27805 */ /* 0x000fe4000001ff00 */
        /* <DEDUP_REMOVED lines=21> */
[----:B---3--:R-:W-:Y:S02]  /*22e0*/  VIADD R7, R7, 0xc3efe9db ;  /* 0xc3efe9db07077836 */ /* 0x008fe40000000000 */
[----:B----4-:R-:W-:-:S03]  /*22f0*/  VIADD R8, R8, 0x87dfd3b7 ;  /* 0x87dfd3b708087836 */ /* 0x010fc60000000000 */
[----:B------:R-:W-:Y:S01]  /*2300*/  SHF.L.W.U32.HI R192, R7, 0x1, R7 ;  /* 0x0000000107c07819 */ /* 0x000fe20000010e07 */
[----:B-----5:R-:W-:Y:S01]  /*2310*/  VIADD R9, R9, 0xfbfa76f ;  /* 0x0fbfa76f09097836 */ /* 0x020fe20000000000 */
[----:B------:R-:W-:-:S03]  /*2320*/  SHF.L.W.U32.HI R195, R8, 0x3, R8 ;  /* 0x0000000308c37819 */ /* 0x000fc60000010e08 */
[----:B------:R-:W-:Y:S01]  /*2330*/  VIADD R186, R192, 0x88c4d604 ;  /* 0x88c4d604c0ba7836 */ /* 0x000fe20000000000 */
[----:B------:R0:W-:Y:S01]  /*2340*/  STL [R1+0x1050], R192 ;  /* 0x001050c001007387 */ /* 0x0001e20000100800 */
[----:B--2---:R-:W-:Y:S01]  /*2350*/  VIADD R10, R10, 0x1f7f4ede ;  /* 0x1f7f4ede0a0a7836 */ /* 0x004fe20000000000 */
        /* <DEDUP_REMOVED lines=377> */
.L_x_184:
[----:B------:R-:W3:Y:S04]  /*3af0*/  LDG.E R3, desc[UR6][R4.64] ;  /* 0x0000000604037981 */ /* 0x000ee8000c1e1900 */
[----:B------:R-:W4:Y:S04]  /*3b00*/  LDG.E R7, desc[UR6][R4.64+0x4] ;  /* 0x0000040604077981 */ /* 0x000f28000c1e1900 */
[----:B------:R-:W5:Y:S04]  /*3b10*/  LDG.E R8, desc[UR6][R4.64+0x8] ;  /* 0x0000080604087981 */ /* 0x000f68000c1e1900 */
[----:B------:R-:W2:Y:S04]  /*3b20*/  LDG.E R9, desc[UR6][R4.64+0xc] ;  /* 0x00000c0604097981 */ /* 0x000ea8000c1e1900 */
[----:B------:R-:W2:Y:S04]  /*3b30*/  LDG.E R0, desc[UR6][R4.64+0x10] ;  /* 0x0000100604007981 */ /* 0x000ea8000c1e1900 */
[----:B------:R-:W2:Y:S01]  /*3b40*/  LDG.E R2, desc[UR6][R4.64+0x14] ;  /* 0x0000140604027981 */ /* 0x000ea2000c1e1900 */
[----:B------:R-:W-:Y:S01]  /*3b50*/  IMAD.MOV.U32 R248, RZ, RZ, RZ ;  /* 0x000000fffff87224 */ /* 0x000fe200078e00ff */
        /* <DEDUP_REMOVED lines=351> */
[----:B------:R-:W-:-:S03]  /*5150*/  CS2R R2, SRZ ;  /* 0x0000000000027805 */ /* 0x000fc6000001ff00 */
        /* <DEDUP_REMOVED lines=166> */
.L_x_183:
[----:B------:R-:W3:Y:S04]  /*5bc0*/  LDG.E R3, desc[UR6][R4.64] ;  /* 0x0000000604037981 */ /* 0x000ee8000c1e1900 */
[----:B------:R-:W4:Y:S04]  /*5bd0*/  LDG.E R7, desc[UR6][R4.64+0x4] ;  /* 0x0000040604077981 */ /* 0x000f28000c1e1900 */
[----:B------:R-:W5:Y:S04]  /*5be0*/  LDG.E R8, desc[UR6][R4.64+0x8] ;  /* 0x0000080604087981 */ /* 0x000f68000c1e1900 */
[----:B------:R-:W2:Y:S04]  /*5bf0*/  LDG.E R9, desc[UR6][R4.64+0xc] ;  /* 0x00000c0604097981 */ /* 0x000ea8000c1e1900 */
[----:B------:R-:W2:Y:S04]  /*5c00*/  LDG.E R10, desc[UR6][R4.64+0x10] ;  /* 0x00001006040a7981 */ /* 0x000ea8000c1e1900 */
[----:B------:R-:W2:Y:S04]  /*5c10*/  LDG.E R11, desc[UR6][R4.64+0x14] ;  /* 0x00001406040b7981 */ /* 0x000ea8000c1e1900 */
[----:B------:R-:W2:Y:S04]  /*5c20*/  LDG.E R0, desc[UR6][R4.64+0x18] ;  /* 0x0000180604007981 */ /* 0x000ea8000c1e1900 */
[----:B------:R-:W2:Y:S01]  /*5c30*/  LDG.E R2, desc[UR6][R4.64+0x1c] ;  /* 0x00001c0604027981 */ /* 0x000ea2000c1e1900 */
[----:B---3--:R-:W-:-:S02]  /*5c40*/  VIADD R3, R3, 0xc3efe9db ;  /* 0xc3efe9db03037836 */ /* 0x008fc40000000000 */
        /* <DEDUP_REMOVED lines=575> */
.L_x_185:
[----:B------:R-:W-:-:S05]  /*8040*/  LEA.HI R247, R6, 0x10, RZ, 0x1f ;  /* 0x0000001006f77811 */ /* 0x000fca00078ff8ff */
[----:B------:R4:W-:Y:S02]  /*8050*/  STL [R1+0x1350], R247 ;  /* 0x001350f701007387 */ /* 0x0009e40000100800 */
.L_x_182:
[----:B------:R-:W-:Y:S01]  /*8060*/  IMAD.IADD R4, R196, 0x1, R195 ;  /* 0x00000001c4047824 */ /* 0x000fe200078e02c3 */
[----:B------:R-:W5:Y:S01]  /*8070*/  LDCU UR5, c[0x0][0x398] ;  /* 0x00007300ff0577ac */ /* 0x000f620008000800 */
[----:B------:R-:W-:Y:S01]  /*8080*/  IMAD.IADD R5, R194, 0x1, R193 ;  /* 0x00000001c2057824 */ /* 0x000fe200078e02c1 */
[----:B------:R-:W-:Y:S01]  /*8090*/  ISETP.GE.U32.AND P0, PT, R247, 0x19, PT ;  /* 0x00000019f700780c */ /* 0x000fe20003f06070 */
[----:B------:R-:W-:Y:S01]  /*80a0*/  IMAD.IADD R6, R192, 0x1, R191 ;  /* 0x00000001c0067824 */ /* 0x000fe200078e02bf */
[----:B------:R-:W-:Y:S01]  /*80b0*/  SHF.L.W.U32.HI R4, R4, 0x1d, R4 ;  /* 0x0000001d04047819 */ /* 0x000fe20000010e04 */
[----:B------:R-:W0:Y:S01]  /*80c0*/  LDCU.64 UR8, c[0x0][0x390] ;  /* 0x00007200ff0877ac */ /* 0x000e220008000a00 */
[----:B------:R-:W-:Y:S02]  /*80d0*/  SHF.L.W.U32.HI R5, R5, 0x1b, R5 ;  /* 0x0000001b05057819 */ /* 0x000fe40000010e05 */
[----:B------:R-:W-:Y:S02]  /*80e0*/  LOP3.LUT R8, R190, R4, RZ, 0x3c, !PT ;  /* 0x00000004be087212 */ /* 0x000fe400078e3cff */
[----:B------:R-:W-:-:S02]  /*80f0*/  SHF.L.W.U32.HI R6, R6, 0x9, R6 ;  /* 0x0000000906067819 */ /* 0x000fc40000010e06 */
[----:B------:R-:W-:Y:S01]  /*8100*/  LOP3.LUT R7, R187, R4, RZ, 0x3c, !PT ;  /* 0x00000004bb077212 */ /* 0x000fe200078e3cff */
[----:B------:R-:W-:Y:S01]  /*8110*/  IMAD.IADD R8, R8, 0x1, R189 ;  /* 0x0000000108087824 */ /* 0x000fe200078e02bd */
[-C--:B------:R-:W-:Y:S02]  /*8120*/  LOP3.LUT R4, R188, R5.reuse, RZ, 0x3c, !PT ;  /* 0x00000005bc047212 */ /* 0x080fe400078e3cff */
[----:B------:R-:W-:Y:S02]  /*8130*/  LOP3.LUT R10, R185, R5, RZ, 0x3c, !PT ;  /* 0x00000005b90a7212 */ /* 0x000fe400078e3cff */
[-C--:B------:R-:W-:Y:S01]  /*8140*/  LOP3.LUT R5, R186, R6.reuse, RZ, 0x3c, !PT ;  /* 0x00000006ba057212 */ /* 0x080fe200078e3cff */
[----:B------:R-:W-:Y:S01]  /*8150*/  IMAD.IADD R4, R4, 0x1, R7 ;  /* 0x0000000104047824 */ /* 0x000fe200078e0207 */
[----:B------:R-:W-:Y:S01]  /*8160*/  SHF.L.W.U32.HI R8, R8, 0x1d, R8 ;  /* 0x0000001d08087819 */ /* 0x000fe20000010e08 */
[----:B-----5:R-:W-:Y:S01]  /*8170*/  UISETP.GE.AND UP0, UPT, UR5, URZ, UPT ;  /* 0x000000ff0500728c */ /* 0x020fe2000bf06270 */
[----:B------:R-:W-:Y:S01]  /*8180*/  LOP3.LUT R7, R183, R6, RZ, 0x3c, !PT ;  /* 0x00000006b7077212 */ /* 0x000fe200078e3cff */
[----:B------:R-:W-:Y:S01]  /*8190*/  IMAD.IADD R5, R5, 0x1, R10 ;  /* 0x0000000105057824 */ /* 0x000fe200078e020a */
[----:B------:R-:W-:Y:S01]  /*81a0*/  LOP3.LUT R6, R184, R8, RZ, 0x3c, !PT ;  /* 0x00000008b8067212 */ /* 0x000fe200078e3cff */
[----:B0-----:R-:W-:Y:S01]  /*81b0*/  UISETP.EQ.U32.AND UP1, UPT, UR8, URZ, UPT ;  /* 0x000000ff0800728c */ /* 0x001fe2000bf22070 */
[----:B------:R-:W-:-:S02]  /*81c0*/  SHF.L.W.U32.HI R4, R4, 0x1b, R4 ;  /* 0x0000001b04047819 */ /* 0x000fc40000010e04 */
[----:B------:R-:W-:Y:S01]  /*81d0*/  SHF.L.W.U32.HI R5, R5, 0x9, R5 ;  /* 0x0000000905057819 */ /* 0x000fe20000010e05 */
[----:B------:R-:W-:Y:S01]  /*81e0*/  IMAD.IADD R6, R6, 0x1, R7 ;  /* 0x0000000106067824 */ /* 0x000fe200078e0207 */
[----:B------:R-:W-:Y:S01]  /*81f0*/  LOP3.LUT R8, R181, R8, RZ, 0x3c, !PT ;  /* 0x00000008b5087212 */ /* 0x000fe200078e3cff */
[----:B------:R-:W-:Y:S01]  /*8200*/  UISETP.EQ.OR.EX UP0, UPT, UR9, URZ, !UP0, UP1 ;  /* 0x000000ff0900728c */ /* 0x000fe2000c702710 */
[-C--:B------:R-:W-:Y:S02]  /*8210*/  LOP3.LUT R7, R182, R4.reuse, RZ, 0x3c, !PT ;  /* 0x00000004b6077212 */ /* 0x080fe400078e3cff */
[----:B------:R-:W-:Y:S02]  /*8220*/  LOP3.LUT R9, R179, R4, RZ, 0x3c, !PT ;  /* 0x00000004b3097212 */ /* 0x000fe400078e3cff */
[----:B------:R-:W-:Y:S01]  /*8230*/  LOP3.LUT R4, R180, R5, RZ, 0x3c, !PT ;  /* 0x00000005b4047212 */ /* 0x000fe200078e3cff */
[----:B------:R-:W-:Y:S01]  /*8240*/  IMAD.IADD R7, R7, 0x1, R8 ;  /* 0x0000000107077824 */ /* 0x000fe200078e0208 */
[----:B------:R-:W-:-:S02]  /*8250*/  SHF.L.W.U32.HI R6, R6, 0x1d, R6 ;  /* 0x0000001d06067819 */ /* 0x000fc40000010e06 */
[----:B------:R-:W-:Y:S01]  /*8260*/  LOP3.LUT R8, R177, R5, RZ, 0x3c, !PT ;  /* 0x00000005b1087212 */ /* 0x000fe200078e3cff */
[----:B------:R-:W-:Y:S01]  /*8270*/  IMAD.IADD R4, R4, 0x1, R9 ;  /* 0x0000000104047824 */ /* 0x000fe200078e0209 */
[-C--:B------:R-:W-:Y:S02]  /*8280*/  LOP3.LUT R5, R178, R6.reuse, RZ, 0x3c, !PT ;  /* 0x00000006b2057212 */ /* 0x080fe400078e3cff */
[----:B------:R-:W-:Y:S02]  /*8290*/  SHF.L.W.U32.HI R7, R7, 0x1b, R7 ;  /* 0x0000001b07077819 */ /* 0x000fe40000010e07 */
[----:B------:R-:W-:Y:S01]  /*82a0*/  SHF.L.W.U32.HI R4, R4, 0x9, R4 ;  /* 0x0000000904047819 */ /* 0x000fe20000010e04 */
[----:B------:R-:W-:Y:S01]  /*82b0*/  IMAD.IADD R5, R5, 0x1, R8 ;  /* 0x0000000105057824 */ /* 0x000fe200078e0208 */
[----:B------:R-:W-:Y:S02]  /*82c0*/  LOP3.LUT R9, R175, R6, RZ, 0x3c, !PT ;  /* 0x00000006af097212 */ /* 0x000fe400078e3cff */
[----:B------:R-:W-:-:S02]  /*82d0*/  LOP3.LUT R6, R176, R7, RZ, 0x3c, !PT ;  /* 0x00000007b0067212 */ /* 0x000fc400078e3cff */
[----:B------:R-:W-:Y:S02]  /*82e0*/  LOP3.LUT R8, R173, R7, RZ, 0x3c, !PT ;  /* 0x00000007ad087212 */ /* 0x000fe400078e3cff */
[-C--:B------:R-:W-:Y:S01]  /*82f0*/  LOP3.LUT R7, R174, R4.reuse, RZ, 0x3c, !PT ;  /* 0x00000004ae077212 */ /* 0x080fe200078e3cff */
[----:B------:R-:W-:Y:S01]  /*8300*/  IMAD.IADD R6, R6, 0x1, R9 ;  /* 0x0000000106067824 */ /* 0x000fe200078e0209 */
[----:B------:R-:W-:Y:S02]  /*8310*/  SHF.L.W.U32.HI R5, R5, 0x1d, R5 ;  /* 0x0000001d05057819 */ /* 0x000fe40000010e05 */
        /* <DEDUP_REMOVED lines=201> */
[----:B------:R-:W-:Y:S01]  /*8fb0*/  SHF.L.W.U32.HI R4, R4, 0x1d, R4 ;  /* 0x0000001d04047819 */ /* 0x000fe20000010e04 */
        /* <DEDUP_REMOVED lines=10> */
[----:B------:R-:W-:Y:S02]  /*9060*/  LOP3.LUT R8, R63, R5, RZ, 0x3c, !PT ;  /* 0x000000053f087212 */ /* 0x000fe400078e3cff */
[----:B------:R-:W-:Y:S01]  /*9070*/  SHF.L.W.U32.HI R7, R7, 0x1d, R7 ;  /* 0x0000001d07077819 */ /* 0x000fe20000010e07 */
        /* <DEDUP_REMOVED lines=23> */
[----:B------:R-:W-:Y:S01]  /*91f0*/  LOP3.LUT R6, R52, R8, RZ, 0x3c, !PT ;  /* 0x0000000834067212 */ /* 0x000fe200078e3cff */
[----:B------:R-:W-:Y:S01]  /*9200*/  IMAD.IADD R4, R4, 0x1, R9 ;  /* 0x0000000104047824 */ /* 0x000fe200078e0209 */
[----:B------:R-:W-:Y:S02]  /*9210*/  SHF.L.W.U32.HI R9, R5, 0x1d, R5 ;  /* 0x0000001d05097819 */ /* 0x000fe40000010e05 */
[----:B------:R-:W-:Y:S01]  /*9220*/  ISETP.GE.U32.AND P1, PT, R247, 0x1d, PT ;  /* 0x0000001df700780c */ /* 0x000fe20003f26070 */
[----:B------:R-:W-:Y:S01]  /*9230*/  IMAD.IADD R6, R6, 0x1, R7 ;  /* 0x0000000106067824 */ /* 0x000fe200078e0207 */
[----:B------:R-:W-:Y:S01]  /*9240*/  SHF.L.W.U32.HI R10, R4, 0x1b, R4 ;  /* 0x0000001b040a7819 */ /* 0x000fe20000010e04 */
[----:B------:R-:W-:-:S03]  /*9250*/  IMAD.MOV.U32 R7, RZ, RZ, R8 ;  /* 0x000000ffff077224 */ /* 0x000fc600078e0008 */
[----:B------:R-:W-:Y:S01]  /*9260*/  SHF.L.W.U32.HI R11, R6, 0x9, R6 ;  /* 0x00000009060b7819 */ /* 0x000fe20000010e06 */
[----:B------:R-:W-:Y:S02]  /*9270*/  IMAD.MOV.U32 R6, RZ, RZ, R9 ;  /* 0x000000ffff067224 */ /* 0x000fe400078e0009 */
[----:B------:R-:W-:Y:S02]  /*9280*/  IMAD.MOV.U32 R5, RZ, RZ, R10 ;  /* 0x000000ffff057224 */ /* 0x000fe400078e000a */
        /* <DEDUP_REMOVED lines=50> */
.L_x_186:
[----:B------:R-:W-:Y:S05]  /*95b0*/  @!P1 BRA `(.L_x_187) ;  /* 0x0000000000c09947 */ /* 0x000fea0003800000 */
[-C--:B------:R-:W-:Y:S02]  /*95c0*/  LOP3.LUT R8, R23, R6.reuse, RZ, 0x3c, !PT ;  /* 0x0000000617087212 */ /* 0x080fe400078e3cff */
[----:B------:R-:W-:Y:S02]  /*95d0*/  LOP3.LUT R7, R25, R7, RZ, 0x3c, !PT ;  /* 0x0000000719077212 */ /* 0x000fe400078e3cff */
[----:B------:R-:W-:Y:S02]  /*95e0*/  LOP3.LUT R6, R26, R6, RZ, 0x3c, !PT ;  /* 0x000000061a067212 */ /* 0x000fe400078e3cff */
[-C--:B------:R-:W-:Y:S02]  /*95f0*/  LOP3.LUT R10, R21, R5.reuse, RZ, 0x3c, !PT ;  /* 0x00000005150a7212 */ /* 0x080fe400078e3cff */
[----:B------:R-:W-:Y:S01]  /*9600*/  LOP3.LUT R5, R24, R5, RZ, 0x3c, !PT ;  /* 0x0000000518057212 */ /* 0x000fe200078e3cff */
[----:B------:R-:W-:Y:S01]  /*9610*/  IMAD.IADD R6, R6, 0x1, R7 ;  /* 0x0000000106067824 */ /* 0x000fe200078e0207 */
[----:B------:R-:W-:-:S02]  /*9620*/  LOP3.LUT R9, R22, R4, RZ, 0x3c, !PT ;  /* 0x0000000416097212 */ /* 0x000fc400078e3cff */
[----:B------:R-:W-:Y:S01]  /*9630*/  LOP3.LUT R7, R19, R4, RZ, 0x3c, !PT ;  /* 0x0000000413077212 */ /* 0x000fe200078e3cff */
[----:B------:R-:W-:Y:S01]  /*9640*/  IMAD.IADD R5, R5, 0x1, R8 ;  /* 0x0000000105057824 */ /* 0x000fe200078e0208 */
[----:B------:R-:W-:Y:S01]  /*9650*/  SHF.L.W.U32.HI R6, R6, 0x1d, R6 ;  /* 0x0000001d06067819 */ /* 0x000fe20000010e06 */
[----:B------:R-:W-:-:S03]  /*9660*/  IMAD.IADD R9, R9, 0x1, R10 ;  /* 0x0000000109097824 */ /* 0x000fc600078e020a */
        /* <DEDUP_REMOVED lines=19> */
[-C--:B------:R-:W-:Y:S01]  /*97a0*/  LOP3.LUT R6, R0, R5.reuse, RZ, 0x3c, !PT ;  /* 0x0000000500067212 */ /* 0x080fe200078e3cff */
[----:B------:R-:W-:Y:S01]  /*97b0*/  IMAD.IADD R9, R4, 0x1, R9 ;  /* 0x0000000104097824 */ /* 0x000fe200078e0209 */
[----:B------:R-:W-:Y:S02]  /*97c0*/  SHF.L.W.U32.HI R4, R7, 0x1d, R7 ;  /* 0x0000001d07047819 */ /* 0x000fe40000010e07 */
[----:B------:R-:W-:Y:S01]  /*97d0*/  LOP3.LUT R8, R244, R5, RZ, 0x3c, !PT ;  /* 0x00000005f4087212 */ /* 0x000fe200078e3cff */
[----:B------:R-:W-:Y:S01]  /*97e0*/  IMAD.IADD R6, R6, 0x1, R11 ;  /* 0x0000000106067824 */ /* 0x000fe200078e020b */
[----:B------:R-:W-:Y:S02]  /*97f0*/  SHF.L.W.U32.HI R9, R9, 0x1b, R9 ;  /* 0x0000001b09097819 */ /* 0x000fe40000010e09 */
[----:B------:R-:W-:Y:S02]  /*9800*/  LOP3.LUT R5, R243, R4, RZ, 0x3c, !PT ;  /* 0x00000004f3057212 */ /* 0x000fe400078e3cff */
[----:B------:R-:W-:-:S02]  /*9810*/  SHF.L.W.U32.HI R7, R6, 0x9, R6 ;  /* 0x0000000906077819 */ /* 0x000fc40000010e06 */
[----:B------:R-:W-:Y:S01]  /*9820*/  LOP3.LUT R11, R246, R4, RZ, 0x3c, !PT ;  /* 0x00000004f60b7212 */ /* 0x000fe200078e3cff */
[----:B------:R-:W-:Y:S01]  /*9830*/  IMAD.IADD R5, R5, 0x1, R8 ;  /* 0x0000000105057824 */ /* 0x000fe200078e0208 */
[-C--:B------:R-:W-:Y:S02]  /*9840*/  LOP3.LUT R4, R245, R9.reuse, RZ, 0x3c, !PT ;  /* 0x00000009f5047212 */ /* 0x080fe400078e3cff */
[----:B------:R-:W-:Y:S02]  /*9850*/  LOP3.LUT R9, R248, R9, RZ, 0x3c, !PT ;  /* 0x00000009f8097212 */ /* 0x000fe400078e3cff */
[----:B------:R-:W-:Y:S01]  /*9860*/  LOP3.LUT R6, R240, R7, RZ, 0x3c, !PT ;  /* 0x00000007f0067212 */ /* 0x000fe200078e3cff */
[----:B------:R-:W-:-:S04]  /*9870*/  IMAD.IADD R4, R4, 0x1, R11 ;  /* 0x0000000104047824 */ /* 0x000fc800078e020b */
[----:B------:R-:W-:Y:S01]  /*9880*/  IMAD.IADD R9, R6, 0x1, R9 ;  /* 0x0000000106097824 */ /* 0x000fe200078e0209 */
[----:B------:R-:W-:Y:S02]  /*9890*/  SHF.L.W.U32.HI R6, R5, 0x1d, R5 ;  /* 0x0000001d05067819 */ /* 0x000fe40000010e05 */
[----:B------:R-:W-:Y:S02]  /*98a0*/  SHF.L.W.U32.HI R5, R4, 0x1b, R4 ;  /* 0x0000001b04057819 */ /* 0x000fe40000010e04 */
[----:B------:R-:W-:-:S07]  /*98b0*/  SHF.L.W.U32.HI R4, R9, 0x9, R9 ;  /* 0x0000000909047819 */ /* 0x000fce0000010e09 */
.L_x_187:
[----:B------:R0:W-:Y:S01]  /*98c0*/  STL.128 [R1+0x10], R4 ;  /* 0x0000100401007387 */ /* 0x0001e20000100c00 */
[--C-:B------:R-:W-:Y:S02]  /*98d0*/  SHF.R.U32.HI R205, RZ, 0x8, R4.reuse ;  /* 0x00000008ffcd7819 */ /* 0x100fe40000011604 */
[----:B------:R-:W-:Y:S02]  /*98e0*/  SHF.R.U32.HI R206, RZ, 0x18, R4 ;  /* 0x00000018ffce7819 */ /* 0x000fe40000011604 */
[--C-:B------:R-:W-:Y:S02]  /*98f0*/  SHF.R.U32.HI R207, RZ, 0x8, R5.reuse ;  /* 0x00000008ffcf7819 */ /* 0x100fe40000011605 */
[----:B------:R-:W-:Y:S02]  /*9900*/  SHF.R.U32.HI R208, RZ, 0x18, R5 ;  /* 0x00000018ffd07819 */ /* 0x000fe40000011605 */
[--C-:B------:R-:W-:Y:S02]  /*9910*/  SHF.R.U32.HI R209, RZ, 0x8, R6.reuse ;  /* 0x00000008ffd17819 */ /* 0x100fe40000011606 */
[----:B------:R-:W-:-:S02]  /*9920*/  SHF.R.U32.HI R210, RZ, 0x18, R6 ;  /* 0x00000018ffd27819 */ /* 0x000fc40000011606 */
[--C-:B------:R-:W-:Y:S02]  /*9930*/  SHF.R.U32.HI R211, RZ, 0x8, R7.reuse ;  /* 0x00000008ffd37819 */ /* 0x100fe40000011607 */
[----:B------:R-:W-:Y:S02]  /*9940*/  SHF.R.U32.HI R212, RZ, 0x18, R7 ;  /* 0x00000018ffd47819 */ /* 0x000fe40000011607 */
[C---:B------:R-:W-:Y:S02]  /*9950*/  PRMT R197, R4.reuse, 0x7610, R197 ;  /* 0x0000761004c57816 */ /* 0x040fe400000000c5 */
[----:B------:R-:W-:Y:S02]  /*9960*/  PRMT R198, R4, 0x7632, R198 ;  /* 0x0000763204c67816 */ /* 0x000fe400000000c6 */
[C---:B------:R-:W-:Y:S02]  /*9970*/  PRMT R199, R5.reuse, 0x7610, R199 ;  /* 0x0000761005c77816 */ /* 0x040fe400000000c7 */
[----:B------:R-:W-:-:S02]  /*9980*/  PRMT R200, R5, 0x7632, R200 ;  /* 0x0000763205c87816 */ /* 0x000fc400000000c8 */
[C---:B------:R-:W-:Y:S02]  /*9990*/  PRMT R201, R6.reuse, 0x7610, R201 ;  /* 0x0000761006c97816 */ /* 0x040fe400000000c9 */
[----:B------:R-:W-:Y:S02]  /*99a0*/  PRMT R202, R6, 0x7632, R202 ;  /* 0x0000763206ca7816 */ /* 0x000fe400000000ca */
[C---:B------:R-:W-:Y:S02]  /*99b0*/  PRMT R203, R7.reuse, 0x7610, R203 ;  /* 0x0000761007cb7816 */ /* 0x040fe400000000cb */
[----:B------:R-:W-:Y:S01]  /*99c0*/  PRMT R204, R7, 0x7632, R204 ;  /* 0x0000763207cc7816 */ /* 0x000fe200000000cc */
[----:B0-----:R-:W-:Y:S06]  /*99d0*/  BRA.U UP0, `(.L_x_188) ;  /* 0x0000005500987547 */ /* 0x001fec000b800000 */
[----:B------:R0:W-:Y:S01]  /*99e0*/  STL [R1+0x135c], RZ ;  /* 0x00135cff01007387 */ /* 0x0001e20000100800 */
[----:B------:R-:W-:Y:S01]  /*99f0*/  IMAD R8, R249, 0xc, RZ ;  /* 0x0000000cf9087824 */ /* 0x000fe200078e02ff */
[----:B------:R-:W-:-:S04]  /*9a00*/  UISETP.NE.AND UP0, UPT, UR5, 0xc, UPT ;  /* 0x0000000c0500788c */ /* 0x000fc8000bf05270 */
[----:B------:R-:W-:-:S04]  /*9a10*/  IADD3 R12, P1, PT, R8, UR8, RZ ;  /* 0x00000008080c7c10 */ /* 0x000fc8000ff3e0ff */
[----:B------:R-:W-:Y:S01]  /*9a20*/  LEA.HI.X.SX32 R13, R8, UR9, 0x1, P1 ;  /* 0x00000009080d7c11 */ /* 0x000fe200088f0eff */
[----:B------:R-:W-:-:S04]  /*9a30*/  IMAD.MOV.U32 R8, RZ, RZ, R12 ;  /* 0x000000ffff087224 */ /* 0x000fc800078e000c */
[----:B------:R-:W-:Y:S01]  /*9a40*/  IMAD.MOV.U32 R9, RZ, RZ, R13 ;  /* 0x000000ffff097224 */ /* 0x000fe200078e000d */
[----:B0-----:R-:W-:Y:S06]  /*9a50*/  BRA.U UP0, `(.L_x_189) ;  /* 0x00000001006c7547 */ /* 0x001fec000b800000 */
        /* <DEDUP_REMOVED lines=27> */
.L_x_189:
[----:B------:R-:W-:Y:S01]  /*9c10*/  UISETP.GE.U32.AND UP0, UPT, UR5, 0x10, UPT ;  /* 0x000000100500788c */ /* 0x000fe2000bf06070 */
[----:B------:R-:W0:Y:S08]  /*9c20*/  LDCU UR4, c[0x0][0x398] ;  /* 0x00007300ff0477ac */ /* 0x000e300008000800 */
[----:B------:R-:W-:Y:S05]  /*9c30*/  BRA.U !UP0, `(.L_x_191) ;  /* 0x0000001108987547 */ /* 0x000fea000b800000 */
[----:B------:R0:W5:Y:S02]  /*9c40*/  LDL.128 R8, [R1+0x1010] ;  /* 0x0010100001087983 */ /* 0x0001640000100c00 */
.L_x_198:
        /* <DEDUP_REMOVED lines=22> */
[----:B------:R1:W-:Y:S01]  /*9db0*/  STL.128 [R1], R8 ;  /* 0x0000000801007387 */ /* 0x0003e20000100c00 */
        /* <DEDUP_REMOVED lines=8> */
[----:B01----:R-:W-:-:S02]  /*9e40*/  PRMT R11, RZ, 0x7610, R11 ;  /* 0x00007610ff0b7816 */ /* 0x003fc4000000000b */
[----:B------:R-:W-:Y:S02]  /*9e50*/  PRMT R237, RZ, 0x7610, R237 ;  /* 0x00007610ffed7816 */ /* 0x000fe400000000ed */
[----:B--2---:R-:W-:Y:S02]  /*9e60*/  LOP3.LUT R226, R226, 0xffff, R219, 0x48, !PT ;  /* 0x0000ffffe2e27812 */ /* 0x004fe400078e48db */
[C---:B------:R-:W-:Y:S02]  /*9e70*/  PRMT R219, R10.reuse, 0x7772, RZ ;  /* 0x000077720adb7816 */ /* 0x040fe400000000ff */
[----:B---3--:R-:W-:Y:S02]  /*9e80*/  LOP3.LUT R227, R227, 0xffff, R220, 0x48, !PT ;  /* 0x0000ffffe3e37812 */ /* 0x008fe400078e48dc */
[----:B------:R-:W-:Y:S02]  /*9e90*/  PRMT R220, R10, 0x7771, RZ ;  /* 0x000077710adc7816 */ /* 0x000fe400000000ff */
[----:B----4-:R-:W-:-:S02]  /*9ea0*/  LOP3.LUT R228, R228, 0xffff, R221, 0x48, !PT ;  /* 0x0000ffffe4e47812 */ /* 0x010fc400078e48dd */
[C---:B------:R-:W-:Y:S02]  /*9eb0*/  PRMT R221, R10.reuse, 0x7773, RZ ;  /* 0x000077730add7816 */ /* 0x040fe400000000ff */
[----:B------:R-:W-:Y:S02]  /*9ec0*/  LOP3.LUT R225, R225, 0xffff, R218, 0x48, !PT ;  /* 0x0000ffffe1e17812 */ /* 0x000fe400078e48da */
[----:B------:R-:W-:Y:S02]  /*9ed0*/  PRMT R218, R10, 0x7770, RZ ;  /* 0x000077700ada7816 */ /* 0x000fe400000000ff */
[----:B------:R-:W-:Y:S02]  /*9ee0*/  LOP3.LUT R222, R222, 0xffff, R219, 0x48, !PT ;  /* 0x0000ffffdede7812 */ /* 0x000fe400078e48db */
[----:B------:R-:W-:Y:S02]  /*9ef0*/  LOP3.LUT R219, R224, 0xffff, R221, 0x48, !PT ;  /* 0x0000ffffe0db7812 */ /* 0x000fe400078e48dd */
[----:B------:R-:W-:-:S02]  /*9f00*/  LOP3.LUT R223, R223, 0xffff, R218, 0x48, !PT ;  /* 0x0000ffffdfdf7812 */ /* 0x000fc400078e48da */
[----:B------:R-:W-:Y:S02]  /*9f10*/  LOP3.LUT R220, R217, 0xffff, R220, 0x48, !PT ;  /* 0x0000ffffd9dc7812 */ /* 0x000fe400078e48dc */
[----:B------:R-:W-:Y:S02]  /*9f20*/  PRMT R219, R222, 0x3340, R219 ;  /* 0x00003340dedb7816 */ /* 0x000fe400000000db */
[----:B------:R-:W-:Y:S02]  /*9f30*/  PRMT R220, R223, 0x3340, R220 ;  /* 0x00003340dfdc7816 */ /* 0x000fe400000000dc */
[C---:B------:R-:W-:Y:S02]  /*9f40*/  PRMT R224, R9.reuse, 0x7772, RZ ;  /* 0x0000777209e07816 */ /* 0x040fe400000000ff */
[C---:B------:R-:W-:Y:S02]  /*9f50*/  PRMT R223, R9.reuse, 0x7773, RZ ;  /* 0x0000777309df7816 */ /* 0x040fe400000000ff */
[----:B------:R-:W-:-:S02]  /*9f60*/  PRMT R222, R9, 0x7770, RZ ;  /* 0x0000777009de7816 */ /* 0x000fc400000000ff */
[----:B------:R-:W-:Y:S02]  /*9f70*/  PRMT R221, R9, 0x7771, RZ ;  /* 0x0000777109dd7816 */ /* 0x000fe400000000ff */
[----:B------:R-:W-:Y:S02]  /*9f80*/  LOP3.LUT R224, R213, 0xffff, R224, 0x48, !PT ;  /* 0x0000ffffd5e07812 */ /* 0x000fe400078e48e0 */
[----:B------:R-:W-:Y:S02]  /*9f90*/  LOP3.LUT R223, R214, 0xffff, R223, 0x48, !PT ;  /* 0x0000ffffd6df7812 */ /* 0x000fe400078e48df */
[----:B------:R-:W-:Y:S02]  /*9fa0*/  LOP3.LUT R222, R215, 0xffff, R222, 0x48, !PT ;  /* 0x0000ffffd7de7812 */ /* 0x000fe400078e48de */
[----:B------:R-:W-:Y:S02]  /*9fb0*/  LOP3.LUT R221, R216, 0xffff, R221, 0x48, !PT ;  /* 0x0000ffffd8dd7812 */ /* 0x000fe400078e48dd */
[----:B------:R-:W-:-:S02]  /*9fc0*/  PRMT R215, R8, 0x7772, RZ ;  /* 0x0000777208d77816 */ /* 0x000fc400000000ff */
        /* <DEDUP_REMOVED lines=17> */
[----:B------:R-:W-:Y:S01]  /*a0e0*/  IMAD.MOV.U32 R8, RZ, RZ, RZ ;  /* 0x000000ffff087224 */ /* 0x000fe200078e00ff */
[----:B------:R-:W-:-:S02]  /*a0f0*/  SHF.R.U32.HI R215, RZ, 0x8, R4 ;  /* 0x00000008ffd77819 */ /* 0x000fc40000011604 */
[----:B------:R-:W-:Y:S01]  /*a100*/  SHF.R.U32.HI R216, RZ, 0x18, R4 ;  /* 0x00000018ffd87819 */ /* 0x000fe20000011604 */
[----:B------:R1:W-:Y:S01]  /*a110*/  STL.128 [R1], R12 ;  /* 0x0000000c01007387 */ /* 0x0003e20000100c00 */
[--C-:B------:R-:W-:Y:S02]  /*a120*/  SHF.R.U32.HI R217, RZ, 0x8, R5.reuse ;  /* 0x00000008ffd97819 */ /* 0x100fe40000011605 */
[----:B------:R-:W-:Y:S02]  /*a130*/  SHF.R.U32.HI R218, RZ, 0x18, R5 ;  /* 0x00000018ffda7819 */ /* 0x000fe40000011605 */
[--C-:B------:R-:W-:Y:S02]  /*a140*/  SHF.R.U32.HI R219, RZ, 0x8, R6.reuse ;  /* 0x00000008ffdb7819 */ /* 0x100fe40000011606 */
[----:B------:R-:W-:Y:S02]  /*a150*/  SHF.R.U32.HI R220, RZ, 0x18, R6 ;  /* 0x00000018ffdc7819 */ /* 0x000fe40000011606 */
[----:B------:R-:W-:-:S02]  /*a160*/  SHF.R.U32.HI R221, RZ, 0x8, R7 ;  /* 0x00000008ffdd7819 */ /* 0x000fc40000011607 */
[----:B------:R-:W-:Y:S02]  /*a170*/  SHF.R.U32.HI R222, RZ, 0x18, R7 ;  /* 0x00000018ffde7819 */ /* 0x000fe40000011607 */
[C---:B------:R-:W-:Y:S02]  /*a180*/  PRMT R9, R4.reuse, 0x7610, R9 ;  /* 0x0000761004097816 */ /* 0x040fe40000000009 */
[----:B------:R-:W-:Y:S02]  /*a190*/  PRMT R10, R4, 0x7632, R10 ;  /* 0x00007632040a7816 */ /* 0x000fe4000000000a */
[C---:B-1----:R-:W-:Y:S02]  /*a1a0*/  PRMT R12, R5.reuse, 0x7610, R12 ;  /* 0x00007610050c7816 */ /* 0x042fe4000000000c */
[----:B------:R-:W-:Y:S02]  /*a1b0*/  PRMT R13, R5, 0x7632, R13 ;  /* 0x00007632050d7816 */ /* 0x000fe4000000000d */
[----:B------:R-:W-:-:S02]  /*a1c0*/  PRMT R14, R6, 0x7610, R14 ;  /* 0x00007610060e7816 */ /* 0x000fc4000000000e */
[----:B------:R-:W-:Y:S02]  /*a1d0*/  PRMT R15, R6, 0x7632, R15 ;  /* 0x00007632060f7816 */ /* 0x000fe4000000000f */
[C---:B------:R-:W-:Y:S02]  /*a1e0*/  PRMT R213, R7.reuse, 0x7610, R213 ;  /* 0x0000761007d57816 */ /* 0x040fe400000000d5 */
[----:B------:R-:W-:Y:S02]  /*a1f0*/  PRMT R214, R7, 0x7632, R214 ;  /* 0x0000763207d67816 */ /* 0x000fe400000000d6 */
[----:B------:R-:W-:Y:S02]  /*a200*/  PRMT R224, RZ, 0x7610, R224 ;  /* 0x00007610ffe07816 */ /* 0x000fe400000000e0 */
[----:B------:R-:W-:Y:S02]  /*a210*/  PRMT R225, RZ, 0x7610, R225 ;  /* 0x00007610ffe17816 */ /* 0x000fe400000000e1 */
[----:B------:R-:W-:-:S02]  /*a220*/  PRMT R226, RZ, 0x7610, R226 ;  /* 0x00007610ffe27816 */ /* 0x000fc400000000e2 */
[----:B------:R-:W-:Y:S02]  /*a230*/  PRMT R227, RZ, 0x7610, R227 ;  /* 0x00007610ffe37816 */ /* 0x000fe400000000e3 */
[----:B------:R-:W-:Y:S02]  /*a240*/  PRMT R228, RZ, 0x7610, R228 ;  /* 0x00007610ffe47816 */ /* 0x000fe400000000e4 */
[----:B------:R-:W-:-:S07]  /*a250*/  PRMT R223, RZ, 0x7610, R223 ;  /* 0x00007610ffdf7816 */ /* 0x000fce00000000df */
.L_x_197:
[----:B------:R-:W-:-:S05]  /*a260*/  LEA.HI R252, R8, R1, RZ, 0x1d ;  /* 0x0000000108fc7211 */ /* 0x000fca00078fe8ff */
[----:B------:R1:W2:Y:S01]  /*a270*/  LDL.U8 R251, [R252] ;  /* 0x00000000fcfb7983 */ /* 0x0002a20000100000 */
[----:B------:R-:W-:Y:S01]  /*a280*/  BSSY.RECONVERGENT B0, `(.L_x_192) ;  /* 0x000001a000007945 */ /* 0x000fe20003800200 */
[C---:B-1----:R-:W-:Y:S01]  /*a290*/  LOP3.LUT R252, R8.reuse, 0x7, RZ, 0xc, !PT ;  /* 0x0000000708fc7812 */ /* 0x042fe200078e0cff */
[----:B------:R-:W-:-:S05]  /*a2a0*/  VIADD R8, R8, 0x1 ;  /* 0x0000000108087836 */ /* 0x000fca0000000000 */
[----:B------:R-:W-:Y:S02]  /*a2b0*/  ISETP.NE.AND P3, PT, R8, 0x80, PT ;  /* 0x000000800800780c */ /* 0x000fe40003f65270 */
[----:B--2---:R-:W-:-:S04]  /*a2c0*/  SHF.R.U32.HI R251, RZ, R252, R251 ;  /* 0x000000fcfffb7219 */ /* 0x004fc800000116fb */
[----:B------:R-:W-:-:S04]  /*a2d0*/  LOP3.LUT R251, R251, 0x1, RZ, 0xc0, !PT ;  /* 0x00000001fbfb7812 */ /* 0x000fc800078ec0ff */
[----:B------:R-:W-:Y:S02]  /*a2e0*/  ISETP.NE.U32.AND P1, PT, R251, 0x1, PT ;  /* 0x00000001fb00780c */ /* 0x000fe40003f25070 */
[----:B------:R-:W-:-:S04]  /*a2f0*/  LOP3.LUT R251, R222, 0x1, RZ, 0xc0, !PT ;  /* 0x00000001defb7812 */ /* 0x000fc800078ec0ff */
[----:B------:R-:W-:-:S07]  /*a300*/  ISETP.NE.U32.AND P2, PT, R251, 0x1, PT ;  /* 0x00000001fb00780c */ /* 0x000fce0003f45070 */
[----:B------:R-:W-:Y:S06]  /*a310*/  @P1 BRA `(.L_x_193) ;  /* 0x0000000000401947 */ /* 0x000fec0003800000 */
        /* <DEDUP_REMOVED lines=15> */
[----:B------:R-:W-:-:S07]  /*a410*/  LOP3.LUT R223, R222, R223, RZ, 0x3c, !PT ;  /* 0x000000dfdedf7212 */ /* 0x000fce00078e3cff */
.L_x_193:
[----:B0-----:R-:W-:Y:S05]  /*a420*/  BSYNC.RECONVERGENT B0 ;  /* 0x0000000000007941 */ /* 0x001fea0003800200 */
.L_x_192:
[----:B------:R-:W-:Y:S04]  /*a430*/  BSSY.RECONVERGENT B0, `(.L_x_194) ;  /* 0x0000080000007945 */ /* 0x000fe80003800200 */
[----:B------:R-:W-:Y:S05]  /*a440*/  @P2 BRA `(.L_x_195) ;  /* 0x0000000400002947 */ /* 0x000fea0003800000 */
[----:B------:R-:W-:-:S04]  /*a450*/  LOP3.LUT R222, R222, 0xffff, RZ, 0xc0, !PT ;  /* 0x0000ffffdede7812 */ /* 0x000fc800078ec0ff */
[----:B------:R-:W-:-:S04]  /*a460*/  SHF.R.U32.HI R222, RZ, 0x1, R222 ;  /* 0x00000001ffde7819 */ /* 0x000fc800000116de */
[----:B------:R-:W-:-:S05]  /*a470*/  LOP3.LUT R251, R222, 0x7f, RZ, 0xc0, !PT ;  /* 0x0000007fdefb7812 */ /* 0x000fca00078ec0ff */
[C---:B------:R-:W-:Y:S01]  /*a480*/  IMAD R222, R214.reuse, 0x80, R251 ;  /* 0x00000080d6de7824 */ /* 0x040fe200078e02fb */
        /* <DEDUP_REMOVED lines=58> */
[----:B------:R-:W-:Y:S01]  /*a830*/  LOP3.LUT R9, R9, 0xffe1, RZ, 0x3c, !PT ;  /* 0x0000ffe109097812 */ /* 0x000fe200078e3cff */
[----:B------:R-:W-:Y:S06]  /*a840*/  BRA `(.L_x_196) ;  /* 0x0000000000f87947 */ /* 0x000fec0003800000 */
.L_x_195:
        /* <DEDUP_REMOVED lines=61> */
[----:B------:R-:W-:-:S07]  /*ac20*/  SHF.R.U32.HI R9, RZ, 0x1, R9 ;  /* 0x00000001ff097819 */ /* 0x000fce0000011609 */
.L_x_196:
[----:B------:R-:W-:Y:S05]  /*ac30*/  BSYNC.RECONVERGENT B0 ;  /* 0x0000000000007941 */ /* 0x000fea0003800200 */
.L_x_194:
[----:B------:R-:W-:Y:S05]  /*ac40*/  @P3 BRA `(.L_x_197) ;  /* 0xfffffff400843947 */ /* 0x000fea000383ffff */
[----:B------:R-:W-:Y:S01]  /*ac50*/  LOP3.LUT R8, R226, 0xffff, RZ, 0xc0, !PT ;  /* 0x0000ffffe2087812 */ /* 0x000fe200078ec0ff */
[----:B------:R-:W-:Y:S01]  /*ac60*/  UISETP.GT.AND UP0, UPT, UR4, 0x1f, UPT ;  /* 0x0000001f0400788c */ /* 0x000fe2000bf04270 */
[----:B------:R-:W-:Y:S01]  /*ac70*/  LOP3.LUT R225, R225, 0xffff, RZ, 0xc0, !PT ;  /* 0x0000ffffe1e17812 */ /* 0x000fe200078ec0ff */
[----:B------:R-:W-:Y:S01]  /*ac80*/  UIADD3 UR5, UPT, UPT, UR4, -0x10, URZ ;  /* 0xfffffff004057890 */ /* 0x000fe2000fffe0ff */
[----:B------:R-:W-:Y:S02]  /*ac90*/  LOP3.LUT R224, R224, 0xffff, RZ, 0xc0, !PT ;  /* 0x0000ffffe0e07812 */ /* 0x000fe400078ec0ff */
[----:B------:R-:W-:Y:S02]  /*aca0*/  LOP3.LUT R11, R11, 0xffff, RZ, 0xc0, !PT ;  /* 0x0000ffff0b0b7812 */ /* 0x000fe400078ec0ff */
[----:B------:R-:W-:Y:S02]  /*acb0*/  LOP3.LUT R230, R230, 0xffff, RZ, 0xc0, !PT ;  /* 0x0000ffffe6e67812 */ /* 0x000fe400078ec0ff */
[----:B------:R-:W-:Y:S01]  /*acc0*/  LOP3.LUT R229, R229, 0xffff, RZ, 0xc0, !PT ;  /* 0x0000ffffe5e57812 */ /* 0x000fe200078ec0ff */
[----:B------:R-:W-:Y:S01]  /*acd0*/  UMOV UR4, UR5 ;  /* 0x0000000500047c82 */ /* 0x000fe20008000000 */
        /* <DEDUP_REMOVED lines=27> */
[----:B------:R-:W-:-:S05]  /*ae90*/  UMOV UR4, UR5 ;  /* 0x0000000500047c82 */ /* 0x000fca0008000000 */
.L_x_191:
[----:B0-----:R-:W-:-:S09]  /*aea0*/  UISETP.NE.AND UP0, UPT, UR4, URZ, UPT ;  /* 0x000000ff0400728c */ /* 0x001fd2000bf05270 */
[----:B------:R-:W-:Y:S05]  /*aeb0*/  BRA.U UP0, `(.L_x_199) ;  /* 0x0000000100087547 */ /* 0x000fea000b800000 */
[----:B------:R0:W5:Y:S01]  /*aec0*/  LDL.128 R8, [R1+0x1010] ;  /* 0x0010100001087983 */ /* 0x0001620000100c00 */
[----:B------:R-:W-:Y:S05]  /*aed0*/  BRA `(.L_x_200) ;  /* 0x0000001000b47947 */ /* 0x000fea0003800000 */
.L_x_199:
[----:B------:R-:W5:Y:S01]  /*aee0*/  LDL.128 R8, [R1+0x1010] ;  /* 0x0010100001087983 */ /* 0x000f620000100c00 */
[----:B------:R-:W-:-:S03]  /*aef0*/  UISETP.GE.AND UP0, UPT, UR4, 0x1, UPT ;  /* 0x000000010400788c */ /* 0x000fc6000bf06270 */
[----:B-----5:R0:W-:Y:S06]  /*af00*/  STL.128 [R1], R8 ;  /* 0x0000000801007387 */ /* 0x0201ec0000100c00 */
[----:B------:R-:W-:Y:S05]  /*af10*/  BRA.U !UP0, `(.L_x_201) ;  /* 0x00000005082c7547 */ /* 0x000fea000b800000 */
[----:B------:R-:W-:Y:S01]  /*af20*/  UISETP.GE.U32.AND UP0, UPT, UR4, 0x8, UPT ;  /* 0x000000080400788c */ /* 0x000fe2000bf06070 */
[----:B0-----:R-:W-:Y:S01]  /*af30*/  IMAD.MOV.U32 R10, RZ, RZ, RZ ;  /* 0x000000ffff0a7224 */ /* 0x001fe200078e00ff */
[----:B------:R-:W-:-:S04]  /*af40*/  ULOP3.LUT UR8, UR4, 0x7, URZ, 0xc0, !UPT ;  /* 0x0000000704087892 */ /* 0x000fc8000f8ec0ff */
[----:B------:R-:W-:-:S03]  /*af50*/  UISETP.NE.AND UP1, UPT, UR8, URZ, UPT ;  /* 0x000000ff0800728c */ /* 0x000fc6000bf25270 */
[----:B------:R-:W-:Y:S08]  /*af60*/  BRA.U !UP0, `(.L_x_202) ;  /* 0x0000000108807547 */ /* 0x000ff0000b800000 */
[----:B------:R-:W5:Y:S04]  /*af70*/  LDG.E.U8 R11, desc[UR6][R12.64+0x6] ;  /* 0x000006060c0b7981 */ /* 0x000f68000c1e1100 */
[----:B------:R-:W2:Y:S04]  /*af80*/  LDG.E.U8 R213, desc[UR6][R12.64+0x3] ;  /* 0x000003060cd57981 */ /* 0x000ea8000c1e1100 */
[----:B------:R-:W3:Y:S04]  /*af90*/  LDG.E.U8 R217, desc[UR6][R12.64+0x7] ;  /* 0x000007060cd97981 */ /* 0x000ee8000c1e1100 */
        /* <DEDUP_REMOVED lines=10> */
[----:B-----5:R-:W-:Y:S02]  /*b040*/  LOP3.LUT R219, R11, 0xffff, R10, 0x48, !PT ;  /* 0x0000ffff0bdb7812 */ /* 0x020fe400078e480a */
[----:B------:R-:W-:-:S02]  /*b050*/  PRMT R11, R8, 0x7772, RZ ;  /* 0x00007772080b7816 */ /* 0x000fc400000000ff */
[C---:B------:R-:W-:Y:S02]  /*b060*/  PRMT R10, R8.reuse, 0x7771, RZ ;  /* 0x00007771080a7816 */ /* 0x040fe400000000ff */
[----:B------:R-:W-:Y:S02]  /*b070*/  PRMT R8, R8, 0x7773, RZ ;  /* 0x0000777308087816 */ /* 0x000fe400000000ff */
[----:B---3--:R-:W-:Y:S02]  /*b080*/  LOP3.LUT R132, R217, 0xffff, R132, 0x48, !PT ;  /* 0x0000ffffd9847812 */ /* 0x008fe400078e4884 */
[----:B--2---:R-:W-:Y:S02]  /*b090*/  LOP3.LUT R8, R213, 0xffff, R8, 0x48, !PT ;  /* 0x0000ffffd5087812 */ /* 0x004fe400078e4808 */
[----:B----4-:R-:W-:Y:S02]  /*b0a0*/  LOP3.LUT R14, R215, 0xffff, R14, 0x48, !PT ;  /* 0x0000ffffd70e7812 */ /* 0x010fe400078e480e */
        /* <DEDUP_REMOVED lines=12> */
.L_x_202:
[----:B------:R-:W-:Y:S05]  /*b170*/  BRA.U !UP1, `(.L_x_201) ;  /* 0x0000000109947547 */ /* 0x000fea000b800000 */
[----:B------:R-:W-:Y:S02]  /*b180*/  UISETP.GE.U32.AND UP0, UPT, UR8, 0x4, UPT ;  /* 0x000000040800788c */ /* 0x000fe4000bf06070 */
[----:B------:R-:W-:-:S04]  /*b190*/  ULOP3.LUT UR5, UR4, 0x3, URZ, 0xc0, !UPT ;  /* 0x0000000304057892 */ /* 0x000fc8000f8ec0ff */
[----:B------:R-:W-:-:S03]  /*b1a0*/  UISETP.NE.AND UP1, UPT, UR5, URZ, UPT ;  /* 0x000000ff0500728c */ /* 0x000fc6000bf25270 */
[----:B------:R-:W-:Y:S08]  /*b1b0*/  BRA.U !UP0, `(.L_x_203) ;  /* 0x0000000108507547 */ /* 0x000ff0000b800000 */
[----:B0-----:R-:W-:Y:S01]  /*b1c0*/  IADD3 R8, P1, PT, R10, R12, RZ ;  /* 0x0000000c0a087210 */ /* 0x001fe20007f3e0ff */
[----:B------:R-:W-:-:S04]  /*b1d0*/  IMAD.IADD R218, R1, 0x1, R10 ;  /* 0x0000000101da7824 */ /* 0x000fc800078e020a */
[----:B------:R-:W-:Y:S01]  /*b1e0*/  IMAD.X R9, RZ, RZ, R13, P1 ;  /* 0x000000ffff097224 */ /* 0x000fe200008e060d */
[----:B------:R-:W5:Y:S04]  /*b1f0*/  LDL.U8 R11, [R218] ;  /* 0x00000000da0b7983 */ /* 0x000f680000100000 */
[----:B------:R-:W5:Y:S04]  /*b200*/  LDG.E.U8 R14, desc[UR6][R8.64] ;  /* 0x00000006080e7981 */ /* 0x000f68000c1e1100 */
[----:B------:R-:W2:Y:S04]  /*b210*/  LDG.E.U8 R132, desc[UR6][R8.64+0x1] ;  /* 0x0000010608847981 */ /* 0x000ea8000c1e1100 */
[----:B------:R-:W3:Y:S04]  /*b220*/  LDG.E.U8 R214, desc[UR6][R8.64+0x2] ;  /* 0x0000020608d67981 */ /* 0x000ee8000c1e1100 */
[----:B------:R-:W4:Y:S04]  /*b230*/  LDG.E.U8 R216, desc[UR6][R8.64+0x3] ;  /* 0x0000030608d87981 */ /* 0x000f28000c1e1100 */
[----:B------:R-:W2:Y:S04]  /*b240*/  LDL.U8 R15, [R218+0x1] ;  /* 0x00000100da0f7983 */ /* 0x000ea80000100000 */
[----:B------:R-:W3:Y:S04]  /*b250*/  LDL.U8 R133, [R218+0x2] ;  /* 0x00000200da857983 */ /* 0x000ee80000100000 */
[----:B------:R-:W4:Y:S01]  /*b260*/  LDL.U8 R213, [R218+0x3] ;  /* 0x00000300dad57983 */ /* 0x000f220000100000 */
[----:B------:R-:W-:Y:S01]  /*b270*/  VIADD R10, R10, 0x4 ;  /* 0x000000040a0a7836 */ /* 0x000fe20000000000 */
[----:B-----5:R-:W-:-:S05]  /*b280*/  LOP3.LUT R11, R14, R11, RZ, 0x3c, !PT ;  /* 0x0000000b0e0b7212 */ /* 0x020fca00078e3cff */
[----:B------:R0:W-:Y:S01]  /*b290*/  STL.U8 [R218], R11 ;  /* 0x0000000bda007387 */ /* 0x0001e20000100000 */
[----:B--2---:R-:W-:Y:S02]  /*b2a0*/  LOP3.LUT R15, R132, R15, RZ, 0x3c, !PT ;  /* 0x0000000f840f7212 */ /* 0x004fe400078e3cff */
[----:B---3--:R-:W-:Y:S02]  /*b2b0*/  LOP3.LUT R133, R214, R133, RZ, 0x3c, !PT ;  /* 0x00000085d6857212 */ /* 0x008fe400078e3cff */
[----:B----4-:R-:W-:Y:S01]  /*b2c0*/  LOP3.LUT R213, R216, R213, RZ, 0x3c, !PT ;  /* 0x000000d5d8d57212 */ /* 0x010fe200078e3cff */
[----:B------:R0:W-:Y:S04]  /*b2d0*/  STL.U8 [R218+0x1], R15 ;  /* 0x0000010fda007387 */ /* 0x0001e80000100000 */
[----:B------:R0:W-:Y:S04]  /*b2e0*/  STL.U8 [R218+0x2], R133 ;  /* 0x00000285da007387 */ /* 0x0001e80000100000 */
[----:B------:R0:W-:Y:S02]  /*b2f0*/  STL.U8 [R218+0x3], R213 ;  /* 0x000003d5da007387 */ /* 0x0001e40000100000 */
.L_x_203:
[----:B------:R-:W-:Y:S05]  /*b300*/  BRA.U !UP1, `(.L_x_201) ;  /* 0x0000000109307547 */ /* 0x000fea000b800000 */
[----:B------:R-:W-:-:S05]  /*b310*/  UMOV UR4, URZ ;  /* 0x000000ff00047c82 */ /* 0x000fca0008000000 */
.L_x_204:
[----:B0-----:R-:W-:Y:S01]  /*b320*/  IADD3 R8, P1, PT, R10, R12, RZ ;  /* 0x0000000c0a087210 */ /* 0x001fe20007f3e0ff */
[----:B------:R-:W-:-:S04]  /*b330*/  IMAD.IADD R14, R1, 0x1, R10 ;  /* 0x00000001010e7824 */ /* 0x000fc800078e020a */
[----:B------:R-:W-:Y:S01]  /*b340*/  IMAD.X R9, RZ, RZ, R13, P1 ;  /* 0x000000ffff097224 */ /* 0x000fe200008e060d */
[----:B------:R-:W5:Y:S04]  /*b350*/  LDL.U8 R11, [R14] ;  /* 0x000000000e0b7983 */ /* 0x000f680000100000 */
[----:B------:R-:W5:Y:S01]  /*b360*/  LDG.E.U8 R8, desc[UR6][R8.64] ;  /* 0x0000000608087981 */ /* 0x000f62000c1e1100 */
[----:B------:R-:W-:Y:S01]  /*b370*/  UIADD3 UR4, UPT, UPT, UR4, 0x1, URZ ;  /* 0x0000000104047890 */ /* 0x000fe2000fffe0ff */
[----:B------:R-:W-:-:S03]  /*b380*/  VIADD R10, R10, 0x1 ;  /* 0x000000010a0a7836 */ /* 0x000fc60000000000 */
[----:B------:R-:W-:Y:S01]  /*b390*/  UISETP.NE.AND UP0, UPT, UR4, UR5, UPT ;  /* 0x000000050400728c */ /* 0x000fe2000bf05270 */
[----:B-----5:R-:W-:-:S05]  /*b3a0*/  LOP3.LUT R11, R8, R11, RZ, 0x3c, !PT ;  /* 0x0000000b080b7212 */ /* 0x020fca00078e3cff */
[----:B------:R0:W-:Y:S03]  /*b3b0*/  STL.U8 [R14], R11 ;  /* 0x0000000b0e007387 */ /* 0x0001e60000100000 */
[----:B------:R-:W-:Y:S05]  /*b3c0*/  BRA.U UP0, `(.L_x_204) ;  /* 0xfffffffd00d47547 */ /* 0x000fea000b83ffff */
.L_x_201:
[--C-:B------:R-:W-:Y:S01]  /*b3d0*/  SHF.R.U32.HI R132, RZ, 0x8, R4.reuse ;  /* 0x00000008ff847819 */ /* 0x100fe20000011604 */
[----:B0-----:R-:W-:Y:S01]  /*b3e0*/  IMAD.MOV.U32 R8, RZ, RZ, RZ ;  /* 0x000000ffff087224 */ /* 0x001fe200078e00ff */
[----:B------:R-:W-:Y:S02]  /*b3f0*/  SHF.R.U32.HI R133, RZ, 0x18, R4 ;  /* 0x00000018ff857819 */ /* 0x000fe40000011604 */
[--C-:B------:R-:W-:Y:S02]  /*b400*/  SHF.R.U32.HI R213, RZ, 0x8, R5.reuse ;  /* 0x00000008ffd57819 */ /* 0x100fe40000011605 */
[----:B------:R-:W-:Y:S02]  /*b410*/  SHF.R.U32.HI R214, RZ, 0x18, R5 ;  /* 0x00000018ffd67819 */ /* 0x000fe40000011605 */
[--C-:B------:R-:W-:Y:S02]  /*b420*/  SHF.R.U32.HI R215, RZ, 0x8, R6.reuse ;  /* 0x00000008ffd77819 */ /* 0x100fe40000011606 */
[----:B------:R-:W-:-:S02]  /*b430*/  SHF.R.U32.HI R216, RZ, 0x18, R6 ;  /* 0x00000018ffd87819 */ /* 0x000fc40000011606 */
[--C-:B------:R-:W-:Y:S02]  /*b440*/  SHF.R.U32.HI R217, RZ, 0x8, R7.reuse ;  /* 0x00000008ffd97819 */ /* 0x100fe40000011607 */
[----:B------:R-:W-:Y:S02]  /*b450*/  SHF.R.U32.HI R218, RZ, 0x18, R7 ;  /* 0x00000018ffda7819 */ /* 0x000fe40000011607 */
[----:B------:R-:W-:Y:S02]  /*b460*/  PRMT R220, RZ, 0x7610, R220 ;  /* 0x00007610ffdc7816 */ /* 0x000fe400000000dc */
[C---:B------:R-:W-:Y:S02]  /*b470*/  PRMT R9, R4.reuse, 0x7610, R9 ;  /* 0x0000761004097816 */ /* 0x040fe40000000009 */
[----:B------:R-:W-:Y:S02]  /*b480*/  PRMT R10, R4, 0x7632, R10 ;  /* 0x00007632040a7816 */ /* 0x000fe4000000000a */
[----:B------:R-:W-:-:S02]  /*b490*/  PRMT R11, R5, 0x7610, R11 ;  /* 0x00007610050b7816 */ /* 0x000fc4000000000b */
[----:B------:R-:W-:Y:S02]  /*b4a0*/  PRMT R12, R5, 0x7632, R12 ;  /* 0x00007632050c7816 */ /* 0x000fe4000000000c */
[C---:B------:R-:W-:Y:S02]  /*b4b0*/  PRMT R13, R6.reuse, 0x7610, R13 ;  /* 0x00007610060d7816 */ /* 0x040fe4000000000d */
[----:B------:R-:W-:Y:S02]  /*b4c0*/  PRMT R14, R6, 0x7632, R14 ;  /* 0x00007632060e7816 */ /* 0x000fe4000000000e */
[C---:B------:R-:W-:Y:S02]  /*b4d0*/  PRMT R15, R7.reuse, 0x7610, R15 ;  /* 0x00007610070f7816 */ /* 0x040fe4000000000f */
[----:B------:R-:W-:Y:S02]  /*b4e0*/  PRMT R219, R7, 0x7632, R219 ;  /* 0x0000763207db7816 */ /* 0x000fe400000000db */
        /* <DEDUP_REMOVED lines=14> */
[----:B------:R-:W-:-:S07]  /*b5d0*/  PRMT R221, RZ, 0x7610, R221 ;  /* 0x00007610ffdd7816 */ /* 0x000fce00000000dd */
.L_x_210:
[----:B------:R-:W-:-:S05]  /*b5e0*/  LEA.HI R251, R8, R1, RZ, 0x1d ;  /* 0x0000000108fb7211 */ /* 0x000fca00078fe8ff */
[----:B------:R-:W5:Y:S01]  /*b5f0*/  LDL.U8 R236, [R251] ;  /* 0x00000000fbec7983 */ /* 0x000f620000100000 */
[C---:B------:R-:W-:Y:S01]  /*b600*/  LOP3.LUT R237, R8.reuse, 0x7, RZ, 0xc, !PT ;  /* 0x0000000708ed7812 */ /* 0x040fe200078e0cff */
[----:B------:R-:W-:Y:S01]  /*b610*/  VIADD R8, R8, 0x1 ;  /* 0x0000000108087836 */ /* 0x000fe20000000000 */
[----:B------:R-:W-:Y:S04]  /*b620*/  BSSY.RECONVERGENT B0, `(.L_x_205) ;  /* 0x0000018000007945 */ /* 0x000fe80003800200 */
[----:B------:R-:W-:Y:S02]  /*b630*/  ISETP.NE.AND P3, PT, R8, 0x80, PT ;  /* 0x000000800800780c */ /* 0x000fe40003f65270 */
[----:B-----5:R-:W-:-:S04]  /*b640*/  SHF.R.U32.HI R236, RZ, R237, R236 ;  /* 0x000000edffec7219 */ /* 0x020fc800000116ec */
        /* <DEDUP_REMOVED lines=21> */
.L_x_206:
[----:B------:R-:W-:Y:S05]  /*b7a0*/  BSYNC.RECONVERGENT B0 ;  /* 0x0000000000007941 */ /* 0x000fea0003800200 */
.L_x_205:
        /* <DEDUP_REMOVED lines=66> */
.L_x_208:
        /* <DEDUP_REMOVED lines=62> */
.L_x_209:
[----:B------:R-:W-:Y:S05]  /*bfb0*/  BSYNC.RECONVERGENT B0 ;  /* 0x0000000000007941 */ /* 0x000fea0003800200 */
.L_x_207:
[----:B------:R-:W-:Y:S05]  /*bfc0*/  @P3 BRA `(.L_x_210) ;  /* 0xfffffff400843947 */ /* 0x000fea000383ffff */
        /* <DEDUP_REMOVED lines=28> */
[----:B------:R0:W-:Y:S04]  /*c190*/  STL.128 [R1], R8 ;  /* 0x0000000801007387 */ /* 0x0001e80000100c00 */
[----:B------:R0:W-:Y:S02]  /*c1a0*/  STL.128 [R1+0x1010], R8 ;  /* 0x0010100801007387 */ /* 0x0001e40000100c00 */
.L_x_200:
[----:B------:R-:W1:Y:S01]  /*c1b0*/  LDC.U16 R13, c[0x0][0x398] ;  /* 0x0000e600ff0d7b82 */ /* 0x000e620000000400 */
[C---:B-----5:R-:W-:Y:S01]  /*c1c0*/  PRMT R214, R11.reuse, 0x7773, RZ ;  /* 0x000077730bd67816 */ /* 0x060fe200000000ff */
[----:B------:R0:W-:Y:S01]  /*c1d0*/  STL.128 [R1], R8 ;  /* 0x0000000801007387 */ /* 0x0001e20000100c00 */
[C---:B------:R-:W-:Y:S02]  /*c1e0*/  PRMT R133, R11.reuse, 0x7770, RZ ;  /* 0x000077700b857816 */ /* 0x040fe400000000ff */
[C---:B------:R-:W-:Y:S02]  /*c1f0*/  PRMT R132, R11.reuse, 0x7771, RZ ;  /* 0x000077710b847816 */ /* 0x040fe400000000ff */
[----:B------:R-:W-:Y:S01]  /*c200*/  PRMT R213, R11, 0x7772, RZ ;  /* 0x000077720bd57816 */ /* 0x000fe200000000ff */
[----:B------:R-:W2:Y:S01]  /*c210*/  LDC R14, c[0x0][0x398] ;  /* 0x0000e600ff0e7b82 */ /* 0x000ea20000000800 */
[----:B------:R-:W-:Y:S02]  /*c220*/  SHF.R.U32.HI R215, RZ, 0x18, R5 ;  /* 0x00000018ffd77819 */ /* 0x000fe40000011605 */
[----:B------:R-:W-:-:S02]  /*c230*/  SHF.R.U32.HI R216, RZ, 0x8, R6 ;  /* 0x00000008ffd87819 */ /* 0x000fc40000011606 */
[----:B------:R-:W-:Y:S02]  /*c240*/  SHF.R.U32.HI R217, RZ, 0x18, R6 ;  /* 0x00000018ffd97819 */ /* 0x000fe40000011606 */
[--C-:B------:R-:W-:Y:S02]  /*c250*/  SHF.R.U32.HI R218, RZ, 0x8, R7.reuse ;  /* 0x00000008ffda7819 */ /* 0x100fe40000011607 */
[----:B------:R-:W-:Y:S01]  /*c260*/  SHF.R.U32.HI R219, RZ, 0x18, R7 ;  /* 0x00000018ffdb7819 */ /* 0x000fe20000011607 */
[----:B0-----:R-:W-:Y:S01]  /*c270*/  IMAD.MOV.U32 R8, RZ, RZ, RZ ;  /* 0x000000ffff087224 */ /* 0x001fe200078e00ff */
[----:B------:R-:W-:Y:S02]  /*c280*/  PRMT R10, RZ, 0x7610, R10 ;  /* 0x00007610ff0a7816 */ /* 0x000fe4000000000a */
[C---:B------:R-:W-:Y:S02]  /*c290*/  PRMT R9, R4.reuse, 0x7610, R9 ;  /* 0x0000761004097816 */ /* 0x040fe40000000009 */
[----:B------:R-:W-:Y:S01]  /*c2a0*/  PRMT R11, R4, 0x7632, R11 ;  /* 0x00007632040b7816 */ /* 0x000fe2000000000b */
[----:B-1----:R-:W-:Y:S01]  /*c2b0*/  IMAD.SHL.U32 R15, R13, 0x8, RZ ;  /* 0x000000080d0f7824 */ /* 0x002fe200078e00ff */
[----:B------:R-:W-:-:S02]  /*c2c0*/  PRMT R220, R7, 0x7632, R220 ;  /* 0x0000763207dc7816 */ /* 0x000fc400000000dc */
[----:B------:R-:W-:Y:S02]  /*c2d0*/  PRMT R222, RZ, 0x7610, R222 ;  /* 0x00007610ffde7816 */ /* 0x000fe400000000de */
[----:B------:R-:W-:Y:S02]  /*c2e0*/  LOP3.LUT R214, R214, 0xffff, R15, 0x48, !PT ;  /* 0x0000ffffd6d67812 */ /* 0x000fe400078e480f */
[----:B------:R-:W-:Y:S02]  /*c2f0*/  LOP3.LUT R15, R15, 0xffff, RZ, 0xc0, !PT ;  /* 0x0000ffff0f0f7812 */ /* 0x000fe400078ec0ff */
[--C-:B--2---:R-:W-:Y:S02]  /*c300*/  SHF.R.U32.HI R12, RZ, 0x15, R14.reuse ;  /* 0x00000015ff0c7819 */ /* 0x104fe4000001160e */
[--C-:B------:R-:W-:Y:S02]  /*c310*/  SHF.R.U32.HI R13, RZ, 0xd, R14.reuse ;  /* 0x0000000dff0d7819 */ /* 0x100fe4000001160e */
[----:B------:R-:W-:-:S02]  /*c320*/  SHF.R.U32.HI R14, RZ, 0x5, R14 ;  /* 0x00000005ff0e7819 */ /* 0x000fc4000001160e */
[----:B------:R-:W-:Y:S02]  /*c330*/  LOP3.LUT R133, R133, R12, RZ, 0x3c, !PT ;  /* 0x0000000c85857212 */ /* 0x000fe400078e3cff */
[----:B------:R-:W-:Y:S02]  /*c340*/  LOP3.LUT R132, R132, R13, RZ, 0x3c, !PT ;  /* 0x0000000d84847212 */ /* 0x000fe400078e3cff */
[----:B------:R-:W-:Y:S02]  /*c350*/  LOP3.LUT R213, R213, R14, RZ, 0x3c, !PT ;  /* 0x0000000ed5d57212 */ /* 0x000fe400078e3cff */
[----:B------:R-:W-:Y:S02]  /*c360*/  PRMT R15, R14, 0x3340, R15 ;  /* 0x000033400e0f7816 */ /* 0x000fe4000000000f */
[----:B------:R-:W-:Y:S02]  /*c370*/  PRMT R12, R12, 0x3340, R13 ;  /* 0x000033400c0c7816 */ /* 0x000fe4000000000d */
[----:B------:R-:W-:-:S02]  /*c380*/  PRMT R14, R133, 0x3340, R132 ;  /* 0x00003340850e7816 */ /* 0x000fc40000000084 */
[----:B------:R-:W-:Y:S02]  /*c390*/  PRMT R213, R213, 0x3340, R214 ;  /* 0x00003340d5d57816 */ /* 0x000fe400000000d6 */
[----:B------:R-:W-:Y:S02]  /*c3a0*/  PRMT R12, R12, 0x5410, R15 ;  /* 0x000054100c0c7816 */ /* 0x000fe4000000000f */
[----:B------:R-:W-:Y:S02]  /*c3b0*/  PRMT R14, R14, 0x5410, R213 ;  /* 0x000054100e0e7816 */ /* 0x000fe400000000d5 */
[--C-:B------:R-:W-:Y:S01]  /*c3c0*/  SHF.R.U32.HI R133, RZ, 0x8, R4.reuse ;  /* 0x00000008ff857819 */ /* 0x100fe20000011604 */
[----:B------:R0:W-:Y:S01]  /*c3d0*/  STL [R1+0x104c], R12 ;  /* 0x00104c0c01007387 */ /* 0x0001e20000100800 */
[----:B------:R-:W-:Y:S02]  /*c3e0*/  SHF.R.U32.HI R213, RZ, 0x18, R4 ;  /* 0x00000018ffd57819 */ /* 0x000fe40000011604 */
[----:B------:R-:W-:Y:S01]  /*c3f0*/  SHF.R.U32.HI R214, RZ, 0x8, R5 ;  /* 0x00000008ffd67819 */ /* 0x000fe20000011605 */
[----:B------:R1:W-:Y:S01]  /*c400*/  STL [R1+0xc], R14 ;  /* 0x00000c0e01007387 */ /* 0x0003e20000100800 */
[----:B------:R-:W-:-:S02]  /*c410*/  PRMT R13, R5, 0x7632, R13 ;  /* 0x00007632050d7816 */ /* 0x000fc4000000000d */
[C---:B------:R-:W-:Y:S02]  /*c420*/  PRMT R15, R6.reuse, 0x7632, R15 ;  /* 0x00007632060f7816 */ /* 0x040fe4000000000f */
[----:B------:R-:W-:Y:S02]  /*c430*/  PRMT R132, R7, 0x7610, R132 ;  /* 0x0000761007847816 */ /* 0x000fe40000000084 */
[----:B0-----:R-:W-:Y:S02]  /*c440*/  PRMT R12, R5, 0x7610, R12 ;  /* 0x00007610050c7816 */ /* 0x001fe4000000000c */
[----:B------:R-:W-:Y:S02]  /*c450*/  PRMT R223, RZ, 0x7610, R223 ;  /* 0x00007610ffdf7816 */ /* 0x000fe400000000df */
[----:B-1----:R-:W-:Y:S02]  /*c460*/  PRMT R14, R6, 0x7610, R14 ;  /* 0x00007610060e7816 */ /* 0x002fe4000000000e */
        /* <DEDUP_REMOVED lines=12> */
[----:B------:R-:W-:-:S07]  /*c530*/  PRMT R221, RZ, 0x7610, R221 ;  /* 0x00007610ffdd7816 */ /* 0x000fce00000000dd */
.L_x_216:
[----:B------:R-:W-:-:S05]  /*c540*/  LEA.HI R251, R8, R1, RZ, 0x1d ;  /* 0x0000000108fb7211 */ /* 0x000fca00078fe8ff */
[----:B------:R-:W2:Y:S01]  /*c550*/  LDL.U8 R236, [R251] ;  /* 0x00000000fbec7983 */ /* 0x000ea20000100000 */
[C---:B------:R-:W-:Y:S01]  /*c560*/  LOP3.LUT R237, R8.reuse, 0x7, RZ, 0xc, !PT ;  /* 0x0000000708ed7812 */ /* 0x040fe200078e0cff */
[----:B------:R-:W-:Y:S01]  /*c570*/  VIADD R8, R8, 0x1 ;  /* 0x0000000108087836 */ /* 0x000fe20000000000 */
[----:B------:R-:W-:Y:S04]  /*c580*/  BSSY.RECONVERGENT B0, `(.L_x_211) ;  /* 0x0000018000007945 */ /* 0x000fe80003800200 */
        /* <DEDUP_REMOVED lines=23> */
.L_x_212:
[----:B------:R-:W-:Y:S05]  /*c700*/  BSYNC.RECONVERGENT B0 ;  /* 0x0000000000007941 */ /* 0x000fea0003800200 */
.L_x_211:
        /* <DEDUP_REMOVED lines=66> */
.L_x_214:
        /* <DEDUP_REMOVED lines=62> */
.L_x_215:
[----:B------:R-:W-:Y:S05]  /*cf10*/  BSYNC.RECONVERGENT B0 ;  /* 0x0000000000007941 */ /* 0x000fea0003800200 */
.L_x_213:
[----:B------:R-:W-:Y:S05]  /*cf20*/  @P3 BRA `(.L_x_216) ;  /* 0xfffffff400843947 */ /* 0x000fea000383ffff */
[----:B------:R-:W-:Y:S01]  /*cf30*/  LOP3.LUT R224, R224, 0xffff, RZ, 0xc0, !PT ;  /* 0x0000ffffe0e07812 */ /* 0x000fe200078ec0ff */
[----:B------:R2:W-:Y:S01]  /*cf40*/  STL.128 [R1+0x1040], RZ ;  /* 0x001040ff01007387 */ /* 0x0005e20000100c00 */
        /* <DEDUP_REMOVED lines=29> */
.L_x_190:
[----:B--2--5:R-:W-:Y:S01]  /*d120*/  LOP3.LUT R11, R195, R11, RZ, 0x3c, !PT ;  /* 0x0000000bc30b7212 */ /* 0x024fe200078e3cff */
[----:B------:R-:W2:Y:S01]  /*d130*/  LDL.U8 R12, [R1+0x101f] ;  /* 0x00101f00010c7983 */ /* 0x000ea20000100000 */
[-C--:B-1-3--:R-:W-:Y:S02]  /*d140*/  LOP3.LUT R196, R196, R10.reuse, RZ, 0x3c, !PT ;  /* 0x0000000ac4c47212 */ /* 0x08afe400078e3cff */
[----:B------:R-:W-:Y:S02]  /*d150*/  LOP3.LUT R193, R193, R10, RZ, 0x3c, !PT ;  /* 0x0000000ac1c17212 */ /* 0x000fe400078e3cff */
[-C--:B------:R-:W-:Y:S01]  /*d160*/  LOP3.LUT R194, R194, R9.reuse, RZ, 0x3c, !PT ;  /* 0x00000009c2c27212 */ /* 0x080fe200078e3cff */
[----:B------:R-:W-:Y:S01]  /*d170*/  IMAD.IADD R11, R196, 0x1, R11 ;  /* 0x00000001c40b7824 */ /* 0x000fe200078e020b */
[----:B0-----:R-:W-:Y:S02]  /*d180*/  LOP3.LUT R9, R191, R9, RZ, 0x3c, !PT ;  /* 0x00000009bf097212 */ /* 0x001fe400078e3cff */
        /* <DEDUP_REMOVED lines=195> */
[----:B--2---:R-:W-:Y:S01]  /*ddc0*/  VIADD R12, R12, 0x1 ;  /* 0x000000010c0c7836 */ /* 0x004fe20000000000 */
        /* <DEDUP_REMOVED lines=89> */
[----:B0-----:R-:W-:Y:S06]  /*e360*/  @!P0 BRA `(.L_x_217) ;  /* 0x0000000000c08947 */ /* 0x001fec0003800000 */
        /* <DEDUP_REMOVED lines=48> */
.L_x_217:
        /* <DEDUP_REMOVED lines=49> */
.L_x_218:
        /* <DEDUP_REMOVED lines=107> */
.L_x_219:
[----:B------:R-:W-:Y:S05]  /*f030*/  BSYNC.RECONVERGENT B0 ;  /* 0x0000000000007941 */ /* 0x000fea0003800200 */
.L_x_188:
[----:B------:R-:W5:Y:S08]  /*f040*/  LDC R12, c[0x0][0x3a8] ;  /* 0x0000ea00ff0c7b82 */ /* 0x000f700000000800 */
[----:B---3--:R-:W3:Y:S01]  /*f050*/  LDC.64 R2, c[0x0][0x3a0] ;  /* 0x0000e800ff027b82 */ /* 0x008ee20000000a00 */
[----:B-----5:R-:W-:Y:S02]  /*f060*/  ISETP.GE.AND P0, PT, R12, 0x1, PT ;  /* 0x000000010c00780c */ /* 0x020fe40003f06270 */
[----:B---3--:R-:W-:-:S04]  /*f070*/  ISETP.EQ.U32.AND P1, PT, R2, RZ, PT ;  /* 0x000000ff0200720c */ /* 0x008fc80003f22070 */
[----:B------:R-:W-:-:S13]  /*f080*/  ISETP.EQ.OR.EX P0, PT, R3, RZ, !P0, P1 ;  /* 0x000000ff0300720c */ /* 0x000fda0004702710 */
[----:B------:R-:W-:Y:S05]  /*f090*/  @P0 BRA `(.L_x_220) ;  /* 0x0000002800500947 */ /* 0x000fea0003800000 */
[----:B------:R-:W3:Y:S01]  /*f0a0*/  LDL.128 R8, [R1+0x1030] ;  /* 0x0010300001087983 */ /* 0x000ee20000100c00 */
[----:B------:R-:W-:Y:S01]  /*f0b0*/  ISETP.GE.U32.AND P0, PT, R12, 0x10, PT ;  /* 0x000000100c00780c */ /* 0x000fe20003f06070 */
[----:B0-----:R-:W-:Y:S01]  /*f0c0*/  IMAD R0, R249, 0x70, RZ ;  /* 0x00000070f9007824 */ /* 0x001fe200078e02ff */
[----:B------:R-:W0:Y:S01]  /*f0d0*/  LDCU UR4, c[0x0][0x3a8] ;  /* 0x00007500ff0477ac */ /* 0x000e220008000800 */
[----:B------:R0:W-:Y:S03]  /*f0e0*/  STL [R1+0x1358], R12 ;  /* 0x0013580c01007387 */ /* 0x0001e60000100800 */
[----:B------:R-:W-:-:S04]  /*f0f0*/  IADD3 R2, P1, PT, R0, R2, RZ ;  /* 0x0000000200027210 */ /* 0x000fc80007f3e0ff */
[----:B------:R-:W-:Y:S01]  /*f100*/  LEA.HI.X.SX32 R3, R0, R3, 0x1, P1 ;  /* 0x0000000300037211 */ /* 0x000fe200008f0eff */
[----:B---3--:R3:W-:Y:S02]  /*f110*/  STL.128 [R1], R8 ;  /* 0x0000000801007387 */ /* 0x0087e40000100c00 */
[----:B0-----:R-:W-:Y:S06]  /*f120*/  @!P0 BRA `(.L_x_221) ;  /* 0x0000001400308947 */ /* 0x001fec0003800000 */
[C---:B------:R-:W-:Y:S02]  /*f130*/  PRMT R22, R11.reuse, 0x7773, RZ ;  /* 0x000077730b167816 */ /* 0x040fe400000000ff */
[C---:B-1----:R-:W-:Y:S02]  /*f140*/  PRMT R27, R11.reuse, 0x7772, RZ ;  /* 0x000077720b1b7816 */ /* 0x042fe400000000ff */
[----:B------:R-:W-:Y:S02]  /*f150*/  PRMT R24, R11, 0x7771, RZ ;  /* 0x000077710b187816 */ /* 0x000fe400000000ff */
        /* <DEDUP_REMOVED lines=9> */
[----:B---3--:R-:W-:Y:S02]  /*f1f0*/  PRMT R11, R11, 0x7770, RZ ;  /* 0x000077700b0b7816 */ /* 0x008fe400000000ff */
[----:B------:R-:W-:Y:S02]  /*f200*/  PRMT R10, R10, 0x7770, RZ ;  /* 0x000077700a0a7816 */ /* 0x000fe400000000ff */
[----:B------:R-:W-:Y:S02]  /*f210*/  PRMT R9, R9, 0x7770, RZ ;  /* 0x0000777009097816 */ /* 0x000fe400000000ff */
[----:B------:R-:W-:Y:S02]  /*f220*/  PRMT R8, R8, 0x7770, RZ ;  /* 0x0000777008087816 */ /* 0x000fe400000000ff */
[----:B------:R-:W-:Y:S02]  /*f230*/  PRMT R28, R11, 0x7610, R28 ;  /* 0x000076100b1c7816 */ /* 0x000fe4000000001c */
[----:B------:R-:W-:-:S02]  /*f240*/  PRMT R30, R10, 0x7610, R30 ;  /* 0x000076100a1e7816 */ /* 0x000fc4000000001e */
[----:B------:R-:W-:Y:S02]  /*f250*/  PRMT R19, R9, 0x7610, R19 ;  /* 0x0000761009137816 */ /* 0x000fe40000000013 */
[----:B------:R-:W-:-:S07]  /*f260*/  PRMT R23, R8, 0x7610, R23 ;  /* 0x0000761008177816 */ /* 0x000fce0000000017 */
.L_x_228:
[----:B------:R-:W-:Y:S02]  /*f270*/  IMAD.MOV.U32 R20, RZ, RZ, R2 ;  /* 0x000000ffff147224 */ /* 0x000fe400078e0002 */
[----:B------:R-:W-:-:S05]  /*f280*/  IMAD.MOV.U32 R21, RZ, RZ, R3 ;  /* 0x000000ffff157224 */ /* 0x000fca00078e0003 */
[----:B0-----:R-:W3:Y:S04]  /*f290*/  LDG.E.U8 R10, desc[UR6][R20.64+0x6] ;  /* 0x00000606140a7981 */ /* 0x001ee8000c1e1100 */
[----:B------:R-:W5:Y:S04]  /*f2a0*/  LDG.E.U8 R12, desc[UR6][R20.64+0x7] ;  /* 0x00000706140c7981 */ /* 0x000f68000c1e1100 */
[----:B------:R-:W2:Y:S04]  /*f2b0*/  LDG.E.U8 R8, desc[UR6][R20.64+0x4] ;  /* 0x0000040614087981 */ /* 0x000ea8000c1e1100 */
        /* <DEDUP_REMOVED lines=13> */
[----:B------:R-:W-:-:S02]  /*f390*/  PRMT R38, R7, 0x7632, R38 ;  /* 0x0000763207267816 */ /* 0x000fc40000000026 */
[----:B---3--:R-:W-:Y:S02]  /*f3a0*/  LOP3.LUT R17, R10, 0xffff, R17, 0x48, !PT ;  /* 0x0000ffff0a117812 */ /* 0x008fe400078e4811 */
[----:B-----5:R-:W-:Y:S02]  /*f3b0*/  LOP3.LUT R12, R12, 0xffff, R13, 0x48, !PT ;  /* 0x0000ffff0c0c7812 */ /* 0x020fe400078e480d */
[----:B--2---:R-:W-:Y:S02]  /*f3c0*/  LOP3.LUT R8, R8, 0xffff, R19, 0x48, !PT ;  /* 0x0000ffff08087812 */ /* 0x004fe400078e4813 */
[----:B----4-:R-:W-:Y:S02]  /*f3d0*/  LOP3.LUT R11, R11, 0xffff, R14, 0x48, !PT ;  /* 0x0000ffff0b0b7812 */ /* 0x010fe400078e480e */
        /* <DEDUP_REMOVED lines=24> */
[--C-:B------:R-:W-:Y:S02]  /*f560*/  SHF.R.U32.HI R22, RZ, 0x8, R4.reuse ;  /* 0x00000008ff167819 */ /* 0x100fe40000011604 */
[----:B------:R-:W-:-:S02]  /*f570*/  SHF.R.U32.HI R19, RZ, 0x18, R4 ;  /* 0x00000018ff137819 */ /* 0x000fc40000011604 */
[--C-:B------:R-:W-:Y:S02]  /*f580*/  SHF.R.U32.HI R18, RZ, 0x8, R5.reuse ;  /* 0x00000008ff127819 */ /* 0x100fe40000011605 */
[----:B------:R-:W-:Y:S02]  /*f590*/  SHF.R.U32.HI R14, RZ, 0x18, R5 ;  /* 0x00000018ff0e7819 */ /* 0x000fe40000011605 */
[--C-:B------:R-:W-:Y:S02]  /*f5a0*/  SHF.R.U32.HI R16, RZ, 0x8, R6.reuse ;  /* 0x00000008ff107819 */ /* 0x100fe40000011606 */
[----:B------:R-:W-:Y:S02]  /*f5b0*/  SHF.R.U32.HI R15, RZ, 0x18, R6 ;  /* 0x00000018ff0f7819 */ /* 0x000fe40000011606 */
[--C-:B------:R-:W-:Y:S02]  /*f5c0*/  SHF.R.U32.HI R13, RZ, 0x8, R7.reuse ;  /* 0x00000008ff0d7819 */ /* 0x100fe40000011607 */
[----:B------:R-:W-:Y:S01]  /*f5d0*/  SHF.R.U32.HI R17, RZ, 0x18, R7 ;  /* 0x00000018ff117819 */ /* 0x000fe20000011607 */
[----:B------:R0:W-:Y:S01]  /*f5e0*/  STL.128 [R1], R8 ;  /* 0x0000000801007387 */ /* 0x0001e20000100c00 */
[----:B------:R-:W-:Y:S01]  /*f5f0*/  PRMT R32, R14, 0x7610, R32 ;  /* 0x000076100e207816 */ /* 0x000fe20000000020 */
[----:B------:R-:W-:Y:S01]  /*f600*/  IMAD.MOV.U32 R0, RZ, RZ, RZ ;  /* 0x000000ffff007224 */ /* 0x000fe200078e00ff */
[----:B------:R-:W-:-:S02]  /*f610*/  PRMT R33, R16, 0x7610, R33 ;  /* 0x0000761010217816 */ /* 0x000fc40000000021 */
[----:B------:R-:W-:Y:S02]  /*f620*/  PRMT R36, R15, 0x7610, R36 ;  /* 0x000076100f247816 */ /* 0x000fe40000000024 */
[----:B------:R-:W-:Y:S02]  /*f630*/  PRMT R37, R13, 0x7610, R37 ;  /* 0x000076100d257816 */ /* 0x000fe40000000025 */
[----:B------:R-:W-:Y:S02]  /*f640*/  PRMT R39, R17, 0x7610, R39 ;  /* 0x0000761011277816 */ /* 0x000fe40000000027 */
[C---:B------:R-:W-:Y:S02]  /*f650*/  PRMT R2, R4.reuse, 0x7610, R2 ;  /* 0x0000761004027816 */ /* 0x040fe40000000002 */
[----:B------:R-:W-:Y:S02]  /*f660*/  PRMT R3, R4, 0x7632, R3 ;  /* 0x0000763204037816 */ /* 0x000fe40000000003 */
[----:B------:R-:W-:-:S02]  /*f670*/  PRMT R12, R5, 0x7610, R12 ;  /* 0x00007610050c7816 */ /* 0x000fc4000000000c */
[----:B0-----:R-:W-:Y:S02]  /*f680*/  PRMT R9, R22, 0x7610, R9 ;  /* 0x0000761016097816 */ /* 0x001fe40000000009 */
[----:B------:R-:W-:Y:S02]  /*f690*/  PRMT R8, R19, 0x7610, R8 ;  /* 0x0000761013087816 */ /* 0x000fe40000000008 */
[----:B------:R-:W-:Y:S02]  /*f6a0*/  PRMT R11, R18, 0x7610, R11 ;  /* 0x00007610120b7816 */ /* 0x000fe4000000000b */
[----:B------:R-:W-:Y:S02]  /*f6b0*/  PRMT R10, R5, 0x7632, R10 ;  /* 0x00007632050a7816 */ /* 0x000fe4000000000a */
[C---:B------:R-:W-:Y:S02]  /*f6c0*/  PRMT R31, R6.reuse, 0x7610, R31 ;  /* 0x00007610061f7816 */ /* 0x040fe4000000001f */
[----:B------:R-:W-:-:S02]  /*f6d0*/  PRMT R34, R6, 0x7632, R34 ;  /* 0x0000763206227816 */ /* 0x000fc40000000022 */
[----:B------:R-:W-:Y:S02]  /*f6e0*/  PRMT R35, R7, 0x7610, R35 ;  /* 0x0000761007237816 */ /* 0x000fe40000000023 */
        /* <DEDUP_REMOVED lines=15> */
[----:B------:R-:W-:-:S07]  /*f7e0*/  PRMT R16, RZ, 0x7610, R16 ;  /* 0x00007610ff107816 */ /* 0x000fce0000000010 */
.L_x_227:
[----:B------:R-:W-:-:S05]  /*f7f0*/  LEA.HI R42, R0, R1, RZ, 0x1d ;  /* 0x00000001002a7211 */ /* 0x000fca00078fe8ff */
[----:B------:R-:W2:Y:S01]  /*f800*/  LDL.U8 R40, [R42] ;  /* 0x000000002a287983 */ /* 0x000ea20000100000 */
[C---:B------:R-:W-:Y:S01]  /*f810*/  LOP3.LUT R41, R0.reuse, 0x7, RZ, 0xc, !PT ;  /* 0x0000000700297812 */ /* 0x040fe200078e0cff */
[----:B------:R-:W-:Y:S01]  /*f820*/  VIADD R0, R0, 0x1 ;  /* 0x0000000100007836 */ /* 0x000fe20000000000 */
[----:B------:R-:W-:Y:S04]  /*f830*/  BSSY.RECONVERGENT B0, `(.L_x_222) ;  /* 0x0000018000007945 */ /* 0x000fe80003800200 */
[----:B------:R-:W-:Y:S02]  /*f840*/  ISETP.NE.AND P2, PT, R0, 0x80, PT ;  /* 0x000000800000780c */ /* 0x000fe40003f45270 */
[----:B--2---:R-:W-:Y:S02]  /*f850*/  SHF.R.U32.HI R40, RZ, R41, R40 ;  /* 0x00000029ff287219 */ /* 0x004fe40000011628 */
[----:B------:R-:W-:-:S02]  /*f860*/  LOP3.LUT R41, R39, 0x1, RZ, 0xc0, !PT ;  /* 0x0000000127297812 */ /* 0x000fc400078ec0ff */
[----:B------:R-:W-:Y:S02]  /*f870*/  LOP3.LUT R40, R40, 0x1, RZ, 0xc0, !PT ;  /* 0x0000000128287812 */ /* 0x000fe400078ec0ff */
[----:B------:R-:W-:Y:S02]  /*f880*/  ISETP.NE.U32.AND P1, PT, R41, 0x1, PT ;  /* 0x000000012900780c */ /* 0x000fe40003f25070 */
[----:B------:R-:W-:-:S13]  /*f890*/  ISETP.NE.U32.AND P0, PT, R40, 0x1, PT ;  /* 0x000000012800780c */ /* 0x000fda0003f05070 */
[----:B------:R-:W-:Y:S05]  /*f8a0*/  @P0 BRA `(.L_x_223) ;  /* 0x0000000000400947 */ /* 0x000fea0003800000 */
        /* <DEDUP_REMOVED lines=16> */
.L_x_223:
[----:B------:R-:W-:Y:S05]  /*f9b0*/  BSYNC.RECONVERGENT B0 ;  /* 0x0000000000007941 */ /* 0x000fea0003800200 */
.L_x_222:
[----:B------:R-:W-:Y:S04]  /*f9c0*/  BSSY.RECONVERGENT B0, `(.L_x_224) ;  /* 0x000009d000007945 */ /* 0x000fe80003800200 */
[----:B------:R-:W-:Y:S05]  /*f9d0*/  @P1 BRA `(.L_x_225) ;  /* 0x00000004003c1947 */ /* 0x000fea0003800000 */
[----:B------:R-:W-:Y:S02]  /*f9e0*/  LOP3.LUT R41, R37, 0xffff, RZ, 0xc0, !PT ;  /* 0x0000ffff25297812 */ /* 0x000fe400078ec0ff */
[----:B------:R-:W-:Y:S02]  /*f9f0*/  LOP3.LUT R40, R38, 0xffff, RZ, 0xc0, !PT ;  /* 0x0000ffff26287812 */ /* 0x000fe400078ec0ff */
[----:B------:R-:W-:Y:S02]  /*fa00*/  LOP3.LUT R39, R39, 0xffff, RZ, 0xc0, !PT ;  /* 0x0000ffff27277812 */ /* 0x000fe400078ec0ff */
[----:B------:R-:W-:Y:S02]  /*fa10*/  SHF.R.U32.HI R41, RZ, 0x1, R41 ;  /* 0x00000001ff297819 */ /* 0x000fe40000011629 */
[----:B------:R-:W-:Y:S02]  /*fa20*/  SHF.R.U32.HI R40, RZ, 0x1, R40 ;  /* 0x00000001ff287819 */ /* 0x000fe40000011628 */
[----:B------:R-:W-:-:S02]  /*fa30*/  LOP3.LUT R43, R35, 0xffff, RZ, 0xc0, !PT ;  /* 0x0000ffff232b7812 */ /* 0x000fc400078ec0ff */
        /* <DEDUP_REMOVED lines=10> */
[C---:B------:R-:W-:Y:S01]  /*fae0*/  LOP3.LUT R35, R36.reuse, 0xffff, RZ, 0xc0, !PT ;  /* 0x0000ffff24237812 */ /* 0x040fe200078ec0ff */
[----:B------:R-:W-:Y:S01]  /*faf0*/  IMAD R41, R36, 0x80, R41 ;  /* 0x0000008024297824 */ /* 0x000fe200078e0229 */
[----:B------:R-:W-:Y:S02]  /*fb00*/  LOP3.LUT R38, R33, 0xffff, RZ, 0xc0, !PT ;  /* 0x0000ffff21267812 */ /* 0x000fe400078ec0ff */
[----:B------:R-:W-:Y:S02]  /*fb10*/  SHF.R.U32.HI R36, RZ, 0x1, R37 ;  /* 0x00000001ff247819 */ /* 0x000fe40000011625 */
[----:B------:R-:W-:Y:S02]  /*fb20*/  SHF.R.U32.HI R35, RZ, 0x1, R35 ;  /* 0x00000001ff237819 */ /* 0x000fe40000011623 */
[----:B------:R-:W-:-:S02]  /*fb30*/  SHF.R.U32.HI R37, RZ, 0x1, R38 ;  /* 0x00000001ff257819 */ /* 0x000fc40000011626 */
        /* <DEDUP_REMOVED lines=8> */
[C---:B------:R-:W-:Y:S01]  /*fbc0*/  LOP3.LUT R35, R32.reuse, 0xffff, RZ, 0xc0, !PT ;  /* 0x0000ffff20237812 */ /* 0x040fe200078ec0ff */
[----:B------:R-:W-:Y:S01]  /*fbd0*/  IMAD R33, R33, 0x80, R36 ;  /* 0x0000008021217824 */ /* 0x000fe200078e0224 */
[----:B------:R-:W-:Y:S01]  /*fbe0*/  LOP3.LUT R38, R11, 0xffff, RZ, 0xc0, !PT ;  /* 0x0000ffff0b267812 */ /* 0x000fe200078ec0ff */
        /* <DEDUP_REMOVED lines=17> */
[----:B------:R-:W-:Y:S02]  /*fd00*/  SHF.R.U32.HI R35, RZ, 0x1, R36 ;  /* 0x00000001ff237819 */ /* 0x000fe40000011624 */
[----:B------:R-:W-:Y:S02]  /*fd10*/  LOP3.LUT R43, R9, 0xffff, RZ, 0xc0, !PT ;  /* 0x0000ffff092b7812 */ /* 0x000fe400078ec0ff */
[----:B------:R-:W-:Y:S02]  /*fd20*/  LOP3.LUT R36, R35, 0x7f, RZ, 0xc0, !PT ;  /* 0x0000007f23247812 */ /* 0x000fe400078ec0ff */
[----:B------:R-:W-:-:S02]  /*fd30*/  SHF.R.U32.HI R37, RZ, 0x1, R37 ;  /* 0x00000001ff257819 */ /* 0x000fc40000011625 */
[----:B------:R-:W-:Y:S01]  /*fd40*/  SHF.R.U32.HI R43, RZ, 0x1, R43 ;  /* 0x00000001ff2b7819 */ /* 0x000fe2000001162b */
[--C-:B------:R-:W-:Y:S01]  /*fd50*/  IMAD R3, R3, 0x80, R36.reuse ;  /* 0x0000008003037824 */ /* 0x100fe200078e0224 */
[----:B------:R-:W-:Y:S02]  /*fd60*/  LOP3.LUT R44, R2, 0xfe, RZ, 0xc0, !PT ;  /* 0x000000fe022c7812 */ /* 0x000fe400078ec0ff */
[----:B------:R-:W-:Y:S02]  /*fd70*/  LOP3.LUT R38, R37, 0x7f, RZ, 0xc0, !PT ;  /* 0x0000007f25267812 */ /* 0x000fe400078ec0ff */
[----:B------:R-:W-:Y:S02]  /*fd80*/  LOP3.LUT R43, R43, 0x7f, RZ, 0xc0, !PT ;  /* 0x0000007f2b2b7812 */ /* 0x000fe400078ec0ff */
[----:B------:R-:W-:Y:S01]  /*fd90*/  PRMT R36, R34, 0x7610, R36 ;  /* 0x0000761022247816 */ /* 0x000fe20000000024 */
[----:B------:R-:W-:Y:S01]  /*fda0*/  IMAD R9, R9, 0x80, R38 ;  /* 0x0000008009097824 */ /* 0x000fe200078e0226 */
[----:B------:R-:W-:Y:S01]  /*fdb0*/  PRMT R34, R33, 0x7610, R34 ;  /* 0x0000761021227816 */ /* 0x000fe20000000022 */
[----:B------:R-:W-:Y:S01]  /*fdc0*/  IMAD R43, R2, 0x80, R43 ;  /* 0x00000080022b7824 */ /* 0x000fe200078e022b */
[----:B------:R-:W-:-:S02]  /*fdd0*/  SHF.R.U32.HI R44, RZ, 0x1, R44 ;  /* 0x00000001ff2c7819 */ /* 0x000fc4000001162c */
[----:B------:R-:W-:Y:S02]  /*fde0*/  PRMT R33, R31, 0x7610, R33 ;  /* 0x000076101f217816 */ /* 0x000fe40000000021 */
[----:B------:R-:W-:Y:S02]  /*fdf0*/  PRMT R31, R32, 0x7610, R31 ;  /* 0x00007610201f7816 */ /* 0x000fe4000000001f */
[----:B------:R-:W-:Y:S02]  /*fe00*/  PRMT R32, R10, 0x7610, R32 ;  /* 0x000076100a207816 */ /* 0x000fe40000000020 */
[----:B------:R-:W-:Y:S02]  /*fe10*/  PRMT R10, R11, 0x7610, R10 ;  /* 0x000076100b0a7816 */ /* 0x000fe4000000000a */
        /* <DEDUP_REMOVED lines=10> */
[----:B------:R-:W-:Y:S06]  /*fec0*/  BRA `(.L_x_226) ;  /* 0x0000000400307947 */ /* 0x000fec0003800000 */
.L_x_225:
[----:B------:R-:W-:Y:S02]  /*fed0*/  LOP3.LUT R41, R37, 0xffff, RZ, 0xc0, !PT ;  /* 0x0000ffff25297812 */ /* 0x000fe400078ec0ff */
[----:B------:R-:W-:Y:S02]  /*fee0*/  LOP3.LUT R40, R38, 0xffff, RZ, 0xc0, !PT ;  /* 0x0000ffff26287812 */ /* 0x000fe400078ec0ff */
[----:B------:R-:W-:Y:S02]  /*fef0*/  SHF.R.U32.HI R41, RZ, 0x1, R41 ;  /* 0x00000001ff297819 */ /* 0x000fe40000011629 */
[----:B------:R-:W-:Y:S02]  /*ff00*/  SHF.R.U32.HI R40, RZ, 0x1, R40 ;  /* 0x00000001ff287819 */ /* 0x000fe40000011628 */
[----:B------:R-:W-:Y:S02]  /*ff10*/  LOP3.LUT R39, R39, 0xffff, RZ, 0xc0, !PT ;  /* 0x0000ffff27277812 */ /* 0x000fe400078ec0ff */
[----:B------:R-:W-:-:S02]  /*ff20*/  LOP3.LUT R42, R41, 0x7f, RZ, 0xc0, !PT ;  /* 0x0000007f292a7812 */ /* 0x000fc400078ec0ff */
[----:B------:R-:W-:Y:S02]  /*ff30*/  LOP3.LUT R40, R40, 0x7f, RZ, 0xc0, !PT ;  /* 0x0000007f28287812 */ /* 0x000fe400078ec0ff */
[C---:B------:R-:W-:Y:S01]  /*ff40*/  LOP3.LUT R41, R35.reuse, 0xffff, RZ, 0xc0, !PT ;  /* 0x0000ffff23297812 */ /* 0x040fe200078ec0ff */
[----:B------:R-:W-:Y:S01]  /*ff50*/  IMAD R42, R35, 0x80, R42 ;  /* 0x00000080232a7824 */ /* 0x000fe200078e022a */
[----:B------:R-:W-:Y:S01]  /*ff60*/  SHF.R.U32.HI R39, RZ, 0x1, R39 ;  /* 0x00000001ff277819 */ /* 0x000fe20000011627 */
[----:B------:R-:W-:Y:S01]  /*ff70*/  IMAD R40, R37, 0x80, R40 ;  /* 0x0000008025287824 */ /* 0x000fe200078e0228 */
[----:B------:R-:W-:Y:S02]  /*ff80*/  SHF.R.U32.HI R41, RZ, 0x1, R41 ;  /* 0x00000001ff297819 */ /* 0x000fe40000011629 */
[----:B------:R-:W-:Y:S02]  /*ff90*/  LOP3.LUT R39, R39, 0x7f, RZ, 0xc0, !PT ;  /* 0x0000007f27277812 */ /* 0x000fe400078ec0ff */
[----:B------:R-:W-:-:S02]  /*ffa0*/  LOP3.LUT R37, R34, 0xffff, RZ, 0xc0, !PT ;  /* 0x0000ffff22257812 */ /* 0x000fc400078ec0ff */
[----:B------:R-:W-:Y:S01]  /*ffb0*/  LOP3.LUT R41, R41, 0x7f, RZ, 0xc0, !PT ;  /* 0x0000007f29297812 */ /* 0x000fe200078ec0ff */
[----:B------:R-:W-:Y:S01]  /*ffc0*/  IMAD R39, R38, 0x80, R39 ;  /* 0x0000008026277824 */ /* 0x000fe200078e0227 */
[----:B------:R-:W-:Y:S02]  /*ffd0*/  SHF.R.U32.HI R37, RZ, 0x1, R37 ;  /* 0x00000001ff257819 */ /* 0x000fe40000011625 */
[----:B------:R-:W-:Y:S01]  /*ffe0*/  LOP3.LUT R38, R33, 0xffff, RZ, 0xc0, !PT ;  /* 0x0000ffff21267812 */ /* 0x000fe200078ec0ff */
[C---:B------:R-:W-:Y:S01]  /*fff0*/  IMAD R41, R36.reuse, 0x80, R41 ;  /* 0x0000008024297824 */ /* 0x040fe200078e0229 */
[----:B------:R-:W-:Y:S02]  /*10000*/  LOP3.LUT R35, R36, 0xffff, RZ, 0xc0, !PT ;  /* 0x0000ffff24237812 */ /* 0x000fe400078ec0ff */
        /* <DEDUP_REMOVED lines=12> */
[----:B------:R-:W-:Y:S01]  /*100d0*/  LOP3.LUT R37, R37, 0x7f, RZ, 0xc0, !PT ;  /* 0x0000007f25257812 */ /* 0x000fe200078ec0ff */
[----:B------:R-:W-:Y:S01]  /*100e0*/  IMAD R34, R34, 0x80, R35 ;  /* 0x0000008022227824 */ /* 0x000fe200078e0223 */
[----:B------:R-:W-:Y:S02]  /*100f0*/  LOP3.LUT R36, R36, 0x7f, RZ, 0xc0, !PT ;  /* 0x0000007f24247812 */ /* 0x000fe400078ec0ff */
[----:B------:R-:W-:Y:S02]  /*10100*/  SHF.R.U32.HI R38, RZ, 0x1, R38 ;  /* 0x00000001ff267819 */ /* 0x000fe40000011626 */
[C---:B------:R-:W-:Y:S01]  /*10110*/  LOP3.LUT R35, R32.reuse, 0xffff, RZ, 0xc0, !PT ;  /* 0x0000ffff20237812 */ /* 0x040fe200078ec0ff */
[----:B------:R-:W-:Y:S01]  /*10120*/  IMAD R32, R32, 0x80, R37 ;  /* 0x0000008020207824 */ /* 0x000fe200078e0225 */
[----:B------:R-:W-:Y:S01]  /*10130*/  LOP3.LUT R37, R38, 0x7f, RZ, 0xc0, !PT ;  /* 0x0000007f26257812 */ /* 0x000fe200078ec0ff */
[----:B------:R-:W-:Y:S01]  /*10140*/  IMAD R11, R11, 0x80, R36 ;  /* 0x000000800b0b7824 */ /* 0x000fe200078e0224 */
[----:B------:R-:W-:-:S02]  /*10150*/  LOP3.LUT R36, R8, 0xffff, RZ, 0xc0, !PT ;  /* 0x0000ffff08247812 */ /* 0x000fc400078ec0ff */
[----:B------:R-:W-:Y:S02]  /*10160*/  SHF.R.U32.HI R35, RZ, 0x1, R35 ;  /* 0x00000001ff237819 */ /* 0x000fe40000011623 */
[C---:B------:R-:W-:Y:S01]  /*10170*/  LOP3.LUT R38, R12.reuse, 0xffff, RZ, 0xc0, !PT ;  /* 0x0000ffff0c267812 */ /* 0x040fe200078ec0ff */
[----:B------:R-:W-:Y:S01]  /*10180*/  IMAD R12, R12, 0x80, R37 ;  /* 0x000000800c0c7824 */ /* 0x000fe200078e0225 */
[----:B------:R-:W-:Y:S02]  /*10190*/  SHF.R.U32.HI R36, RZ, 0x1, R36 ;  /* 0x00000001ff247819 */ /* 0x000fe40000011624 */
[----:B------:R-:W-:Y:S02]  /*101a0*/  LOP3.LUT R35, R35, 0x7f, RZ, 0xc0, !PT ;  /* 0x0000007f23237812 */ /* 0x000fe400078ec0ff */
[----:B------:R-:W-:Y:S02]  /*101b0*/  LOP3.LUT R37, R3, 0xffff, RZ, 0xc0, !PT ;  /* 0x0000ffff03257812 */ /* 0x000fe400078ec0ff */
[----:B------:R-:W-:Y:S01]  /*101c0*/  LOP3.LUT R43, R9, 0xffff, RZ, 0xc0, !PT ;  /* 0x0000ffff092b7812 */ /* 0x000fe200078ec0ff */
[----:B------:R-:W-:Y:S01]  /*101d0*/  IMAD R10, R10, 0x80, R35 ;  /* 0x000000800a0a7824 */ /* 0x000fe200078e0223 */
[----:B------:R-:W-:-:S02]  /*101e0*/  SHF.R.U32.HI R38, RZ, 0x1, R38 ;  /* 0x00000001ff267819 */ /* 0x000fc40000011626 */
[----:B------:R-:W-:Y:S02]  /*101f0*/  LOP3.LUT R36, R36, 0x7f, RZ, 0xc0, !PT ;  /* 0x0000007f24247812 */ /* 0x000fe400078ec0ff */
[----:B------:R-:W-:Y:S02]  /*10200*/  SHF.R.U32.HI R37, RZ, 0x1, R37 ;  /* 0x00000001ff257819 */ /* 0x000fe40000011625 */
[----:B------:R-:W-:Y:S01]  /*10210*/  SHF.R.U32.HI R43, RZ, 0x1, R43 ;  /* 0x00000001ff2b7819 */ /* 0x000fe2000001162b */
[--C-:B------:R-:W-:Y:S01]  /*10220*/  IMAD R3, R3, 0x80, R36.reuse ;  /* 0x0000008003037824 */ /* 0x100fe200078e0224 */
[----:B------:R-:W-:Y:S02]  /*10230*/  LOP3.LUT R35, R38, 0x7f, RZ, 0xc0, !PT ;  /* 0x0000007f26237812 */ /* 0x000fe400078ec0ff */
[----:B------:R-:W-:Y:S02]  /*10240*/  LOP3.LUT R38, R37, 0x7f, RZ, 0xc0, !PT ;  /* 0x0000007f25267812 */ /* 0x000fe400078ec0ff */
[----:B------:R-:W-:Y:S01]  /*10250*/  LOP3.LUT R43, R43, 0x7f, RZ, 0xc0, !PT ;  /* 0x0000007f2b2b7812 */ /* 0x000fe200078ec0ff */
[----:B------:R-:W-:Y:S01]  /*10260*/  IMAD R8, R8, 0x80, R35 ;  /* 0x0000008008087824 */ /* 0x000fe200078e0223 */
[----:B------:R-:W-:Y:S01]  /*10270*/  PRMT R36, R34, 0x7610, R36 ;  /* 0x0000761022247816 */ /* 0x000fe20000000024 */
[----:B------:R-:W-:Y:S01]  /*10280*/  IMAD R9, R9, 0x80, R38 ;  /* 0x0000008009097824 */ /* 0x000fe200078e0226 */
[----:B------:R-:W-:Y:S01]  /*10290*/  PRMT R34, R33, 0x7610, R34 ;  /* 0x0000761021227816 */ /* 0x000fe20000000022 */
[----:B------:R-:W-:Y:S01]  /*102a0*/  IMAD R43, R2, 0x80, R43 ;  /* 0x00000080022b7824 */ /* 0x000fe200078e022b */
[----:B------:R-:W-:-:S02]  /*102b0*/  PRMT R33, R31, 0x7610, R33 ;  /* 0x000076101f217816 */ /* 0x000fc40000000021 */
[----:B------:R-:W-:Y:S02]  /*102c0*/  PRMT R31, R32, 0x7610, R31 ;  /* 0x00007610201f7816 */ /* 0x000fe4000000001f */
[----:B------:R-:W-:Y:S02]  /*102d0*/  PRMT R32, R10, 0x7610, R32 ;  /* 0x000076100a207816 */ /* 0x000fe40000000020 */
[----:B------:R-:W-:Y:S02]  /*102e0*/  LOP3.LUT R35, R2, 0xfe, RZ, 0xc0, !PT ;  /* 0x000000fe02237812 */ /* 0x000fe400078ec0ff */
[----:B------:R-:W-:Y:S02]  /*102f0*/  PRMT R10, R11, 0x7610, R10 ;  /* 0x000076100b0a7816 */ /* 0x000fe4000000000a */
[----:B------:R-:W-:Y:S02]  /*10300*/  PRMT R11, R12, 0x7610, R11 ;  /* 0x000076100c0b7816 */ /* 0x000fe4000000000b */
[----:B------:R-:W-:-:S02]  /*10310*/  PRMT R12, R8, 0x7610, R12 ;  /* 0x00007610080c7816 */ /* 0x000fc4000000000c */
[----:B------:R-:W-:Y:S02]  /*10320*/  PRMT R8, R3, 0x7610, R8 ;  /* 0x0000761003087816 */ /* 0x000fe40000000008 */
[----:B------:R-:W-:Y:S02]  /*10330*/  SHF.R.U32.HI R2, RZ, 0x1, R35 ;  /* 0x00000001ff027819 */ /* 0x000fe40000011623 */
[----:B------:R-:W-:Y:S02]  /*10340*/  PRMT R3, R9, 0x7610, R3 ;  /* 0x0000761009037816 */ /* 0x000fe40000000003 */
[----:B------:R-:W-:Y:S02]  /*10350*/  PRMT R38, R40, 0x7610, R38 ;  /* 0x0000761028267816 */ /* 0x000fe40000000026 */
[----:B------:R-:W-:Y:S02]  /*10360*/  PRMT R37, R42, 0x7610, R37 ;  /* 0x000076102a257816 */ /* 0x000fe40000000025 */
[----:B------:R-:W-:-:S02]  /*10370*/  PRMT R35, R41, 0x7610, R35 ;  /* 0x0000761029237816 */ /* 0x000fc40000000023 */
[----:B------:R-:W-:-:S07]  /*10380*/  PRMT R9, R43, 0x7610, R9 ;  /* 0x000076102b097816 */ /* 0x000fce0000000009 */
.L_x_226:
[----:B------:R-:W-:Y:S05]  /*10390*/  BSYNC.RECONVERGENT B0 ;  /* 0x0000000000007941 */ /* 0x000fea0003800200 */
.L_x_224:
        /* <DEDUP_REMOVED lines=12> */
[----:B------:R-:W-:Y:S02]  /*10460*/  PRMT R8, R11, 0x3340, R8 ;  /* 0x000033400b087816 */ /* 0x000fe40000000008 */
        /* <DEDUP_REMOVED lines=21> */
[----:B------:R-:W-:Y:S01]  /*105c0*/  IMAD.X R3, RZ, RZ, R21, P0 ;  /* 0x000000ffff037224 */ /* 0x000fe200000e0615 */
[----:B------:R-:W-:Y:S07]  /*105d0*/  BRA.U UP0, `(.L_x_228) ;  /* 0xffffffed00247547 */ /* 0x000fee000b83ffff */
[----:B------:R-:W-:-:S05]  /*105e0*/  UMOV UR4, UR5 ;  /* 0x0000000500047c82 */ /* 0x000fca0008000000 */
.L_x_221:
[----:B------:R-:W-:Y:S01]  /*105f0*/  UISETP.NE.AND UP0, UPT, UR4, URZ, UPT ;  /* 0x000000ff0400728c */ /* 0x000fe2000bf05270 */
[----:B------:R-:W-:Y:S02]  /*10600*/  IMAD.MOV.U32 R4, RZ, RZ, R2 ;  /* 0x000000ffff047224 */ /* 0x000fe400078e0002 */
[----:B------:R-:W-:-:S06]  /*10610*/  IMAD.MOV.U32 R5, RZ, RZ, R3 ;  /* 0x000000ffff057224 */ /* 0x000fcc00078e0003 */
[----:B------:R-:W-:Y:S05]  /*10620*/  BRA.U !UP0, `(.L_x_229) ;  /* 0x0000001108e87547 */ /* 0x000fea000b800000 */
[----:B------:R-:W-:-:S09]  /*10630*/  UISETP.GE.AND UP0, UPT, UR4, 0x1, UPT ;  /* 0x000000010400788c */ /* 0x000fd2000bf06270 */
[----:B------:R-:W-:Y:S05]  /*10640*/  BRA.U !UP0, `(.L_x_230) ;  /* 0x00000005082c7547 */ /* 0x000fea000b800000 */
[----:B------:R-:W-:Y:S01]  /*10650*/  UISETP.GE.U32.AND UP0, UPT, UR4, 0x8, UPT ;  /* 0x000000080400788c */ /* 0x000fe2000bf06070 */
[----:B------:R-:W-:Y:S01]  /*10660*/  IMAD.MOV.U32 R0, RZ, RZ, RZ ;  /* 0x000000ffff007224 */ /* 0x000fe200078e00ff */
[----:B------:R-:W-:-:S04]  /*10670*/  ULOP3.LUT UR8, UR4, 0x7, URZ, 0xc0, !UPT ;  /* 0x0000000704087892 */ /* 0x000fc8000f8ec0ff */
[----:B------:R-:W-:-:S03]  /*10680*/  UISETP.NE.AND UP1, UPT, UR8, URZ, UPT ;  /* 0x000000ff0800728c */ /* 0x000fc6000bf25270 */
[----:B------:R-:W-:Y:S08]  /*10690*/  BRA.U !UP0, `(.L_x_231) ;  /* 0x0000000108807547 */ /* 0x000ff0000b800000 */
[----:B------:R-:W5:Y:S04]  /*106a0*/  LDG.E.U8 R12, desc[UR6][R4.64+0x7] ;  /* 0x00000706040c7981 */ /* 0x000f68000c1e1100 */
[----:B------:R-:W2:Y:S04]  /*106b0*/  LDG.E.U8 R0, desc[UR6][R4.64] ;  /* 0x0000000604007981 */ /* 0x000ea8000c1e1100 */
[----:B0--3--:R-:W3:Y:S04]  /*106c0*/  LDG.E.U8 R11, desc[UR6][R4.64+0x6] ;  /* 0x00000606040b7981 */ /* 0x009ee8000c1e1100 */
        /* <DEDUP_REMOVED lines=13> */
[----:B-----5:R-:W-:Y:S02]  /*107a0*/  LOP3.LUT R12, R12, 0xffff, R13, 0x48, !PT ;  /* 0x0000ffff0c0c7812 */ /* 0x020fe400078e480d */
[----:B--2---:R-:W-:Y:S02]  /*107b0*/  LOP3.LUT R13, R0, 0xffff, R21, 0x48, !PT ;  /* 0x0000ffff000d7812 */ /* 0x004fe400078e4815 */
[----:B---3--:R-:W-:Y:S02]  /*107c0*/  LOP3.LUT R11, R11, 0xffff, R14, 0x48, !PT ;  /* 0x0000ffff0b0b7812 */ /* 0x008fe400078e480e */
        /* <DEDUP_REMOVED lines=13> */
.L_x_231:
        /* <DEDUP_REMOVED lines=10> */
[----:B---3--:R-:W3:Y:S04]  /*10940*/  LDG.E.U8 R9, desc[UR6][R2.64+0x1] ;  /* 0x0000010602097981 */ /* 0x008ee8000c1e1100 */
[----:B------:R-:W2:Y:S04]  /*10950*/  LDG.E.U8 R11, desc[UR6][R2.64+0x2] ;  /* 0x00000206020b7981 */ /* 0x000ea8000c1e1100 */
[----:B------:R-:W4:Y:S04]  /*10960*/  LDG.E.U8 R13, desc[UR6][R2.64+0x3] ;  /* 0x00000306020d7981 */ /* 0x000f28000c1e1100 */
[----:B------:R-:W3:Y:S04]  /*10970*/  LDL.U8 R8, [R15+0x1] ;  /* 0x000001000f087983 */ /* 0x000ee80000100000 */
[----:B------:R-:W2:Y:S04]  /*10980*/  LDL.U8 R10, [R15+0x2] ;  /* 0x000002000f0a7983 */ /* 0x000ea80000100000 */
[----:B------:R-:W4:Y:S01]  /*10990*/  LDL.U8 R12, [R15+0x3] ;  /* 0x000003000f0c7983 */ /* 0x000f220000100000 */
[----:B------:R-:W-:Y:S01]  /*109a0*/  VIADD R0, R0, 0x4 ;  /* 0x0000000400007836 */ /* 0x000fe20000000000 */
[----:B-----5:R-:W-:-:S05]  /*109b0*/  LOP3.LUT R6, R7, R6, RZ, 0x3c, !PT ;  /* 0x0000000607067212 */ /* 0x020fca00078e3cff */
[----:B------:R0:W-:Y:S01]  /*109c0*/  STL.U8 [R15], R6 ;  /* 0x000000060f007387 */ /* 0x0001e20000100000 */
[----:B---3--:R-:W-:Y:S02]  /*109d0*/  LOP3.LUT R8, R9, R8, RZ, 0x3c, !PT ;  /* 0x0000000809087212 */ /* 0x008fe400078e3cff */
[----:B--2---:R-:W-:Y:S02]  /*109e0*/  LOP3.LUT R10, R11, R10, RZ, 0x3c, !PT ;  /* 0x0000000a0b0a7212 */ /* 0x004fe400078e3cff */
[----:B----4-:R-:W-:Y:S01]  /*109f0*/  LOP3.LUT R12, R13, R12, RZ, 0x3c, !PT ;  /* 0x0000000c0d0c7212 */ /* 0x010fe200078e3cff */
[----:B------:R0:W-:Y:S04]  /*10a00*/  STL.U8 [R15+0x1], R8 ;  /* 0x000001080f007387 */ /* 0x0001e80000100000 */
[----:B------:R0:W-:Y:S04]  /*10a10*/  STL.U8 [R15+0x2], R10 ;  /* 0x0000020a0f007387 */ /* 0x0001e80000100000 */
[----:B------:R0:W-:Y:S02]  /*10a20*/  STL.U8 [R15+0x3], R12 ;  /* 0x0000030c0f007387 */ /* 0x0001e40000100000 */
.L_x_232:
[----:B------:R-:W-:Y:S05]  /*10a30*/  BRA.U !UP1, `(.L_x_230) ;  /* 0x0000000109307547 */ /* 0x000fea000b800000 */
[----:B------:R-:W-:-:S05]  /*10a40*/  UMOV UR4, URZ ;  /* 0x000000ff00047c82 */ /* 0x000fca0008000000 */
.L_x_233:
[----:B0-----:R-:W-:Y:S01]  /*10a50*/  IADD3 R2, P0, PT, R0, R4, RZ ;  /* 0x0000000400027210 */ /* 0x001fe20007f1e0ff */
[----:B------:R-:W-:-:S04]  /*10a60*/  IMAD.IADD R7, R1, 0x1, R0 ;  /* 0x0000000101077824 */ /* 0x000fc800078e0200 */
[----:B------:R-:W-:Y:S01]  /*10a70*/  IMAD.X R3, RZ, RZ, R5, P0 ;  /* 0x000000ffff037224 */ /* 0x000fe200000e0605 */
[----:B------:R-:W5:Y:S05]  /*10a80*/  LDL.U8 R6, [R7] ;  /* 0x0000000007067983 */ /* 0x000f6a0000100000 */
[----:B------:R-:W5:Y:S01]  /*10a90*/  LDG.E.U8 R3, desc[UR6][R2.64] ;  /* 0x0000000602037981 */ /* 0x000f62000c1e1100 */
[----:B------:R-:W-:Y:S01]  /*10aa0*/  UIADD3 UR4, UPT, UPT, UR4, 0x1, URZ ;  /* 0x0000000104047890 */ /* 0x000fe2000fffe0ff */
[----:B------:R-:W-:-:S03]  /*10ab0*/  VIADD R0, R0, 0x1 ;  /* 0x0000000100007836 */ /* 0x000fc60000000000 */
[----:B------:R-:W-:Y:S01]  /*10ac0*/  UISETP.NE.AND UP0, UPT, UR4, UR5, UPT ;  /* 0x000000050400728c */ /* 0x000fe2000bf05270 */
[----:B-----5:R-:W-:-:S05]  /*10ad0*/  LOP3.LUT R6, R3, R6, RZ, 0x3c, !PT ;  /* 0x0000000603067212 */ /* 0x020fca00078e3cff */
[----:B------:R0:W-:Y:S03]  /*10ae0*/  STL.U8 [R7], R6 ;  /* 0x0000000607007387 */ /* 0x0001e60000100000 */
[----:B------:R-:W-:Y:S05]  /*10af0*/  BRA.U UP0, `(.L_x_233) ;  /* 0xfffffffd00d47547 */ /* 0x000fea000b83ffff */
.L_x_230:
[----:B0-----:R-:W-:Y:S01]  /*10b00*/  PRMT R2, RZ, 0x7610, R2 ;  /* 0x00007610ff027816 */ /* 0x001fe20000000002 */
[----:B------:R-:W-:Y:S01]  /*10b10*/  IMAD.MOV.U32 R0, RZ, RZ, RZ ;  /* 0x000000ffff007224 */ /* 0x000fe200078e00ff */
[----:B------:R-:W-:Y:S02]  /*10b20*/  PRMT R4, RZ, 0x7610, R4 ;  /* 0x00007610ff047816 */ /* 0x000fe40000000004 */
[----:B------:R-:W-:Y:S02]  /*10b30*/  PRMT R3, RZ, 0x7610, R3 ;  /* 0x00007610ff037816 */ /* 0x000fe40000000003 */
[----:B------:R-:W-:Y:S02]  /*10b40*/  PRMT R5, RZ, 0x7610, R5 ;  /* 0x00007610ff057816 */ /* 0x000fe40000000005 */
[----:B------:R-:W-:Y:S02]  /*10b50*/  PRMT R6, RZ, 0x7610, R6 ;  /* 0x00007610ff067816 */ /* 0x000fe40000000006 */
[----:B---3--:R-:W-:-:S02]  /*10b60*/  PRMT R8, RZ, 0x7610, R8 ;  /* 0x00007610ff087816 */ /* 0x008fc40000000008 */
        /* <DEDUP_REMOVED lines=10> */
.L_x_239:
[----:B------:R-:W-:-:S05]  /*10c10*/  LEA.HI R20, R0, R1, RZ, 0x1d ;  /* 0x0000000100147211 */ /* 0x000fca00078fe8ff */
[----:B------:R-:W3:Y:S01]  /*10c20*/  LDL.U8 R18, [R20] ;  /* 0x0000000014127983 */ /* 0x000ee20000100000 */
[C---:B------:R-:W-:Y:S01]  /*10c30*/  LOP3.LUT R19, R0.reuse, 0x7, RZ, 0xc, !PT ;  /* 0x0000000700137812 */ /* 0x040fe200078e0cff */
[----:B------:R-:W-:Y:S01]  /*10c40*/  VIADD R0, R0, 0x1 ;  /* 0x0000000100007836 */ /* 0x000fe20000000000 */
[----:B------:R-:W-:Y:S04]  /*10c50*/  BSSY.RECONVERGENT B0, `(.L_x_234) ;  /* 0x0000018000007945 */ /* 0x000fe80003800200 */
[----:B------:R-:W-:Y:S02]  /*10c60*/  ISETP.NE.AND P2, PT, R0, 0x80, PT ;  /* 0x000000800000780c */ /* 0x000fe40003f45270 */
[----:B---3--:R-:W-:Y:S02]  /*10c70*/  SHF.R.U32.HI R18, RZ, R19, R18 ;  /* 0x00000013ff127219 */ /* 0x008fe40000011612 */
        /* <DEDUP_REMOVED lines=21> */
.L_x_235:
[----:B------:R-:W-:Y:S05]  /*10dd0*/  BSYNC.RECONVERGENT B0 ;  /* 0x0000000000007941 */ /* 0x000fea0003800200 */
.L_x_234:
[----:B------:R-:W-:Y:S04]  /*10de0*/  BSSY.RECONVERGENT B0, `(.L_x_236) ;  /* 0x00000a0000007945 */ /* 0x000fe80003800200 */
[----:B------:R-:W-:Y:S05]  /*10df0*/  @P1 BRA `(.L_x_237) ;  /* 0x0000000400401947 */ /* 0x000fea0003800000 */
[----:B------:R-:W-:Y:S02]  /*10e00*/  LOP3.LUT R18, R212, 0xffff, RZ, 0xc0, !PT ;  /* 0x0000ffffd4127812 */ /* 0x000fe400078ec0ff */
[----:B------:R-:W-:Y:S02]  /*10e10*/  LOP3.LUT R21, R211, 0xffff, RZ, 0xc0, !PT ;  /* 0x0000ffffd3157812 */ /* 0x000fe400078ec0ff */
[----:B------:R-:W-:Y:S02]  /*10e20*/  SHF.R.U32.HI R18, RZ, 0x1, R18 ;  /* 0x00000001ff127819 */ /* 0x000fe40000011612 */
[----:B------:R-:W-:Y:S02]  /*10e30*/  SHF.R.U32.HI R21, RZ, 0x1, R21 ;  /* 0x00000001ff157819 */ /* 0x000fe40000011615 */
[----:B------:R-:W-:Y:S02]  /*10e40*/  LOP3.LUT R22, R203, 0xffff, RZ, 0xc0, !PT ;  /* 0x0000ffffcb167812 */ /* 0x000fe400078ec0ff */
[----:B------:R-:W-:-:S02]  /*10e50*/  LOP3.LUT R19, R18, 0x7f, RZ, 0xc0, !PT ;  /* 0x0000007f12137812 */ /* 0x000fc400078ec0ff */
[----:B------:R-:W-:Y:S02]  /*10e60*/  LOP3.LUT R18, R21, 0x7f, RZ, 0xc0, !PT ;  /* 0x0000007f15127812 */ /* 0x000fe400078ec0ff */
[----:B------:R-:W-:Y:S01]  /*10e70*/  SHF.R.U32.HI R21, RZ, 0x1, R22 ;  /* 0x00000001ff157819 */ /* 0x000fe20000011616 */
[----:B------:R-:W-:Y:S01]  /*10e80*/  IMAD R19, R204, 0x80, R19 ;  /* 0x00000080cc137824 */ /* 0x000fe200078e0213 */
[----:B------:R-:W-:Y:S01]  /*10e90*/  LOP3.LUT R22, R210, 0xffff, RZ, 0xc0, !PT ;  /* 0x0000ffffd2167812 */ /* 0x000fe200078ec0ff */
[----:B------:R-:W-:Y:S01]  /*10ea0*/  IMAD R18, R203, 0x80, R18 ;  /* 0x00000080cb127824 */ /* 0x000fe200078e0212 */
[----:B------:R-:W-:Y:S02]  /*10eb0*/  LOP3.LUT R25, R209, 0xffff, RZ, 0xc0, !PT ;  /* 0x0000ffffd1197812 */ /* 0x000fe400078ec0ff */
        /* <DEDUP_REMOVED lines=9> */
[----:B-1----:R-:W-:-:S02]  /*10f50*/  LOP3.LUT R29, R207, 0xffff, RZ, 0xc0, !PT ;  /* 0x0000ffffcf1d7812 */ /* 0x002fc400078ec0ff */
[----:B------:R-:W-:Y:S02]  /*10f60*/  SHF.R.U32.HI R26, RZ, 0x1, R26 ;  /* 0x00000001ff1a7819 */ /* 0x000fe4000001161a */
[----:B------:R-:W-:Y:S02]  /*10f70*/  SHF.R.U32.HI R29, RZ, 0x1, R29 ;  /* 0x00000001ff1d7819 */ /* 0x000fe4000001161d */
        /* <DEDUP_REMOVED lines=10> */
[----:B------:R-:W-:Y:S02]  /*11020*/  LOP3.LUT R32, R198, 0xffff, RZ, 0xc0, !PT ;  /* 0x0000ffffc6207812 */ /* 0x000fe400078ec0ff */
[----:B------:R-:W-:Y:S02]  /*11030*/  LOP3.LUT R33, R205, 0xffff, RZ, 0xc0, !PT ;  /* 0x0000ffffcd217812 */ /* 0x000fe400078ec0ff */
[----:B------:R-:W-:Y:S02]  /*11040*/  SHF.R.U32.HI R30, RZ, 0x1, R30 ;  /* 0x00000001ff1e7819 */ /* 0x000fe4000001161e */
[----:B------:R-:W-:-:S02]  /*11050*/  SHF.R.U32.HI R20, RZ, 0x1, R20 ;  /* 0x00000001ff147819 */ /* 0x000fc40000011614 */
[----:B------:R-:W-:Y:S02]  /*11060*/  SHF.R.U32.HI R24, RZ, 0x1, R24 ;  /* 0x00000001ff187819 */ /* 0x000fe40000011618 */
[----:B------:R-:W-:Y:S02]  /*11070*/  SHF.R.U32.HI R28, RZ, 0x1, R28 ;  /* 0x00000001ff1c7819 */ /* 0x000fe4000001161c */
[----:B------:R-:W-:Y:S02]  /*11080*/  SHF.R.U32.HI R32, RZ, 0x1, R32 ;  /* 0x00000001ff207819 */ /* 0x000fe40000011620 */
[----:B------:R-:W-:Y:S02]  /*11090*/  SHF.R.U32.HI R33, RZ, 0x1, R33 ;  /* 0x00000001ff217819 */ /* 0x000fe40000011621 */
[----:B------:R-:W-:Y:S02]  /*110a0*/  LOP3.LUT R34, R197, 0xfe, RZ, 0xc0, !PT ;  /* 0x000000fec5227812 */ /* 0x000fe400078ec0ff */
        /* <DEDUP_REMOVED lines=18> */
[----:B------:R-:W-:Y:S01]  /*111d0*/  PRMT R212, R19, 0x7610, R212 ;  /* 0x0000761013d47816 */ /* 0x000fe200000000d4 */
[----:B------:R-:W-:Y:S01]  /*111e0*/  IMAD R30, R197, 0x80, R30 ;  /* 0x00000080c51e7824 */ /* 0x000fe200078e021e */
[----:B------:R-:W-:-:S02]  /*111f0*/  LOP3.LUT R34, R34, 0xffe1, RZ, 0x3c, !PT ;  /* 0x0000ffe122227812 */ /* 0x000fc400078e3cff */
        /* <DEDUP_REMOVED lines=15> */
[----:B------:R-:W-:Y:S06]  /*112f0*/  BRA `(.L_x_238) ;  /* 0x0000000400387947 */ /* 0x000fec0003800000 */
.L_x_237:
[----:B------:R-:W-:Y:S02]  /*11300*/  LOP3.LUT R22, R210, 0xffff, RZ, 0xc0, !PT ;  /* 0x0000ffffd2167812 */ /* 0x000fe400078ec0ff */
[----:B------:R-:W-:Y:S02]  /*11310*/  LOP3.LUT R26, R208, 0xffff, RZ, 0xc0, !PT ;  /* 0x0000ffffd01a7812 */ /* 0x000fe400078ec0ff */
[----:B------:R-:W-:Y:S02]  /*11320*/  LOP3.LUT R25, R209, 0xffff, RZ, 0xc0, !PT ;  /* 0x0000ffffd1197812 */ /* 0x000fe400078ec0ff */
[----:B-1----:R-:W-:Y:S02]  /*11330*/  LOP3.LUT R29, R207, 0xffff, RZ, 0xc0, !PT ;  /* 0x0000ffffcf1d7812 */ /* 0x002fe400078ec0ff */
[----:B------:R-:W-:Y:S02]  /*11340*/  LOP3.LUT R23, R202, 0xffff, RZ, 0xc0, !PT ;  /* 0x0000ffffca177812 */ /* 0x000fe400078ec0ff */
[----:B------:R-:W-:-:S02]  /*11350*/  LOP3.LUT R27, R200, 0xffff, RZ, 0xc0, !PT ;  /* 0x0000ffffc81b7812 */ /* 0x000fc400078ec0ff */
[----:B------:R-:W-:Y:S02]  /*11360*/  SHF.R.U32.HI R22, RZ, 0x1, R22 ;  /* 0x00000001ff167819 */ /* 0x000fe40000011616 */
[----:B------:R-:W-:Y:S02]  /*11370*/  SHF.R.U32.HI R26, RZ, 0x1, R26 ;  /* 0x00000001ff1a7819 */ /* 0x000fe4000001161a */
[----:B------:R-:W-:Y:S02]  /*11380*/  SHF.R.U32.HI R25, RZ, 0x1, R25 ;  /* 0x00000001ff197819 */ /* 0x000fe40000011619 */
[----:B------:R-:W-:Y:S02]  /*11390*/  SHF.R.U32.HI R29, RZ, 0x1, R29 ;  /* 0x00000001ff1d7819 */ /* 0x000fe4000001161d */
[----:B------:R-:W-:Y:S02]  /*113a0*/  SHF.R.U32.HI R24, RZ, 0x1, R23 ;  /* 0x00000001ff187819 */ /* 0x000fe40000011617 */
[----:B------:R-:W-:-:S02]  /*113b0*/  SHF.R.U32.HI R28, RZ, 0x1, R27 ;  /* 0x00000001ff1c7819 */ /* 0x000fc4000001161b */
        /* <DEDUP_REMOVED lines=23> */
[----:B------:R-:W-:Y:S02]  /*11530*/  SHF.R.U32.HI R29, RZ, 0x1, R29 ;  /* 0x00000001ff1d7819 */ /* 0x000fe4000001161d */
[----:B------:R-:W-:Y:S02]  /*11540*/  SHF.R.U32.HI R32, RZ, 0x1, R31 ;  /* 0x00000001ff207819 */ /* 0x000fe4000001161f */
        /* <DEDUP_REMOVED lines=40> */
[----:B------:R-:W-:-:S07]  /*117d0*/  PRMT R197, R33, 0x7610, R197 ;  /* 0x0000761021c57816 */ /* 0x000fce00000000c5 */
.L_x_238:
[----:B------:R-:W-:Y:S05]  /*117e0*/  BSYNC.RECONVERGENT B0 ;  /* 0x0000000000007941 */ /* 0x000fea0003800200 */
.L_x_236:
        /* <DEDUP_REMOVED lines=30> */
.L_x_229:
[----:B------:R0:W-:Y:S02]  /*119d0*/  STL.128 [R1+0x1030], R8 ;  /* 0x0010300801007387 */ /* 0x0001e40000100c00 */
.L_x_220:
[----:B------:R-:W5:Y:S01]  /*119e0*/  LDCU.128 UR8, c[0x0][0x3b0] ;  /* 0x00007600ff0877ac */ /* 0x000f620008000c00 */
[----:B------:R-:W1:Y:S01]  /*119f0*/  LDC R18, c[0x0][0x3c0] ;  /* 0x0000f000ff127b82 */ /* 0x000e620000000800 */
[----:B------:R-:W-:Y:S01]  /*11a00*/  IMAD.SHL.U32 R249, R249, 0x80, RZ ;  /* 0x00000080f9f97824 */ /* 0x000fe200078e00ff */
[----:B-----5:R-:W-:Y:S02]  /*11a10*/  ISETP.NE.U32.AND P0, PT, RZ, UR10, PT ;  /* 0x0000000aff007c0c */ /* 0x020fe4000bf05070 */
[----:B------:R-:W-:Y:S02]  /*11a20*/  ISETP.EQ.U32.AND P1, PT, RZ, UR8, PT ;  /* 0x00000008ff007c0c */ /* 0x000fe4000bf22070 */
[----:B------:R-:W-:Y:S02]  /*11a30*/  ISETP.NE.AND.EX P0, PT, RZ, UR11, PT, P0 ;  /* 0x0000000bff007c0c */ /* 0x000fe4000bf05300 */
[----:B------:R-:W-:Y:S02]  /*11a40*/  IADD3 R21, P2, PT, R249, UR10, RZ ;  /* 0x0000000af9157c10 */ /* 0x000fe4000ff5e0ff */
[----:B------:R-:W-:-:S02]  /*11a50*/  ISETP.EQ.OR.EX P0, PT, RZ, UR9, !P0, P1 ;  /* 0x00000009ff007c0c */ /* 0x000fc4000c702710 */
[----:B------:R-:W-:Y:S02]  /*11a60*/  IADD3 R14, P1, PT, R249, UR8, RZ ;  /* 0x00000008f90e7c10 */ /* 0x000fe4000ff3e0ff */
[----:B-1----:R-:W-:Y:S02]  /*11a70*/  ISETP.LT.OR P0, PT, R18, RZ, P0 ;  /* 0x000000ff1200720c */ /* 0x002fe40000701670 */
[----:B------:R-:W-:-:S04]  /*11a80*/  SHF.R.S32.HI R249, RZ, 0x1f, R249 ;  /* 0x0000001ffff97819 */ /* 0x000fc800000114f9 */
[C---:B------:R-:W-:Y:S02]  /*11a90*/  IADD3.X R15, PT, PT, R249.reuse, UR9, RZ, P1, !PT ;  /* 0x00000009f90f7c10 */ /* 0x040fe40008ffe4ff */
[----:B------:R-:W-:-:S05]  /*11aa0*/  IADD3.X R16, PT, PT, R249, UR11, RZ, P2, !PT ;  /* 0x0000000bf9107c10 */ /* 0x000fca00097fe4ff */
[----:B------:R-:W-:Y:S05]  /*11ab0*/  @P0 BRA `(.L_x_240) ;  /* 0x0000009c00140947 */ /* 0x000fea0003800000 */
[----:B0-----:R-:W5:Y:S01]  /*11ac0*/  LDL R0, [R1+0x135c] ;  /* 0x00135c0001007983 */ /* 0x001f620000100800 */
[----:B------:R-:W-:Y:S01]  /*11ad0*/  IMAD.MOV.U32 R2, RZ, RZ, 0x1 ;  /* 0x00000001ff027424 */ /* 0x000fe200078e00ff */
[----:B------:R-:W-:-:S04]  /*11ae0*/  ISETP.NE.AND P0, PT, R18, RZ, PT ;  /* 0x000000ff1200720c */ /* 0x000fc80003f05270 */
[----:B------:R1:W-:Y:S01]  /*11af0*/  STL [R1+0x1364], R2 ;  /* 0x0013640201007387 */ /* 0x0003e20000100800 */
[----:B-----5:R-:W-:-:S05]  /*11b00*/  IMAD.IADD R0, R0, 0x1, R18 ;  /* 0x0000000100007824 */ /* 0x020fca00078e0212 */
[----:B------:R1:W-:Y:S03]  /*11b10*/  STL [R1+0x135c], R0 ;  /* 0x00135c0001007387 */ /* 0x0003e60000100800 */
[----:B------:R-:W-:Y:S05]  /*11b20*/  @!P0 BRA `(.L_x_240) ;  /* 0x0000009800f88947 */ /* 0x000fea0003800000 */
[----:B------:R-:W5:Y:S01]  /*11b30*/  LDL R17, [R1+0x1354] ;  /* 0x0013540001117983 */ /* 0x000f620000100800 */
[----:B------:R-:W-:Y:S04]  /*11b40*/  BSSY.RECONVERGENT B0, `(.L_x_240) ;  /* 0x00009bc000007945 */ /* 0x000fe80003800200 */
[----:B------:R-:W-:Y:S01]  /*11b50*/  BSSY.RELIABLE B1, `(.L_x_241) ;  /* 0x00001cf000017945 */ /* 0x000fe20003800100 */
[----:B-1----:R-:W-:Y:S02]  /*11b60*/  IMAD.MOV.U32 R0, RZ, RZ, R14 ;  /* 0x000000ffff007224 */ /* 0x002fe400078e000e */
[----:B------:R-:W-:Y:S02]  /*11b70*/  IMAD.MOV.U32 R3, RZ, RZ, R15 ;  /* 0x000000ffff037224 */ /* 0x000fe400078e000f */
[----:B------:R-:W-:-:S02]  /*11b80*/  IMAD.MOV.U32 R2, RZ, RZ, R21 ;  /* 0x000000ffff027224 */ /* 0x000fc400078e0015 */
[----:B------:R-:W-:Y:S01]  /*11b90*/  IMAD.MOV.U32 R4, RZ, RZ, R16 ;  /* 0x000000ffff047224 */ /* 0x000fe200078e0010 */
[----:B-----5:R-:W-:-:S13]  /*11ba0*/  ISETP.NE.AND P0, PT, R17, RZ, PT ;  /* 0x000000ff1100720c */ /* 0x020fda0003f05270 */
[----:B------:R-:W-:Y:S05]  /*11bb0*/  @!P0 BRA `(.L_x_242) ;  /* 0x0000001c00208947 */ /* 0x000fea0003800000 */
[----:B------:R-:W-:Y:S01]  /*11bc0*/  ISETP.GT.AND P0, PT, R17, 0xf, PT ;  /* 0x0000000f1100780c */ /* 0x000fe20003f04270 */
[----:B---3--:R-:W-:Y:S01]  /*11bd0*/  IMAD.MOV R11, RZ, RZ, -R17 ;  /* 0x000000ffff0b7224 */ /* 0x008fe200078e0a11 */
        /* <DEDUP_REMOVED lines=11> */
[----:B------:R-:W-:-:S07]  /*11c90*/  IMAD.MOV.U32 R2, RZ, RZ, RZ ;  /* 0x000000ffff027224 */ /* 0x000fce00078e00ff */
.L_x_247:
[----:B-1----:R-:W3:Y:S01]  /*11ca0*/  LDL R3, [R1+0x1354] ;  /* 0x0013540001037983 */ /* 0x002ee20000100800 */
[----:B------:R-:W-:-:S05]  /*11cb0*/  IADD3 R4, P0, PT, R2, R21, RZ ;  /* 0x0000001502047210 */ /* 0x000fca0007f1e0ff */
[----:B------:R-:W-:Y:S01]  /*11cc0*/  IMAD.X R5, RZ, RZ, R16, P0 ;  /* 0x000000ffff057224 */ /* 0x000fe200000e0610 */
[----:B---3--:R-:W-:-:S04]  /*11cd0*/  IADD3 R10, PT, PT, R1, R3, R2 ;  /* 0x00000003010a7210 */ /* 0x008fc80007ffe002 */
[----:B------:R-:W3:Y:S04]  /*11ce0*/  LDG.E.U8 R3, desc[UR6][R4.64] ;  /* 0x0000000604037981 */ /* 0x000ee8000c1e1100 */
[----:B------:R-:W3:Y:S02]  /*11cf0*/  LDL.U8 R6, [R10+0x1040] ;  /* 0x001040000a067983 */ /* 0x000ee40000100000 */
[----:B---3--:R-:W-:Y:S01]  /*11d00*/  LOP3.LUT R3, R6, R3, RZ, 0x3c, !PT ;  /* 0x0000000306037212 */ /* 0x008fe200078e3cff */
[----:B------:R-:W-:Y:S01]  /*11d10*/  VIADD R19, R1, 0x10 ;  /* 0x0000001001137836 */ /* 0x000fe20000000000 */
        /* <DEDUP_REMOVED lines=8> */
[----:B---3--:R-:W-:Y:S02]  /*11da0*/  IADD3 R12, PT, PT, R19, R7, R2 ;  /* 0x00000007130c7210 */ /* 0x008fe40007ffe002 */
[----:B------:R-:W3:Y:S04]  /*11db0*/  LDG.E.U8 R7, desc[UR6][R4.64+0x2] ;  /* 0x0000020604077981 */ /* 0x000ee8000c1e1100 */
[----:B------:R-:W3:Y:S02]  /*11dc0*/  LDL.U8 R8, [R12+0x1032] ;  /* 0x001032000c087983 */ /* 0x000ee40000100000 */
[----:B---3--:R-:W-:-:S05]  /*11dd0*/  LOP3.LUT R7, R8, R7, RZ, 0x3c, !PT ;  /* 0x0000000708077212 */ /* 0x008fca00078e3cff */
[----:B------:R1:W-:Y:S04]  /*11de0*/  STL.U8 [R12+0x1032], R7 ;  /* 0x001032070c007387 */ /* 0x0003e80000100000 */
[----:B0-----:R-:W3:Y:S02]  /*11df0*/  LDL R3, [R1+0x1354] ;  /* 0x0013540001037983 */ /* 0x001ee40000100800 */
[----:B---3--:R-:W-:Y:S02]  /*11e00*/  IADD3 R10, PT, PT, R19, R3, R2 ;  /* 0x00000003130a7210 */ /* 0x008fe40007ffe002 */
[----:B------:R-:W3:Y:S04]  /*11e10*/  LDG.E.U8 R3, desc[UR6][R4.64+0x3] ;  /* 0x0000030604037981 */ /* 0x000ee8000c1e1100 */
[----:B------:R-:W3:Y:S01]  /*11e20*/  LDL.U8 R8, [R10+0x1033] ;  /* 0x001033000a087983 */ /* 0x000ee20000100000 */
[----:B------:R-:W-:-:S05]  /*11e30*/  VIADD R2, R2, 0x4 ;  /* 0x0000000402027836 */ /* 0x000fca0000000000 */
[----:B------:R-:W-:Y:S02]  /*11e40*/  ISETP.NE.AND P0, PT, R2, R0, PT ;  /* 0x000000000200720c */ /* 0x000fe40003f05270 */
[----:B---3--:R-:W-:-:S05]  /*11e50*/  LOP3.LUT R3, R8, R3, RZ, 0x3c, !PT ;  /* 0x0000000308037212 */ /* 0x008fca00078e3cff */
[----:B------:R1:W-:Y:S06]  /*11e60*/  STL.U8 [R10+0x1033], R3 ;  /* 0x001033030a007387 */ /* 0x0003ec0000100000 */
[----:B------:R-:W-:Y:S05]  /*11e70*/  @P0 BRA `(.L_x_247) ;  /* 0xfffffffc00880947 */ /* 0x000fea000383ffff */
.L_x_246:
[----:B------:R-:W-:Y:S05]  /*11e80*/  BSYNC.RECONVERGENT B3 ;  /* 0x0000000000037941 */ /* 0x000fea0003800200 */
.L_x_245:
[----:B------:R-:W-:Y:S05]  /*11e90*/  @!P1 BRA `(.L_x_244) ;  /* 0x0000000000349947 */ /* 0x000fea0003800000 */
[----:B------:R-:W-:-:S07]  /*11ea0*/  IMAD.MOV.U32 R2, RZ, RZ, RZ ;  /* 0x000000ffff027224 */ /* 0x000fce00078e00ff */
.L_x_248:
[----:B01----:R-:W3:Y:S01]  /*11eb0*/  LDL R3, [R1+0x1354] ;  /* 0x0013540001037983 */ /* 0x003ee20000100800 */
[----:B------:R-:W-:-:S05]  /*11ec0*/  IADD3 R8, P0, PT, R0, R21, RZ ;  /* 0x0000001500087210 */ /* 0x000fca0007f1e0ff */
[----:B------:R-:W-:Y:S01]  /*11ed0*/  IMAD.X R9, RZ, RZ, R16, P0 ;  /* 0x000000ffff097224 */ /* 0x000fe200000e0610 */
[----:B---3--:R-:W-:-:S04]  /*11ee0*/  IADD3 R6, PT, PT, R1, R3, R0 ;  /* 0x0000000301067210 */ /* 0x008fc80007ffe000 */
[----:B------:R-:W3:Y:S04]  /*11ef0*/  LDG.E.U8 R3, desc[UR6][R8.64] ;  /* 0x0000000608037981 */ /* 0x000ee8000c1e1100 */
[----:B------:R-:W3:Y:S01]  /*11f00*/  LDL.U8 R4, [R6+0x1040] ;  /* 0x0010400006047983 */ /* 0x000ee20000100000 */
[----:B------:R-:W-:-:S05]  /*11f10*/  VIADD R2, R2, 0x1 ;  /* 0x0000000102027836 */ /* 0x000fca0000000000 */
[----:B------:R-:W-:Y:S01]  /*11f20*/  ISETP.NE.AND P0, PT, R2, R13, PT ;  /* 0x0000000d0200720c */ /* 0x000fe20003f05270 */
[----:B------:R-:W-:Y:S01]  /*11f30*/  VIADD R0, R0, 0x1 ;  /* 0x0000000100007836 */ /* 0x000fe20000000000 */
[----:B---3--:R-:W-:-:S05]  /*11f40*/  LOP3.LUT R3, R4, R3, RZ, 0x3c, !PT ;  /* 0x0000000304037212 */ /* 0x008fca00078e3cff */
[----:B------:R0:W-:Y:S06]  /*11f50*/  STL.U8 [R6+0x1040], R3 ;  /* 0x0010400306007387 */ /* 0x0001ec0000100000 */
[----:B------:R-:W-:Y:S05]  /*11f60*/  @P0 BRA `(.L_x_248) ;  /* 0xfffffffc00d00947 */ /* 0x000fea000383ffff */
.L_x_244:
[----:B------:R-:W-:Y:S05]  /*11f70*/  BSYNC.RECONVERGENT B2 ;  /* 0x0000000000027941 */ /* 0x000fea0003800200 */
.L_x_243:
[----:B------:R3:W5:Y:S01]  /*11f80*/  LDL R0, [R1+0x1354] ;  /* 0x0013540001007983 */ /* 0x0007620000100800 */
[----:B------:R-:W-:Y:S01]  /*11f90*/  ISETP.NE.AND P0, PT, R17, 0x10, PT ;  /* 0x000000101100780c */ /* 0x000fe20003f05270 */
[----:B------:R-:W-:Y:S01]  /*11fa0*/  BSSY.RECONVERGENT B2, `(.L_x_249) ;  /* 0x000003e000027945 */ /* 0x000fe20003800200 */
[----:B01----:R-:W-:-:S11]  /*11fb0*/  SHF.R.S32.HI R3, RZ, 0x1f, R11 ;  /* 0x0000001fff037819 */ /* 0x003fd6000001140b */
[----:B---3--:R-:W-:Y:S05]  /*11fc0*/  @!P0 BRA `(.L_x_250) ;  /* 0x0000000000ec8947 */ /* 0x008fea0003800000 */
[----:B------:R-:W-:-:S04]  /*11fd0*/  ISETP.GT.U32.AND P0, PT, R11, RZ, PT ;  /* 0x000000ff0b00720c */ /* 0x000fc80003f04070 */
[----:B------:R-:W-:-:S13]  /*11fe0*/  ISETP.GT.U32.AND.EX P0, PT, R3, RZ, PT, P0 ;  /* 0x000000ff0300720c */ /* 0x000fda0003f04100 */
[----:B-----5:R-:W-:-:S06]  /*11ff0*/  @!P0 IMAD.IADD R5, R1, 0x1, R0 ;  /* 0x0000000101058824 */ /* 0x020fcc00078e0200 */
        /* <DEDUP_REMOVED lines=16> */
.L_x_253:
[----:B------:R-:W-:-:S05]  /*12100*/  IADD3 R6, PT, PT, R1, R0, R2 ;  /* 0x0000000001067210 */ /* 0x000fca0007ffe002 */
[----:B-1----:R-:W3:Y:S04]  /*12110*/  LDL.U8 R7, [R6+0x1040] ;  /* 0x0010400006077983 */ /* 0x002ee80000100000 */
[----:B------:R-:W5:Y:S04]  /*12120*/  LDL.U8 R9, [R6+0x1041] ;  /* 0x0010410006097983 */ /* 0x000f680000100000 */
[----:B------:R-:W2:Y:S04]  /*12130*/  LDL.U8 R13, [R6+0x1042] ;  /* 0x00104200060d7983 */ /* 0x000ea80000100000 */
[----:B------:R-:W4:Y:S01]  /*12140*/  LDL.U8 R17, [R6+0x1043] ;  /* 0x0010430006117983 */ /* 0x000f220000100000 */
[----:B------:R-:W-:-:S05]  /*12150*/  IADD3 R4, P1, PT, R2, R14, RZ ;  /* 0x0000000e02047210 */ /* 0x000fca0007f3e0ff */
[----:B0-----:R-:W-:Y:S01]  /*12160*/  IMAD.X R5, R10, 0x1, R15, P1 ;  /* 0x000000010a057824 */ /* 0x001fe200008e060f */
[----:B------:R-:W-:-:S05]  /*12170*/  IADD3 R2, P1, PT, R2, 0x4, RZ ;  /* 0x0000000402027810 */ /* 0x000fca0007f3e0ff */
[----:B------:R-:W-:Y:S01]  /*12180*/  IMAD.X R10, RZ, RZ, R10, P1 ;  /* 0x000000ffff0a7224 */ /* 0x000fe200008e060a */
[----:B------:R-:W-:-:S04]  /*12190*/  ISETP.GE.U32.AND P1, PT, R2, R19, PT ;  /* 0x000000130200720c */ /* 0x000fc80003f26070 */
[----:B------:R-:W-:Y:S01]  /*121a0*/  ISETP.GE.U32.AND.EX P1, PT, R10, R8, PT, P1 ;  /* 0x000000080a00720c */ /* 0x000fe20003f26110 */
[----:B---3--:R1:W-:Y:S04]  /*121b0*/  STG.E.U8 desc[UR6][R4.64], R7 ;  /* 0x0000000704007986 */ /* 0x0083e8000c101106 */
[----:B-----5:R1:W-:Y:S04]  /*121c0*/  STG.E.U8 desc[UR6][R4.64+0x1], R9 ;  /* 0x0000010904007986 */ /* 0x0203e8000c101106 */
[----:B--2---:R1:W-:Y:S04]  /*121d0*/  STG.E.U8 desc[UR6][R4.64+0x2], R13 ;  /* 0x0000020d04007986 */ /* 0x0043e8000c101106 */
[----:B----4-:R1:W-:Y:S01]  /*121e0*/  STG.E.U8 desc[UR6][R4.64+0x3], R17 ;  /* 0x0000031104007986 */ /* 0x0103e2000c101106 */
[----:B------:R-:W-:Y:S05]  /*121f0*/  @!P1 BRA `(.L_x_253) ;  /* 0xfffffffc00c09947 */ /* 0x000fea000383ffff */
.L_x_252:
[----:B------:R-:W-:Y:S05]  /*12200*/  BSYNC.RECONVERGENT B3 ;  /* 0x0000000000037941 */ /* 0x000fea0003800200 */
.L_x_251:
[CC--:B-1----:R-:W-:Y:S02]  /*12210*/  IADD3 R4, P3, PT, R11.reuse, -R2.reuse, RZ ;  /* 0x800000020b047210 */ /* 0x0c2fe40007f7e0ff */
[----:B------:R-:W-:Y:S02]  /*12220*/  ISETP.GT.U32.AND P2, PT, R11, R2, PT ;  /* 0x000000020b00720c */ /* 0x000fe40003f44070 */
[----:B------:R-:W-:Y:S01]  /*12230*/  ISETP.LE.U32.AND P1, PT, R4, 0x1, PT ;  /* 0x000000010400780c */ /* 0x000fe20003f23070 */
[C---:B------:R-:W-:Y:S01]  /*12240*/  IMAD.X R4, R3.reuse, 0x1, ~R10, P3 ;  /* 0x0000000103047824 */ /* 0x040fe200018e0e0a */
[----:B------:R-:W-:-:S04]  /*12250*/  ISETP.GT.U32.AND.EX P2, PT, R3, R10, PT, P2 ;  /* 0x0000000a0300720c */ /* 0x000fc80003f44120 */
[----:B------:R-:W-:-:S13]  /*12260*/  ISETP.LE.U32.OR.EX P1, PT, R4, RZ, !P2, P1 ;  /* 0x000000ff0400720c */ /* 0x000fda0005723510 */
[----:B------:R-:W-:Y:S02]  /*12270*/  @!P1 IADD3 R8, PT, PT, R1, R0, R2 ;  /* 0x0000000001089210 */ /* 0x000fe40007ffe002 */
[C---:B------:R-:W-:Y:S02]  /*12280*/  @!P1 IADD3 R4, P2, PT, R2.reuse, R14, RZ ;  /* 0x0000000e02049210 */ /* 0x040fe40007f5e0ff */
[----:B------:R-:W-:Y:S01]  /*12290*/  @!P1 IADD3 R2, P3, PT, R2, 0x2, RZ ;  /* 0x0000000202029810 */ /* 0x000fe20007f7e0ff */
[----:B------:R-:W3:Y:S01]  /*122a0*/  @!P1 LDL.U8 R13, [R8+0x1040] ;  /* 0x00104000080d9983 */ /* 0x000ee20000100000 */
[----:B------:R-:W-:Y:S01]  /*122b0*/  @!P1 PLOP3.LUT P0, PT, PT, PT, PT, 0x8, 0x80 ;  /* 0x000000000080981c */ /* 0x000fe20003f0e170 */
[----:B0-----:R-:W-:Y:S01]  /*122c0*/  @!P1 IMAD.X R5, R10, 0x1, R15, P2 ;  /* 0x000000010a059824 */ /* 0x001fe200010e060f */
[----:B------:R-:W-:Y:S01]  /*122d0*/  ISETP.LT.U32.AND P2, PT, R2, R11, PT ;  /* 0x0000000b0200720c */ /* 0x000fe20003f41070 */
[----:B------:R-:W-:Y:S01]  /*122e0*/  @!P1 IMAD.X R10, RZ, RZ, R10, P3 ;  /* 0x000000ffff0a9224 */ /* 0x000fe200018e060a */
[----:B------:R-:W5:Y:S04]  /*122f0*/  @!P1 LDL.U8 R17, [R8+0x1041] ;  /* 0x0010410008119983 */ /* 0x000f680000100000 */
[----:B------:R-:W-:-:S13]  /*12300*/  ISETP.LT.U32.OR.EX P0, PT, R10, R3, P0, P2 ;  /* 0x000000030a00720c */ /* 0x000fda0000701520 */
[----:B------:R-:W-:-:S06]  /*12310*/  @P0 IADD3 R9, PT, PT, R1, R0, R2 ;  /* 0x0000000001090210 */ /* 0x000fcc0007ffe002 */
[----:B------:R-:W2:Y:S01]  /*12320*/  @P0 LDL.U8 R9, [R9+0x1040] ;  /* 0x0010400009090983 */ /* 0x000ea20000100000 */
[----:B------:R-:W-:-:S05]  /*12330*/  @P0 IADD3 R6, P2, PT, R2, R14, RZ ;  /* 0x0000000e02060210 */ /* 0x000fca0007f5e0ff */
[----:B------:R-:W-:Y:S01]  /*12340*/  @P0 IMAD.X R7, R10, 0x1, R15, P2 ;  /* 0x000000010a070824 */ /* 0x000fe200010e060f */
[----:B---3--:R0:W-:Y:S04]  /*12350*/  @!P1 STG.E.U8 desc[UR6][R4.64], R13 ;  /* 0x0000000d04009986 */ /* 0x0081e8000c101106 */
[----:B-----5:R0:W-:Y:S04]  /*12360*/  @!P1 STG.E.U8 desc[UR6][R4.64+0x1], R17 ;  /* 0x0000011104009986 */ /* 0x0201e8000c101106 */
[----:B--2---:R0:W-:Y:S02]  /*12370*/  @P0 STG.E.U8 desc[UR6][R6.64], R9 ;  /* 0x0000000906000986 */ /* 0x0041e4000c101106 */
.L_x_250:
[----:B------:R-:W-:Y:S05]  /*12380*/  BSYNC.RECONVERGENT B2 ;  /* 0x0000000000027941 */ /* 0x000fea0003800200 */
.L_x_249:
        /* <DEDUP_REMOVED lines=10> */
[----:B------:R-:W3:Y:S04]  /*12430*/  LDL.128 R24, [R1+0x1040] ;  /* 0x0010400001187983 */ /* 0x000ee80000100c00 */
[----:B------:R-:W5:Y:S04]  /*12440*/  LDL.128 R12, [R1+0x1030] ;  /* 0x00103000010c7983 */ /* 0x000f680000100c00 */
[----:B------:R-:W2:Y:S01]  /*12450*/  LDL.128 R8, [R1+0x10] ;  /* 0x0000100001087983 */ /* 0x000ea20000100c00 */
[----:B------:R-:W-:Y:S02]  /*12460*/  PRMT R33, RZ, 0x7610, R33 ;  /* 0x00007610ff217816 */ /* 0x000fe40000000021 */
[----:B------:R-:W-:-:S02]  /*12470*/  PRMT R34, RZ, 0x7610, R34 ;  /* 0x00007610ff227816 */ /* 0x000fc40000000022 */
[----:B------:R-:W-:Y:S02]  /*12480*/  PRMT R35, RZ, 0x7610, R35 ;  /* 0x00007610ff237816 */ /* 0x000fe40000000023 */
[----:B------:R-:W-:Y:S02]  /*12490*/  PRMT R36, RZ, 0x7610, R36 ;  /* 0x00007610ff247816 */ /* 0x000fe40000000024 */
[----:B------:R-:W-:Y:S02]  /*124a0*/  PRMT R38, RZ, 0x7610, R38 ;  /* 0x00007610ff267816 */ /* 0x000fe40000000026 */
[C---:B---3--:R-:W-:Y:S02]  /*124b0*/  PRMT R5, R24.reuse, 0x7770, RZ ;  /* 0x0000777018057816 */ /* 0x048fe400000000ff */
[C---:B0-----:R-:W-:Y:S02]  /*124c0*/  PRMT R6, R24.reuse, 0x7771, RZ ;  /* 0x0000777118067816 */ /* 0x041fe400000000ff */
[C---:B------:R-:W-:Y:S01]  /*124d0*/  PRMT R7, R24.reuse, 0x7772, RZ ;  /* 0x0000777218077816 */ /* 0x040fe200000000ff */
[----:B-----5:R0:W-:Y:S01]  /*124e0*/  STL.128 [R1], R12 ;  /* 0x0000000c01007387 */ /* 0x0201e20000100c00 */
        /* <DEDUP_REMOVED lines=28> */
[----:B------:R-:W-:Y:S01]  /*126b0*/  PRMT R16, R14, 0x7773, RZ ;  /* 0x000077730e107816 */ /* 0x000fe200000000ff */
[----:B0-----:R-:W-:Y:S01]  /*126c0*/  IMAD.MOV.U32 R14, RZ, RZ, RZ ;  /* 0x000000ffff0e7224 */ /* 0x001fe200078e00ff */
[C---:B------:R-:W-:Y:S02]  /*126d0*/  PRMT R30, R27.reuse, 0x7770, RZ ;  /* 0x000077701b1e7816 */ /* 0x040fe400000000ff */
[----:B------:R-:W-:-:S02]  /*126e0*/  PRMT R31, R27, 0x7771, RZ ;  /* 0x000077711b1f7816 */ /* 0x000fc400000000ff */
[----:B------:R-:W-:Y:S02]  /*126f0*/  PRMT R32, R27, 0x7772, RZ ;  /* 0x000077721b207816 */ /* 0x000fe400000000ff */
[----:B------:R-:W-:Y:S02]  /*12700*/  LOP3.LUT R21, R21, R6, RZ, 0x3c, !PT ;  /* 0x0000000615157212 */ /* 0x000fe400078e3cff */
[----:B------:R-:W-:Y:S02]  /*12710*/  LOP3.LUT R22, R22, R5, RZ, 0x3c, !PT ;  /* 0x0000000516167212 */ /* 0x000fe400078e3cff */
[----:B------:R-:W-:Y:S02]  /*12720*/  LOP3.LUT R28, R28, R7, RZ, 0x3c, !PT ;  /* 0x000000071c1c7212 */ /* 0x000fe400078e3cff */
[----:B------:R-:W-:Y:S02]  /*12730*/  LOP3.LUT R29, R29, R16, RZ, 0x3c, !PT ;  /* 0x000000101d1d7212 */ /* 0x000fe400078e3cff */
        /* <DEDUP_REMOVED lines=21> */
[C---:B--2---:R-:W-:Y:S02]  /*12890*/  PRMT R5, R8.reuse, 0x7770, RZ ;  /* 0x0000777008057816 */ /* 0x044fe400000000ff */
[C---:B------:R-:W-:Y:S01]  /*128a0*/  PRMT R6, R8.reuse, 0x7771, RZ ;  /* 0x0000777108067816 */ /* 0x040fe200000000ff */
[----:B------:R0:W-:Y:S01]  /*128b0*/  STL.128 [R1], R16 ;  /* 0x0000001001007387 */ /* 0x0001e20000100c00 */
[----:B------:R-:W-:Y:S02]  /*128c0*/  PRMT R7, R8, 0x7772, RZ ;  /* 0x0000777208077816 */ /* 0x000fe400000000ff */
[----:B------:R-:W-:-:S02]  /*128d0*/  PRMT R20, R9, 0x7770, RZ ;  /* 0x0000777009147816 */ /* 0x000fc400000000ff */
[C---:B------:R-:W-:Y:S02]  /*128e0*/  PRMT R21, R9.reuse, 0x7771, RZ ;  /* 0x0000777109157816 */ /* 0x040fe400000000ff */
[----:B------:R-:W-:Y:S02]  /*128f0*/  PRMT R22, R9, 0x7772, RZ ;  /* 0x0000777209167816 */ /* 0x000fe400000000ff */
[C---:B------:R-:W-:Y:S02]  /*12900*/  PRMT R23, R10.reuse, 0x7770, RZ ;  /* 0x000077700a177816 */ /* 0x040fe400000000ff */
[C---:B------:R-:W-:Y:S02]  /*12910*/  PRMT R12, R10.reuse, 0x7771, RZ ;  /* 0x000077710a0c7816 */ /* 0x040fe400000000ff */
[----:B------:R-:W-:Y:S02]  /*12920*/  PRMT R13, R10, 0x7772, RZ ;  /* 0x000077720a0d7816 */ /* 0x000fe400000000ff */
[----:B------:R-:W-:-:S02]  /*12930*/  PRMT R15, R11, 0x7770, RZ ;  /* 0x000077700b0f7816 */ /* 0x000fc400000000ff */
[C---:B0-----:R-:W-:Y:S02]  /*12940*/  PRMT R16, R11.reuse, 0x7771, RZ ;  /* 0x000077710b107816 */ /* 0x041fe400000000ff */
[----:B------:R-:W-:Y:S02]  /*12950*/  PRMT R17, R11, 0x7772, RZ ;  /* 0x000077720b117816 */ /* 0x000fe400000000ff */
[----:B------:R-:W-:Y:S02]  /*12960*/  PRMT R8, R8, 0x7773, RZ ;  /* 0x0000777308087816 */ /* 0x000fe400000000ff */
[----:B------:R-:W-:Y:S02]  /*12970*/  PRMT R9, R9, 0x7773, RZ ;  /* 0x0000777309097816 */ /* 0x000fe400000000ff */
[----:B------:R-:W-:Y:S02]  /*12980*/  PRMT R10, R10, 0x7773, RZ ;  /* 0x000077730a0a7816 */ /* 0x000fe400000000ff */
[----:B------:R-:W-:-:S02]  /*12990*/  PRMT R11, R11, 0x7773, RZ ;  /* 0x000077730b0b7816 */ /* 0x000fc400000000ff */
        /* <DEDUP_REMOVED lines=11> */
.L_x_261:
[----:B------:R-:W-:-:S05]  /*12a50*/  LEA.HI R41, R14, R1, RZ, 0x1d ;  /* 0x000000010e297211 */ /* 0x000fca00078fe8ff */
[----:B------:R-:W2:Y:S01]  /*12a60*/  LDL.U8 R37, [R41] ;  /* 0x0000000029257983 */ /* 0x000ea20000100000 */
[C---:B------:R-:W-:Y:S01]  /*12a70*/  LOP3.LUT R40, R14.reuse, 0x7, RZ, 0xc, !PT ;  /* 0x000000070e287812 */ /* 0x040fe200078e0cff */
[----:B------:R-:W-:Y:S01]  /*12a80*/  VIADD R14, R14, 0x1 ;  /* 0x000000010e0e7836 */ /* 0x000fe20000000000 */
[----:B------:R-:W-:Y:S01]  /*12a90*/  LOP3.LUT R39, R11, 0x1, RZ, 0xc0, !PT ;  /* 0x000000010b277812 */ /* 0x000fe200078ec0ff */
[----:B------:R-:W-:Y:S03]  /*12aa0*/  BSSY.RECONVERGENT B3, `(.L_x_256) ;  /* 0x0000017000037945 */ /* 0x000fe60003800200 */
[----:B------:R-:W-:Y:S02]  /*12ab0*/  ISETP.NE.U32.AND P1, PT, R39, 0x1, PT ;  /* 0x000000012700780c */ /* 0x000fe40003f25070 */
[----:B------:R-:W-:Y:S02]  /*12ac0*/  ISETP.NE.AND P2, PT, R14, 0x80, PT ;  /* 0x000000800e00780c */ /* 0x000fe40003f45270 */
[----:B--2---:R-:W-:-:S04]  /*12ad0*/  SHF.R.U32.HI R37, RZ, R40, R37 ;  /* 0x00000028ff257219 */ /* 0x004fc80000011625 */
[----:B------:R-:W-:-:S04]  /*12ae0*/  LOP3.LUT R37, R37, 0x1, RZ, 0xc0, !PT ;  /* 0x0000000125257812 */ /* 0x000fc800078ec0ff */
        /* <DEDUP_REMOVED lines=18> */
.L_x_257:
[----:B------:R-:W-:Y:S05]  /*12c10*/  BSYNC.RECONVERGENT B3 ;  /* 0x0000000000037941 */ /* 0x000fea0003800200 */
.L_x_256:
        /* <DEDUP_REMOVED lines=34> */
[C---:B------:R-:W-:Y:S02]  /*12e40*/  LOP3.LUT R11, R9.reuse, 0xffff, RZ, 0xc0, !PT ;  /* 0x0000ffff090b7812 */ /* 0x040fe400078ec0ff */
[----:B------:R-:W-:Y:S01]  /*12e50*/  LOP3.LUT R15, R22, 0xffff, RZ, 0xc0, !PT ;  /* 0x0000ffff160f7812 */ /* 0x000fe200078ec0ff */
[----:B------:R-:W-:Y:S01]  /*12e60*/  IMAD R9, R9, 0x80, R16 ;  /* 0x0000008009097824 */ /* 0x000fe200078e0210 */
[----:B------:R-:W-:Y:S02]  /*12e70*/  SHF.R.U32.HI R17, RZ, 0x1, R17 ;  /* 0x00000001ff117819 */ /* 0x000fe40000011611 */
[----:B------:R-:W-:Y:S02]  /*12e80*/  SHF.R.U32.HI R11, RZ, 0x1, R11 ;  /* 0x00000001ff0b7819 */ /* 0x000fe4000001160b */
[----:B------:R-:W-:-:S02]  /*12e90*/  SHF.R.U32.HI R15, RZ, 0x1, R15 ;  /* 0x00000001ff0f7819 */ /* 0x000fc4000001160f */
[C---:B------:R-:W-:Y:S02]  /*12ea0*/  LOP3.LUT R23, R20.reuse, 0xffff, RZ, 0xc0, !PT ;  /* 0x0000ffff14177812 */ /* 0x040fe400078ec0ff */
[----:B------:R-:W-:Y:S02]  /*12eb0*/  LOP3.LUT R17, R17, 0x7f, RZ, 0xc0, !PT ;  /* 0x0000007f11117812 */ /* 0x000fe400078ec0ff */
[----:B------:R-:W-:Y:S02]  /*12ec0*/  LOP3.LUT R11, R11, 0x7f, RZ, 0xc0, !PT ;  /* 0x0000007f0b0b7812 */ /* 0x000fe400078ec0ff */
[----:B------:R-:W-:Y:S01]  /*12ed0*/  LOP3.LUT R16, R15, 0x7f, RZ, 0xc0, !PT ;  /* 0x0000007f0f107812 */ /* 0x000fe200078ec0ff */
[----:B------:R-:W-:Y:S01]  /*12ee0*/  IMAD R20, R20, 0x80, R17 ;  /* 0x0000008014147824 */ /* 0x000fe200078e0211 */
[----:B------:R-:W-:Y:S01]  /*12ef0*/  SHF.R.U32.HI R15, RZ, 0x1, R23 ;  /* 0x00000001ff0f7819 */ /* 0x000fe20000011617 */
[----:B------:R-:W-:Y:S01]  /*12f00*/  IMAD R22, R22, 0x80, R11 ;  /* 0x0000008016167824 */ /* 0x000fe200078e020b */
[----:B------:R-:W-:Y:S01]  /*12f10*/  LOP3.LUT R17, R6, 0xffff, RZ, 0xc0, !PT ;  /* 0x0000ffff06117812 */ /* 0x000fe200078ec0ff */
[----:B------:R-:W-:Y:S01]  /*12f20*/  IMAD R21, R21, 0x80, R16 ;  /* 0x0000008015157824 */ /* 0x000fe200078e0210 */
[----:B------:R-:W-:-:S02]  /*12f30*/  LOP3.LUT R15, R15, 0x7f, RZ, 0xc0, !PT ;  /* 0x0000007f0f0f7812 */ /* 0x000fc400078ec0ff */
[C---:B------:R-:W-:Y:S02]  /*12f40*/  LOP3.LUT R11, R8.reuse, 0xffff, RZ, 0xc0, !PT ;  /* 0x0000ffff080b7812 */ /* 0x040fe400078ec0ff */
[----:B------:R-:W-:Y:S01]  /*12f50*/  LOP3.LUT R16, R7, 0xffff, RZ, 0xc0, !PT ;  /* 0x0000ffff07107812 */ /* 0x000fe200078ec0ff */
[----:B------:R-:W-:Y:S01]  /*12f60*/  IMAD R8, R8, 0x80, R15 ;  /* 0x0000008008087824 */ /* 0x000fe200078e020f */
[----:B------:R-:W-:Y:S02]  /*12f70*/  SHF.R.U32.HI R17, RZ, 0x1, R17 ;  /* 0x00000001ff117819 */ /* 0x000fe40000011611 */
[----:B------:R-:W-:Y:S02]  /*12f80*/  SHF.R.U32.HI R11, RZ, 0x1, R11 ;  /* 0x00000001ff0b7819 */ /* 0x000fe4000001160b */
[----:B------:R-:W-:Y:S02]  /*12f90*/  LOP3.LUT R23, R5, 0xfe, RZ, 0xc0, !PT ;  /* 0x000000fe05177812 */ /* 0x000fe400078ec0ff */
[----:B------:R-:W-:-:S02]  /*12fa0*/  SHF.R.U32.HI R15, RZ, 0x1, R16 ;  /* 0x00000001ff0f7819 */ /* 0x000fc40000011610 */
[----:B------:R-:W-:Y:S02]  /*12fb0*/  LOP3.LUT R46, R17, 0x7f, RZ, 0xc0, !PT ;  /* 0x0000007f112e7812 */ /* 0x000fe400078ec0ff */
[----:B------:R-:W-:Y:S02]  /*12fc0*/  LOP3.LUT R16, R11, 0x7f, RZ, 0xc0, !PT ;  /* 0x0000007f0b107812 */ /* 0x000fe400078ec0ff */
[----:B------:R-:W-:Y:S01]  /*12fd0*/  SHF.R.U32.HI R23, RZ, 0x1, R23 ;  /* 0x00000001ff177819 */ /* 0x000fe20000011617 */
[----:B------:R-:W-:Y:S01]  /*12fe0*/  IMAD R46, R5, 0x80, R46 ;  /* 0x00000080052e7824 */ /* 0x000fe200078e022e */
[----:B------:R-:W-:Y:S01]  /*12ff0*/  LOP3.LUT R15, R15, 0x7f, RZ, 0xc0, !PT ;  /* 0x0000007f0f0f7812 */ /* 0x000fe200078ec0ff */
[----:B------:R-:W-:Y:S01]  /*13000*/  IMAD R7, R7, 0x80, R16 ;  /* 0x0000008007077824 */ /* 0x000fe200078e0210 */
[----:B------:R-:W-:Y:S02]  /*13010*/  LOP3.LUT R5, R23, 0xffe1, RZ, 0x3c, !PT ;  /* 0x0000ffe117057812 */ /* 0x000fe400078e3cff */
[----:B------:R-:W-:Y:S01]  /*13020*/  PRMT R23, R9, 0x7610, R23 ;  /* 0x0000761009177816 */ /* 0x000fe20000000017 */
[----:B------:R-:W-:Y:S01]  /*13030*/  IMAD R6, R6, 0x80, R15 ;  /* 0x0000008006067824 */ /* 0x000fe200078e020f */
        /* <DEDUP_REMOVED lines=14> */
[----:B------:R-:W-:Y:S06]  /*13120*/  BRA `(.L_x_260) ;  /* 0x0000000400347947 */ /* 0x000fec0003800000 */
.L_x_259:
[----:B------:R-:W-:Y:S02]  /*13130*/  LOP3.LUT R11, R11, 0xffff, RZ, 0xc0, !PT ;  /* 0x0000ffff0b0b7812 */ /* 0x000fe400078ec0ff */
[----:B------:R-:W-:Y:S02]  /*13140*/  LOP3.LUT R37, R17, 0xffff, RZ, 0xc0, !PT ;  /* 0x0000ffff11257812 */ /* 0x000fe400078ec0ff */
        /* <DEDUP_REMOVED lines=14> */
[C---:B------:R-:W-:Y:S02]  /*13230*/  LOP3.LUT R15, R10.reuse, 0xffff, RZ, 0xc0, !PT ;  /* 0x0000ffff0a0f7812 */ /* 0x040fe400078ec0ff */
[----:B------:R-:W-:Y:S02]  /*13240*/  LOP3.LUT R11, R11, 0x7f, RZ, 0xc0, !PT ;  /* 0x0000007f0b0b7812 */ /* 0x000fe400078ec0ff */
[----:B------:R-:W-:Y:S02]  /*13250*/  SHF.R.U32.HI R17, RZ, 0x1, R16 ;  /* 0x00000001ff117819 */ /* 0x000fe40000011610 */
[----:B------:R-:W-:Y:S01]  /*13260*/  SHF.R.U32.HI R39, RZ, 0x1, R39 ;  /* 0x00000001ff277819 */ /* 0x000fe20000011627 */
[----:B------:R-:W-:Y:S01]  /*13270*/  IMAD R10, R10, 0x80, R11 ;  /* 0x000000800a0a7824 */ /* 0x000fe200078e020b */
        /* <DEDUP_REMOVED lines=25> */
[----:B------:R-:W-:Y:S02]  /*13410*/  LOP3.LUT R16, R7, 0xffff, RZ, 0xc0, !PT ;  /* 0x0000ffff07107812 */ /* 0x000fe400078ec0ff */
[----:B------:R-:W-:-:S02]  /*13420*/  LOP3.LUT R23, R6, 0xffff, RZ, 0xc0, !PT ;  /* 0x0000ffff06177812 */ /* 0x000fc400078ec0ff */
[----:B------:R-:W-:Y:S02]  /*13430*/  SHF.R.U32.HI R11, RZ, 0x1, R11 ;  /* 0x00000001ff0b7819 */ /* 0x000fe4000001160b */
[----:B------:R-:W-:Y:S02]  /*13440*/  SHF.R.U32.HI R15, RZ, 0x1, R15 ;  /* 0x00000001ff0f7819 */ /* 0x000fe4000001160f */
        /* <DEDUP_REMOVED lines=8> */
[----:B------:R-:W-:Y:S01]  /*134d0*/  PRMT R23, R9, 0x7610, R23 ;  /* 0x0000761009177816 */ /* 0x000fe20000000017 */
[----:B------:R-:W-:Y:S01]  /*134e0*/  IMAD R6, R6, 0x80, R17 ;  /* 0x0000008006067824 */ /* 0x000fe200078e0211 */
[----:B------:R-:W-:Y:S01]  /*134f0*/  PRMT R9, R22, 0x7610, R9 ;  /* 0x0000761016097816 */ /* 0x000fe20000000009 */
[C---:B------:R-:W-:Y:S01]  /*13500*/  IMAD R46, R5.reuse, 0x80, R46 ;  /* 0x00000080052e7824 */ /* 0x040fe200078e022e */
[----:B------:R-:W-:Y:S02]  /*13510*/  LOP3.LUT R11, R5, 0xfe, RZ, 0xc0, !PT ;  /* 0x000000fe050b7812 */ /* 0x000fe400078ec0ff */
[----:B------:R-:W-:-:S02]  /*13520*/  PRMT R22, R21, 0x7610, R22 ;  /* 0x0000761015167816 */ /* 0x000fc40000000016 */
[----:B------:R-:W-:Y:S02]  /*13530*/  PRMT R21, R20, 0x7610, R21 ;  /* 0x0000761014157816 */ /* 0x000fe40000000015 */
[----:B------:R-:W-:Y:S02]  /*13540*/  PRMT R15, R10, 0x7610, R15 ;  /* 0x000076100a0f7816 */ /* 0x000fe4000000000f */
[----:B------:R-:W-:Y:S02]  /*13550*/  PRMT R20, R8, 0x7610, R20 ;  /* 0x0000761008147816 */ /* 0x000fe40000000014 */
[----:B------:R-:W-:Y:S02]  /*13560*/  PRMT R10, R13, 0x7610, R10 ;  /* 0x000076100d0a7816 */ /* 0x000fe4000000000a */
[----:B------:R-:W-:Y:S02]  /*13570*/  PRMT R8, R7, 0x7610, R8 ;  /* 0x0000761007087816 */ /* 0x000fe40000000008 */
[----:B------:R-:W-:-:S02]  /*13580*/  SHF.R.U32.HI R5, RZ, 0x1, R11 ;  /* 0x00000001ff057819 */ /* 0x000fc4000001160b */
[----:B------:R-:W-:Y:S02]  /*13590*/  PRMT R13, R12, 0x7610, R13 ;  /* 0x000076100c0d7816 */ /* 0x000fe4000000000d */
[----:B------:R-:W-:Y:S02]  /*135a0*/  PRMT R7, R6, 0x7610, R7 ;  /* 0x0000761006077816 */ /* 0x000fe40000000007 */
[----:B------:R-:W-:Y:S02]  /*135b0*/  PRMT R11, R40, 0x7610, R11 ;  /* 0x00007610280b7816 */ /* 0x000fe4000000000b */
[----:B------:R-:W-:Y:S02]  /*135c0*/  PRMT R17, R37, 0x7610, R17 ;  /* 0x0000761025117816 */ /* 0x000fe40000000011 */
[----:B------:R-:W-:Y:S02]  /*135d0*/  PRMT R16, R42, 0x7610, R16 ;  /* 0x000076102a107816 */ /* 0x000fe40000000010 */
[----:B------:R-:W-:-:S02]  /*135e0*/  PRMT R12, R44, 0x7610, R12 ;  /* 0x000076102c0c7816 */ /* 0x000fc4000000000c */
[----:B------:R-:W-:-:S07]  /*135f0*/  PRMT R6, R46, 0x7610, R6 ;  /* 0x000076102e067816 */ /* 0x000fce0000000006 */
.L_x_260:
[----:B------:R-:W-:Y:S05]  /*13600*/  BSYNC.RECONVERGENT B3 ;  /* 0x0000000000037941 */ /* 0x000fea0003800200 */
.L_x_258:
        /* <DEDUP_REMOVED lines=31> */
.L_x_255:
[----:B------:R-:W-:Y:S05]  /*13800*/  BSYNC.RECONVERGENT B2 ;  /* 0x0000000000027941 */ /* 0x000fea0003800200 */
.L_x_254:
[----:B------:R-:W-:-:S13]  /*13810*/  ISETP.NE.AND P0, PT, R250, RZ, PT ;  /* 0x000000fffa00720c */ /* 0x000fda0003f05270 */
[----:B------:R-:W-:Y:S05]  /*13820*/  @!P0 BREAK.RELIABLE B1 ;  /* 0x0000000000018942 */ /* 0x000fea0003800100 */
[----:B------:R-:W-:Y:S05]  /*13830*/  @!P0 BRA `(.L_x_262) ;  /* 0x0000007c00b08947 */ /* 0x000fea0003800000 */
.L_x_242:
[----:B------:R-:W-:Y:S05]  /*13840*/  BSYNC.RELIABLE B1 ;  /* 0x0000000000017941 */ /* 0x000fea0003800100 */
.L_x_241:
        /* <DEDUP_REMOVED lines=10> */
.L_x_272:
[----:B------:R-:W2:Y:S04]  /*138f0*/  LDL.128 R156, [R1+0x1010] ;  /* 0x00101000019c7983 */ /* 0x000ea80000100c00 */
[----:B------:R-:W2:Y:S04]  /*13900*/  LDL.128 R144, [R1+0x1060] ;  /* 0x0010600001907983 */ /* 0x000ea80000100c00 */
        /* <DEDUP_REMOVED lines=32> */
[----:B-1-3--:R-:W3:Y:S04]  /*13b10*/  LDL.128 R8, [R1+0x1270] ;  /* 0x0012700001087983 */ /* 0x00aee80000100c00 */
[----:B------:R-:W3:Y:S01]  /*13b20*/  LDL.128 R12, [R1+0x1260] ;  /* 0x00126000010c7983 */ /* 0x000ee20000100c00 */
[----:B--2---:R-:W-:-:S02]  /*13b30*/  LOP3.LUT R145, R145, R159, RZ, 0x3c, !PT ;  /* 0x0000009f91917212 */ /* 0x004fc400078e3cff */
[----:B------:R-:W-:Y:S02]  /*13b40*/  LOP3.LUT R144, R144, R158, RZ, 0x3c, !PT ;  /* 0x0000009e90907212 */ /* 0x000fe400078e3cff */
[-C--:B----4-:R-:W-:Y:S02]  /*13b50*/  LOP3.LUT R137, R137, R157.reuse, RZ, 0x3c, !PT ;  /* 0x0000009d89897212 */ /* 0x090fe400078e3cff */
[----:B------:R-:W-:Y:S01]  /*13b60*/  LOP3.LUT R136, R136, R156, RZ, 0x3c, !PT ;  /* 0x0000009c88887212 */ /* 0x000fe200078e3cff */
[----:B------:R-:W-:Y:S01]  /*13b70*/  IMAD.IADD R144, R144, 0x1, R145 ;  /* 0x0000000190907824 */ /* 0x000fe200078e0291 */
[----:B0-----:R-:W-:Y:S02]  /*13b80*/  LOP3.LUT R6, R138, R157, RZ, 0x3c, !PT ;  /* 0x0000009d8a067212 */ /* 0x001fe400078e3cff */
[----:B------:R-:W-:Y:S01]  /*13b90*/  LOP3.LUT R149, R139, R158, RZ, 0x3c, !PT ;  /* 0x0000009e8b957212 */ /* 0x000fe200078e3cff */
[----:B------:R-:W-:Y:S01]  /*13ba0*/  IMAD.IADD R148, R136, 0x1, R137 ;  /* 0x0000000188947824 */ /* 0x000fe200078e0289 */
[----:B------:R-:W-:Y:S01]  /*13bb0*/  SHF.L.W.U32.HI R144, R144, 0x1d, R144 ;  /* 0x0000001d90907819 */ /* 0x000fe20000010e90 */
[----:B------:R-:W2:Y:S02]  /*13bc0*/  LDL.128 R136, [R1+0x1280] ;  /* 0x0012800001887983 */ /* 0x000ea40000100c00 */
[----:B------:R-:W-:Y:S01]  /*13bd0*/  IMAD.IADD R6, R6, 0x1, R149 ;  /* 0x0000000106067824 */ /* 0x000fe200078e0295 */
[----:B------:R-:W-:-:S02]  /*13be0*/  LOP3.LUT R145, R143, R156, RZ, 0x3c, !PT ;  /* 0x0000009c8f917212 */ /* 0x000fc400078e3cff */
[----:B------:R-:W-:Y:S02]  /*13bf0*/  LOP3.LUT R142, R142, R144, RZ, 0x3c, !PT ;  /* 0x000000908e8e7212 */ /* 0x000fe400078e3cff */
[----:B------:R-:W-:Y:S02]  /*13c00*/  SHF.L.W.U32.HI R148, R148, 0x9, R148 ;  /* 0x0000000994947819 */ /* 0x000fe40000010e94 */
[----:B------:R-:W-:Y:S01]  /*13c10*/  SHF.L.W.U32.HI R143, R6, 0x1b, R6 ;  /* 0x0000001b068f7819 */ /* 0x000fe20000010e06 */
[----:B------:R-:W-:Y:S01]  /*13c20*/  IMAD.IADD R142, R142, 0x1, R145 ;  /* 0x000000018e8e7824 */ /* 0x000fe200078e0291 */
[----:B------:R-:W-:Y:S01]  /*13c30*/  LOP3.LUT R146, R146, R148, RZ, 0x3c, !PT ;  /* 0x0000009492927212 */ /* 0x000fe200078e3cff */
[----:B------:R-:W4:Y:S01]  /*13c40*/  LDL R6, [R1+0x1350] ;  /* 0x0013500001067983 */ /* 0x000f220000100800 */
[----:B------:R-:W-:Y:S02]  /*13c50*/  LOP3.LUT R147, R147, R143, RZ, 0x3c, !PT ;  /* 0x0000008f93937212 */ /* 0x000fe400078e3cff */
[----:B------:R-:W-:-:S02]  /*13c60*/  LOP3.LUT R141, R141, R144, RZ, 0x3c, !PT ;  /* 0x000000908d8d7212 */ /* 0x000fc400078e3cff */
[----:B------:R-:W-:Y:S01]  /*13c70*/  LOP3.LUT R140, R140, R143, RZ, 0x3c, !PT ;  /* 0x0000008f8c8c7212 */ /* 0x000fe200078e3cff */
[----:B------:R-:W-:Y:S01]  /*13c80*/  IMAD.IADD R146, R146, 0x1, R147 ;  /* 0x0000000192927824 */ /* 0x000fe200078e0293 */
[----:B------:R-:W-:-:S03]  /*13c90*/  SHF.L.W.U32.HI R142, R142, 0x1d, R142 ;  /* 0x0000001d8e8e7819 */ /* 0x000fc60000010e8e */
[----:B------:R-:W-:Y:S01]  /*13ca0*/  IMAD.IADD R140, R140, 0x1, R141 ;  /* 0x000000018c8c7824 */ /* 0x000fe200078e028d */
[----:B------:R-:W-:Y:S02]  /*13cb0*/  LOP3.LUT R133, R133, R148, RZ, 0x3c, !PT ;  /* 0x0000009485857212 */ /* 0x000fe400078e3cff */
        /* <DEDUP_REMOVED lines=8> */
[----:B------:R-:W-:Y:S02]  /*13d40*/  IMAD.MOV.U32 R144, RZ, RZ, R151 ;  /* 0x000000ffff907224 */ /* 0x000fe400078e0097 */
[----:B------:R-:W-:Y:S01]  /*13d50*/  IMAD.MOV.U32 R145, RZ, RZ, R154 ;  /* 0x000000ffff917224 */ /* 0x000fe200078e009a */
[----:B------:R-:W-:Y:S01]  /*13d60*/  SHF.L.W.U32.HI R132, R132, 0x1d, R132 ;  /* 0x0000001d84847819 */ /* 0x000fe20000010e84 */
[----:B------:R-:W-:Y:S02]  /*13d70*/  IMAD.IADD R130, R130, 0x1, R131 ;  /* 0x0000000182827824 */ /* 0x000fe400078e0283 */
[----:B------:R-:W-:Y:S01]  /*13d80*/  IMAD.IADD R128, R128, 0x1, R129 ;  /* 0x0000000180807824 */ /* 0x000fe200078e0281 */
[----:B------:R0:W5:Y:S01]  /*13d90*/  LDG.E.U8 R141, desc[UR6][R144.64] ;  /* 0x00000006908d7981 */ /* 0x000162000c1e1100 */
[----:B------:R-:W-:-:S02]  /*13da0*/  LOP3.LUT R127, R127, R146, RZ, 0x3c, !PT ;  /* 0x000000927f7f7212 */ /* 0x000fc400078e3cff */
[-C--:B------:R-:W-:Y:S02]  /*13db0*/  LOP3.LUT R126, R126, R132.reuse, RZ, 0x3c, !PT ;  /* 0x000000847e7e7212 */ /* 0x080fe400078e3cff */
[----:B------:R-:W-:Y:S02]  /*13dc0*/  SHF.L.W.U32.HI R130, R130, 0x1b, R130 ;  /* 0x0000001b82827819 */ /* 0x000fe40000010e82 */
[----:B------:R-:W-:Y:S01]  /*13dd0*/  SHF.L.W.U32.HI R128, R128, 0x9, R128 ;  /* 0x0000000980807819 */ /* 0x000fe20000010e80 */
[----:B------:R-:W-:Y:S01]  /*13de0*/  IMAD.IADD R126, R126, 0x1, R127 ;  /* 0x000000017e7e7824 */ /* 0x000fe200078e027f */
[----:B------:R-:W-:Y:S02]  /*13df0*/  LOP3.LUT R125, R125, R132, RZ, 0x3c, !PT ;  /* 0x000000847d7d7212 */ /* 0x000fe400078e3cff */
[-C--:B------:R-:W-:Y:S02]  /*13e00*/  LOP3.LUT R135, R135, R130.reuse, RZ, 0x3c, !PT ;  /* 0x0000008287877212 */ /* 0x080fe400078e3cff */
[----:B------:R-:W-:-:S02]  /*13e10*/  LOP3.LUT R124, R124, R130, RZ, 0x3c, !PT ;  /* 0x000000827c7c7212 */ /* 0x000fc400078e3cff */
[-C--:B------:R-:W-:Y:S02]  /*13e20*/  LOP3.LUT R134, R134, R128.reuse, RZ, 0x3c, !PT ;  /* 0x0000008086867212 */ /* 0x080fe400078e3cff */
[----:B------:R-:W-:Y:S01]  /*13e30*/  SHF.L.W.U32.HI R126, R126, 0x1d, R126 ;  /* 0x0000001d7e7e7819 */ /* 0x000fe20000010e7e */
[----:B------:R-:W-:Y:S02]  /*13e40*/  IMAD.IADD R124, R124, 0x1, R125 ;  /* 0x000000017c7c7824 */ /* 0x000fe400078e027d */
[----:B------:R-:W-:Y:S01]  /*13e50*/  IMAD.IADD R134, R134, 0x1, R135 ;  /* 0x0000000186867824 */ /* 0x000fe200078e0287 */
[----:B------:R-:W-:Y:S02]  /*13e60*/  LOP3.LUT R121, R121, R128, RZ, 0x3c, !PT ;  /* 0x0000008079797212 */ /* 0x000fe400078e3cff */
        /* <DEDUP_REMOVED lines=19> */
[-C--:B------:R-:W-:Y:S02]  /*13fa0*/  LOP3.LUT R122, R122, R116.reuse, RZ, 0x3c, !PT ;  /* 0x000000747a7a7212 */ /* 0x080fe400078e3cff */
[----:B------:R-:W-:Y:S01]  /*13fb0*/  SHF.L.W.U32.HI R114, R114, 0x1d, R114 ;  /* 0x0000001d72727819 */ /* 0x000fe20000010e72 */
[----:B------:R-:W-:Y:S02]  /*13fc0*/  IMAD.IADD R112, R112, 0x1, R113 ;  /* 0x0000000170707824 */ /* 0x000fe400078e0271 */
[----:B------:R-:W-:Y:S01]  /*13fd0*/  IMAD.IADD R122, R122, 0x1, R123 ;  /* 0x000000017a7a7824 */ /* 0x000fe200078e027b */
[----:B------:R-:W-:Y:S02]  /*13fe0*/  LOP3.LUT R109, R109, R116, RZ, 0x3c, !PT ;  /* 0x000000746d6d7212 */ /* 0x000fe400078e3cff */
[----:B------:R-:W-:-:S02]  /*13ff0*/  LOP3.LUT R108, R108, R114, RZ, 0x3c, !PT ;  /* 0x000000726c6c7212 */ /* 0x000fc400078e3cff */
[----:B------:R-:W-:Y:S02]  /*14000*/  SHF.L.W.U32.HI R112, R112, 0x1b, R112 ;  /* 0x0000001b70707819 */ /* 0x000fe40000010e70 */
        /* <DEDUP_REMOVED lines=178> */
[----:B------:R-:W-:Y:S02]  /*14b30*/  LOP3.LUT R18, R18, R24, RZ, 0x3c, !PT ;  /* 0x0000001812127212 */ /* 0x000fe400078e3cff */
[----:B------:R-:W-:Y:S02]  /*14b40*/  SHF.L.W.U32.HI R22, R22, 0x1b, R22 ;  /* 0x0000001b16167819 */ /* 0x000fe40000010e16 */
[----:B------:R-:W-:Y:S01]  /*14b50*/  SHF.L.W.U32.HI R20, R20, 0x9, R20 ;  /* 0x0000000914147819 */ /* 0x000fe20000010e14 */
[----:B------:R-:W-:Y:S01]  /*14b60*/  IMAD.IADD R18, R18, 0x1, R19 ;  /* 0x0000000112127824 */ /* 0x000fe200078e0213 */
[-C--:B------:R-:W-:Y:S02]  /*14b70*/  LOP3.LUT R27, R27, R22.reuse, RZ, 0x3c, !PT ;  /* 0x000000161b1b7212 */ /* 0x080fe400078e3cff */
[----:B------:R-:W-:-:S02]  /*14b80*/  LOP3.LUT R16, R16, R22, RZ, 0x3c, !PT ;  /* 0x0000001610107212 */ /* 0x000fc400078e3cff */
[----:B------:R-:W-:Y:S02]  /*14b90*/  LOP3.LUT R17, R17, R24, RZ, 0x3c, !PT ;  /* 0x0000001811117212 */ /* 0x000fe400078e3cff */
[-C--:B------:R-:W-:Y:S02]  /*14ba0*/  LOP3.LUT R26, R26, R20.reuse, RZ, 0x3c, !PT ;  /* 0x000000141a1a7212 */ /* 0x080fe400078e3cff */
[----:B------:R-:W-:Y:S01]  /*14bb0*/  SHF.L.W.U32.HI R18, R18, 0x1d, R18 ;  /* 0x0000001d12127819 */ /* 0x000fe20000010e12 */
[----:B------:R-:W-:Y:S02]  /*14bc0*/  IMAD.IADD R16, R16, 0x1, R17 ;  /* 0x0000000110107824 */ /* 0x000fe400078e0211 */
[----:B------:R-:W-:Y:S01]  /*14bd0*/  IMAD.IADD R26, R26, 0x1, R27 ;  /* 0x000000011a1a7824 */ /* 0x000fe200078e021b */
[----:B---3--:R-:W-:Y:S02]  /*14be0*/  LOP3.LUT R9, R9, R20, RZ, 0x3c, !PT ;  /* 0x0000001409097212 */ /* 0x008fe400078e3cff */
[----:B------:R-:W-:-:S02]  /*14bf0*/  LOP3.LUT R8, R8, R18, RZ, 0x3c, !PT ;  /* 0x0000001208087212 */ /* 0x000fc400078e3cff */
[----:B------:R-:W-:Y:S02]  /*14c00*/  SHF.L.W.U32.HI R16, R16, 0x1b, R16 ;  /* 0x0000001b10107819 */ /* 0x000fe40000010e10 */
[----:B------:R-:W-:Y:S01]  /*14c10*/  SHF.L.W.U32.HI R26, R26, 0x9, R26 ;  /* 0x000000091a1a7819 */ /* 0x000fe20000010e1a */
[----:B------:R-:W-:Y:S01]  /*14c20*/  IMAD.IADD R8, R8, 0x1, R9 ;  /* 0x0000000108087824 */ /* 0x000fe200078e0209 */
[-C--:B------:R-:W-:Y:S02]  /*14c30*/  LOP3.LUT R14, R14, R16.reuse, RZ, 0x3c, !PT ;  /* 0x000000100e0e7212 */ /* 0x080fe400078e3cff */
[----:B------:R-:W-:Y:S02]  /*14c40*/  LOP3.LUT R13, R13, R16, RZ, 0x3c, !PT ;  /* 0x000000100d0d7212 */ /* 0x000fe400078e3cff */
[----:B------:R-:W-:Y:S02]  /*14c50*/  LOP3.LUT R12, R12, R26, RZ, 0x3c, !PT ;  /* 0x0000001a0c0c7212 */ /* 0x000fe400078e3cff */
[----:B------:R-:W-:-:S02]  /*14c60*/  LOP3.LUT R15, R15, R18, RZ, 0x3c, !PT ;  /* 0x000000120f0f7212 */ /* 0x000fc400078e3cff */
[----:B------:R-:W-:Y:S01]  /*14c70*/  SHF.L.W.U32.HI R8, R8, 0x1d, R8 ;  /* 0x0000001d08087819 */ /* 0x000fe20000010e08 */
[----:B------:R-:W-:Y:S02]  /*14c80*/  IMAD.IADD R12, R12, 0x1, R13 ;  /* 0x000000010c0c7824 */ /* 0x000fe400078e020d */
[----:B------:R-:W-:Y:S01]  /*14c90*/  IMAD.IADD R14, R14, 0x1, R15 ;  /* 0x000000010e0e7824 */ /* 0x000fe200078e020f */
[----:B--2---:R-:W-:Y:S02]  /*14ca0*/  LOP3.LUT R139, R139, R26, RZ, 0x3c, !PT ;  /* 0x0000001a8b8b7212 */ /* 0x004fe400078e3cff */
[----:B------:R-:W-:Y:S02]  /*14cb0*/  LOP3.LUT R138, R138, R8, RZ, 0x3c, !PT ;  /* 0x000000088a8a7212 */ /* 0x000fe400078e3cff */
[----:B----4-:R-:W-:Y:S02]  /*14cc0*/  ISETP.GE.U32.AND P0, PT, R6, 0x19, PT ;  /* 0x000000190600780c */ /* 0x010fe40003f06070 */
[----:B------:R-:W-:-:S02]  /*14cd0*/  SHF.L.W.U32.HI R12, R12, 0x9, R12 ;  /* 0x000000090c0c7819 */ /* 0x000fc40000010e0c */
[----:B------:R-:W-:Y:S01]  /*14ce0*/  SHF.L.W.U32.HI R14, R14, 0x1b, R14 ;  /* 0x0000001b0e0e7819 */ /* 0x000fe20000010e0e */
[----:B------:R-:W-:Y:S01]  /*14cf0*/  IMAD.IADD R138, R138, 0x1, R139 ;  /* 0x000000018a8a7824 */ /* 0x000fe200078e028b */
[----:B------:R-:W-:Y:S02]  /*14d00*/  LOP3.LUT R10, R10, R12, RZ, 0x3c, !PT ;  /* 0x0000000c0a0a7212 */ /* 0x000fe400078e3cff */
[----:B------:R-:W-:Y:S02]  /*14d10*/  LOP3.LUT R11, R11, R14, RZ, 0x3c, !PT ;  /* 0x0000000e0b0b7212 */ /* 0x000fe400078e3cff */
[----:B------:R-:W-:Y:S02]  /*14d20*/  LOP3.LUT R137, R137, R8, RZ, 0x3c, !PT ;  /* 0x0000000889897212 */ /* 0x000fe400078e3cff */
[----:B------:R-:W-:Y:S01]  /*14d30*/  LOP3.LUT R136, R136, R14, RZ, 0x3c, !PT ;  /* 0x0000000e88887212 */ /* 0x000fe200078e3cff */
[----:B------:R-:W-:Y:S01]  /*14d40*/  IMAD.IADD R10, R10, 0x1, R11 ;  /* 0x000000010a0a7824 */ /* 0x000fe200078e020b */
[----:B------:R-:W-:-:S02]  /*14d50*/  ISETP.GE.U32.AND P1, PT, R6, 0x1d, PT ;  /* 0x0000001d0600780c */ /* 0x000fc40003f26070 */
[----:B------:R-:W-:Y:S01]  /*14d60*/  SHF.L.W.U32.HI R6, R138, 0x1d, R138 ;  /* 0x0000001d8a067819 */ /* 0x000fe20000010e8a */
[----:B------:R-:W-:Y:S01]  /*14d70*/  IMAD.IADD R136, R136, 0x1, R137 ;  /* 0x0000000188887824 */ /* 0x000fe200078e0289 */
[----:B------:R-:W-:Y:S01]  /*14d80*/  BSSY.RECONVERGENT B3, `(.L_x_266) ;  /* 0x000003b000037945 */ /* 0x000fe20003800200 */
[----:B------:R-:W-:Y:S02]  /*14d90*/  SHF.L.W.U32.HI R32, R10, 0x9, R10 ;  /* 0x000000090a207819 */ /* 0x000fe40000010e0a */
[----:B------:R-:W-:Y:S01]  /*14da0*/  IMAD.MOV.U32 R14, RZ, RZ, R6 ;  /* 0x000000ffff0e7224 */ /* 0x000fe200078e0006 */
        /* <DEDUP_REMOVED lines=9> */
[----:B---3--:R-:W-:Y:S02]  /*14e40*/  LOP3.LUT R15, R19, R6, RZ, 0x3c, !PT ;  /* 0x00000006130f7212 */ /* 0x008fe400078e3cff */
[----:B------:R-:W-:Y:S02]  /*14e50*/  LOP3.LUT R12, R18, R136, RZ, 0x3c, !PT ;  /* 0x00000088120c7212 */ /* 0x000fe400078e3cff */
[----:B------:R-:W-:Y:S02]  /*14e60*/  LOP3.LUT R6, R36, R6, RZ, 0x3c, !PT ;  /* 0x0000000624067212 */ /* 0x000fe400078e3cff */
[----:B------:R-:W-:Y:S01]  /*14e70*/  LOP3.LUT R17, R17, R136, RZ, 0x3c, !PT ;  /* 0x0000008811117212 */ /* 0x000fe200078e3cff */
[----:B------:R-:W-:Y:S01]  /*14e80*/  IMAD.IADD R12, R12, 0x1, R15 ;  /* 0x000000010c0c7824 */ /* 0x000fe200078e020f */
[-C--:B------:R-:W-:Y:S01]  /*14e90*/  LOP3.LUT R14, R16, R32.reuse, RZ, 0x3c, !PT ;  /* 0x00000020100e7212 */ /* 0x080fe200078e3cff */
[----:B------:R-:W-:Y:S01]  /*14ea0*/  IMAD.IADD R6, R6, 0x1, R13 ;  /* 0x0000000106067824 */ /* 0x000fe200078e020d */
[----:B----4-:R-:W-:-:S02]  /*14eb0*/  LOP3.LUT R27, R27, R32, RZ, 0x3c, !PT ;  /* 0x000000201b1b7212 */ /* 0x010fc400078e3cff */
        /* <DEDUP_REMOVED lines=39> */
.L_x_267:
[----:B------:R-:W-:Y:S05]  /*15130*/  BSYNC.RECONVERGENT B3 ;  /* 0x0000000000037941 */ /* 0x000fea0003800200 */
.L_x_266:
        /* <DEDUP_REMOVED lines=10> */
[-C--:B---3--:R-:W-:Y:S02]  /*151e0*/  LOP3.LUT R6, R38, R136.reuse, RZ, 0x3c, !PT ;  /* 0x0000008826067212 */ /* 0x088fe400078e3cff */
        /* <DEDUP_REMOVED lines=45> */
.L_x_269:
[----:B------:R-:W-:Y:S05]  /*154c0*/  BSYNC.RECONVERGENT B3 ;  /* 0x0000000000037941 */ /* 0x000fea0003800200 */
.L_x_268:
        /* <DEDUP_REMOVED lines=48> */
[----:B---3--:R-:W3:Y:S01]  /*157d0*/  LDG.E.U8 R15, desc[UR6][R144.64+0xc] ;  /* 0x00000c06900f7981 */ /* 0x008ee2000c1e1100 */
[----:B------:R-:W-:Y:S02]  /*157e0*/  LOP3.LUT R6, R12, 0xffff, RZ, 0xc0, !PT ;  /* 0x0000ffff0c067812 */ /* 0x000fe400078ec0ff */
[----:B---3--:R-:W-:-:S05]  /*157f0*/  LOP3.LUT R15, R15, R12, RZ, 0x3c, !PT ;  /* 0x0000000c0f0f7212 */ /* 0x008fca00078e3cff */
[----:B------:R3:W-:Y:S04]  /*15800*/  STG.E.U8 desc[UR6][R152.64+0xc], R15 ;  /* 0x00000c0f98007986 */ /* 0x0007e8000c101106 */
[----:B0-----:R-:W1:Y:S01]  /*15810*/  LDG.E.U8 R9, desc[UR6][R144.64+0xd] ;  /* 0x00000d0690097981 */ /* 0x001e62000c1e1100 */
        /* <DEDUP_REMOVED lines=121> */
.L_x_271:
[----:B------:R-:W-:Y:S05]  /*15fb0*/  BSYNC.RECONVERGENT B3 ;  /* 0x0000000000037941 */ /* 0x000fea0003800200 */
.L_x_270:
[----:B------:R-:W-:Y:S02]  /*15fc0*/  IADD3 R151, P1, PT, R144, 0x10, RZ ;  /* 0x0000001090977810 */ /* 0x000fe40007f3e0ff */
[----:B------:R-:W-:-:S03]  /*15fd0*/  IADD3 R152, P2, PT, R152, 0x10, RZ ;  /* 0x0000001098987810 */ /* 0x000fc60007f5e0ff */
[----:B------:R-:W-:Y:S02]  /*15fe0*/  IMAD.X R154, RZ, RZ, R145, P1 ;  /* 0x000000ffff9a7224 */ /* 0x000fe400008e0691 */
[----:B------:R-:W-:Y:S01]  /*15ff0*/  IMAD.X R153, RZ, RZ, R153, P2 ;  /* 0x000000ffff997224 */ /* 0x000fe200010e0699 */
[----:B------:R-:W-:Y:S07]  /*16000*/  @P0 BRA `(.L_x_272) ;  /* 0xffffffd800380947 */ /* 0x000fee000383ffff */
[----:B------:R-:W-:Y:S05]  /*16010*/  BSYNC.RECONVERGENT B2 ;  /* 0x0000000000027941 */ /* 0x000fea0003800200 */
.L_x_265:
[----:B------:R-:W2:Y:S01]  /*16020*/  LDL.128 R8, [R1+0x1030] ;  /* 0x0010300001087983 */ /* 0x000ea20000100c00 */
[----:B------:R-:W-:Y:S01]  /*16030*/  ISETP.GE.AND P0, PT, R250, 0x10, PT ;  /* 0x00000010fa00780c */ /* 0x000fe20003f06270 */
[----:B------:R-:W-:Y:S01]  /*16040*/  BSSY.RECONVERGENT B2, `(.L_x_273) ;  /* 0x0000167000027945 */ /* 0x000fe20003800200 */
[----:B------:R-:W-:Y:S02]  /*16050*/  IMAD.MOV.U32 R5, RZ, RZ, R7 ;  /* 0x000000ffff057224 */ /* 0x000fe400078e0007 */
[----:B------:R-:W-:Y:S02]  /*16060*/  IMAD.MOV.U32 R19, RZ, RZ, R0 ;  /* 0x000000ffff137224 */ /* 0x000fe400078e0000 */
[----:B------:R-:W-:Y:S01]  /*16070*/  IMAD.MOV.U32 R20, RZ, RZ, R3 ;  /* 0x000000ffff147224 */ /* 0x000fe200078e0003 */
[----:B--2---:R1:W-:Y:S06]  /*16080*/  STL.128 [R1], R8 ;  /* 0x0000000801007387 */ /* 0x0043ec0000100c00 */
[----:B------:R-:W-:Y:S05]  /*16090*/  @!P0 BRA `(.L_x_274) ;  /* 0x0000001400848947 */ /* 0x000fea0003800000 */
[----:B------:R-:W2:Y:S01]  /*160a0*/  LDL.128 R24, [R1+0x10] ;  /* 0x0000100001187983 */ /* 0x000ea20000100c00 */
[C---:B0-----:R-:W-:Y:S01]  /*160b0*/  PRMT R6, R11.reuse, 0x7773, RZ ;  /* 0x000077730b067816 */ /* 0x041fe200000000ff */
[----:B------:R-:W-:Y:S01]  /*160c0*/  BSSY.RECONVERGENT B3, `(.L_x_274) ;  /* 0x000015e000037945 */ /* 0x000fe20003800200 */
[C---:B------:R-:W-:Y:S01]  /*160d0*/  PRMT R12, R11.reuse, 0x7772, RZ ;  /* 0x000077720b0c7816 */ /* 0x040fe200000000ff */
[----:B------:R-:W-:Y:S01]  /*160e0*/  IMAD.MOV.U32 R19, RZ, RZ, R0 ;  /* 0x000000ffff137224 */ /* 0x000fe200078e0000 */
[----:B------:R-:W-:Y:S01]  /*160f0*/  PRMT R13, R11, 0x7771, RZ ;  /* 0x000077710b0d7816 */ /* 0x000fe200000000ff */
[----:B------:R-:W-:Y:S01]  /*16100*/  IMAD.MOV.U32 R20, RZ, RZ, R3 ;  /* 0x000000ffff147224 */ /* 0x000fe200078e0003 */
[C---:B------:R-:W-:Y:S01]  /*16110*/  PRMT R14, R10.reuse, 0x7773, RZ ;  /* 0x000077730a0e7816 */ /* 0x040fe200000000ff */
[----:B------:R-:W-:Y:S01]  /*16120*/  IMAD.MOV.U32 R5, RZ, RZ, R7 ;  /* 0x000000ffff057224 */ /* 0x000fe200078e0007 */
        /* <DEDUP_REMOVED lines=8> */
[----:B-1----:R-:W-:Y:S02]  /*161b0*/  PRMT R11, R11, 0x7770, RZ ;  /* 0x000077700b0b7816 */ /* 0x002fe400000000ff */
        /* <DEDUP_REMOVED lines=15> */
[C---:B--2---:R-:W-:Y:S02]  /*162b0*/  PRMT R55, R24.reuse, 0x7770, RZ ;  /* 0x0000777018377816 */ /* 0x044fe400000000ff */
        /* <DEDUP_REMOVED lines=14> */
[----:B------:R-:W-:-:S07]  /*163a0*/  PRMT R27, R27, 0x7773, RZ ;  /* 0x000077731b1b7816 */ /* 0x000fce00000000ff */
.L_x_282:
        /* <DEDUP_REMOVED lines=13> */
[----:B0-----:R-:W5:Y:S04]  /*16480*/  LDG.E.U8 R10, desc[UR6][R22.64+0x5] ;  /* 0x00000506160a7981 */ /* 0x001f68000c1e1100 */
[----:B------:R-:W5:Y:S04]  /*16490*/  LDG.E.U8 R11, desc[UR6][R22.64+0x2] ;  /* 0x00000206160b7981 */ /* 0x000f68000c1e1100 */
[----:B------:R-:W5:Y:S04]  /*164a0*/  LDG.E.U8 R8, desc[UR6][R22.64+0x3] ;  /* 0x0000030616087981 */ /* 0x000f68000c1e1100 */
[----:B------:R-:W5:Y:S04]  /*164b0*/  LDG.E.U8 R9, desc[UR6][R22.64] ;  /* 0x0000000616097981 */ /* 0x000f68000c1e1100 */
[----:B------:R-:W5:Y:S01]  /*164c0*/  LDG.E.U8 R6, desc[UR6][R22.64+0x1] ;  /* 0x0000010616067981 */ /* 0x000f62000c1e1100 */
[----:B------:R-:W-:Y:S01]  /*164d0*/  BSSY.RECONVERGENT B4, `(.L_x_275) ;  /* 0x00000fa000047945 */ /* 0x000fe20003800200 */
[----:B------:R-:W-:-:S02]  /*164e0*/  PRMT R20, R60, 0x7610, R20 ;  /* 0x000076103c147816 */ /* 0x000fc40000000014 */
[----:B--2---:R-:W-:Y:S02]  /*164f0*/  LOP3.LUT R40, R43, 0xffff, R40, 0x48, !PT ;  /* 0x0000ffff2b287812 */ /* 0x004fe400078e4828 */
[----:B------:R-:W-:Y:S02]  /*16500*/  PRMT R43, R55, 0x7610, R43 ;  /* 0x00007610372b7816 */ /* 0x000fe4000000002b */
[--C-:B---3--:R-:W-:Y:S02]  /*16510*/  LOP3.LUT R45, R45, 0xffff, R36.reuse, 0x48, !PT ;  /* 0x0000ffff2d2d7812 */ /* 0x108fe400078e4824 */
[----:B------:R-:W-:Y:S02]  /*16520*/  PRMT R36, RZ, 0x7610, R36 ;  /* 0x00007610ff247816 */ /* 0x000fe40000000024 */
[----:B----4-:R-:W-:Y:S02]  /*16530*/  LOP3.LUT R41, R16, 0xffff, R41, 0x48, !PT ;  /* 0x0000ffff10297812 */ /* 0x010fe400078e4829 */
[----:B------:R-:W-:-:S02]  /*16540*/  PRMT R40, R40, 0x3340, R45 ;  /* 0x0000334028287816 */ /* 0x000fc4000000002d */
[----:B-----5:R-:W-:Y:S02]  /*16550*/  LOP3.LUT R18, R18, 0xffff, R37, 0x48, !PT ;  /* 0x0000ffff12127812 */ /* 0x020fe400078e4825 */
[----:B------:R-:W-:Y:S02]  /*16560*/  PRMT R16, R57, 0x7610, R16 ;  /* 0x0000761039107816 */ /* 0x000fe40000000010 */
[----:B------:R-:W-:Y:S02]  /*16570*/  LOP3.LUT R42, R19, 0xffff, R42, 0x48, !PT ;  /* 0x0000ffff132a7812 */ /* 0x000fe400078e482a */
[----:B------:R-:W-:Y:S02]  /*16580*/  PRMT R41, R41, 0x3340, R18 ;  /* 0x0000334029297816 */ /* 0x000fe40000000012 */
[----:B------:R-:W-:Y:S02]  /*16590*/  LOP3.LUT R21, R21, 0xffff, R38, 0x48, !PT ;  /* 0x0000ffff15157812 */ /* 0x000fe400078e4826 */
[----:B------:R-:W-:-:S02]  /*165a0*/  PRMT R18, R25, 0x7610, R18 ;  /* 0x0000761019127816 */ /* 0x000fc40000000012 */
[----:B------:R-:W-:Y:S02]  /*165b0*/  LOP3.LUT R17, R17, 0xffff, R44, 0x48, !PT ;  /* 0x0000ffff11117812 */ /* 0x000fe400078e482c */
        /* <DEDUP_REMOVED lines=10> */
[----:B------:R-:W-:-:S02]  /*16660*/  PRMT R37, RZ, 0x7610, R37 ;  /* 0x00007610ff257816 */ /* 0x000fc40000000025 */
[----:B------:R-:W-:Y:S02]  /*16670*/  LOP3.LUT R11, R11, 0xffff, R32, 0x48, !PT ;  /* 0x0000ffff0b0b7812 */ /* 0x000fe400078e4820 */
[----:B------:R-:W-:Y:S02]  /*16680*/  PRMT R42, RZ, 0x7610, R42 ;  /* 0x00007610ff2a7816 */ /* 0x000fe4000000002a */
[----:B------:R-:W-:Y:S02]  /*16690*/  LOP3.LUT R8, R8, 0xffff, R33, 0x48, !PT ;  /* 0x0000ffff08087812 */ /* 0x000fe400078e4821 */
[----:B------:R-:W-:Y:S02]  /*166a0*/  PRMT R38, RZ, 0x7610, R38 ;  /* 0x00007610ff267816 */ /* 0x000fe40000000026 */
[----:B------:R-:W-:Y:S02]  /*166b0*/  LOP3.LUT R34, R9, 0xffff, R34, 0x48, !PT ;  /* 0x0000ffff09227812 */ /* 0x000fe400078e4822 */
[----:B------:R-:W-:-:S02]  /*166c0*/  PRMT R9, R15, 0x3340, R12 ;  /* 0x000033400f097816 */ /* 0x000fc4000000000c */
[----:B------:R-:W-:Y:S02]  /*166d0*/  LOP3.LUT R35, R6, 0xffff, R35, 0x48, !PT ;  /* 0x0000ffff06237812 */ /* 0x000fe400078e4823 */
[----:B------:R-:W-:Y:S02]  /*166e0*/  PRMT R6, R13, 0x3340, R10 ;  /* 0x000033400d067816 */ /* 0x000fe4000000000a */
[----:B------:R-:W-:Y:S02]  /*166f0*/  PRMT R8, R11, 0x3340, R8 ;  /* 0x000033400b087816 */ /* 0x000fe40000000008 */
[----:B------:R-:W-:Y:S02]  /*16700*/  PRMT R35, R34, 0x3340, R35 ;  /* 0x0000334022237816 */ /* 0x000fe40000000023 */
[----:B------:R-:W-:Y:S02]  /*16710*/  PRMT R11, R41, 0x5410, R40 ;  /* 0x00005410290b7816 */ /* 0x000fe40000000028 */
[----:B------:R-:W-:-:S02]  /*16720*/  PRMT R10, R14, 0x5410, R21 ;  /* 0x000054100e0a7816 */ /* 0x000fc40000000015 */
[----:B------:R-:W-:Y:S01]  /*16730*/  PRMT R9, R6, 0x5410, R9 ;  /* 0x0000541006097816 */ /* 0x000fe20000000009 */
[----:B------:R-:W-:Y:S01]  /*16740*/  IMAD.MOV.U32 R6, RZ, RZ, RZ ;  /* 0x000000ffff067224 */ /* 0x000fe200078e00ff */
[----:B------:R-:W-:Y:S02]  /*16750*/  PRMT R8, R35, 0x5410, R8 ;  /* 0x0000541023087816 */ /* 0x000fe40000000008 */
[----:B------:R-:W-:Y:S02]  /*16760*/  PRMT R12, R53, 0x7610, R12 ;  /* 0x00007610350c7816 */ /* 0x000fe4000000000c */
[----:B------:R-:W-:Y:S01]  /*16770*/  PRMT R13, R51, 0x7610, R13 ;  /* 0x00007610330d7816 */ /* 0x000fe2000000000d */
[----:B------:R0:W-:Y:S01]  /*16780*/  STL.128 [R1], R8 ;  /* 0x0000000801007387 */ /* 0x0001e20000100c00 */
[----:B------:R-:W-:Y:S02]  /*16790*/  PRMT R14, R24, 0x7610, R14 ;  /* 0x00007610180e7816 */ /* 0x000fe4000000000e */
[----:B------:R-:W-:-:S02]  /*167a0*/  PRMT R15, R58, 0x7610, R15 ;  /* 0x000076103a0f7816 */ /* 0x000fc4000000000f */
[----:B------:R-:W-:Y:S02]  /*167b0*/  PRMT R21, R59, 0x7610, R21 ;  /* 0x000076103b157816 */ /* 0x000fe40000000015 */
[----:B------:R-:W-:Y:S02]  /*167c0*/  PRMT R40, RZ, 0x7610, R40 ;  /* 0x00007610ff287816 */ /* 0x000fe40000000028 */
[----:B------:R-:W-:Y:S02]  /*167d0*/  PRMT R41, RZ, 0x7610, R41 ;  /* 0x00007610ff297816 */ /* 0x000fe40000000029 */
[----:B------:R-:W-:Y:S02]  /*167e0*/  PRMT R44, RZ, 0x7610, R44 ;  /* 0x00007610ff2c7816 */ /* 0x000fe4000000002c */
[----:B------:R-:W-:Y:S02]  /*167f0*/  PRMT R39, RZ, 0x7610, R39 ;  /* 0x00007610ff277816 */ /* 0x000fe40000000027 */
[----:B------:R-:W-:-:S02]  /*16800*/  PRMT R28, RZ, 0x7610, R28 ;  /* 0x00007610ff1c7816 */ /* 0x000fc4000000001c */
[----:B0-----:R-:W-:Y:S02]  /*16810*/  PRMT R9, R26, 0x7610, R9 ;  /* 0x000076101a097816 */ /* 0x001fe40000000009 */
[----:B------:R-:W-:Y:S02]  /*16820*/  PRMT R8, R62, 0x7610, R8 ;  /* 0x000076103e087816 */ /* 0x000fe40000000008 */
[----:B------:R-:W-:Y:S02]  /*16830*/  PRMT R10, R63, 0x7610, R10 ;  /* 0x000076103f0a7816 */ /* 0x000fe4000000000a */
[----:B------:R-:W-:Y:S02]  /*16840*/  PRMT R11, R64, 0x7610, R11 ;  /* 0x00007610400b7816 */ /* 0x000fe4000000000b */
[----:B------:R-:W-:Y:S02]  /*16850*/  PRMT R29, RZ, 0x7610, R29 ;  /* 0x00007610ff1d7816 */ /* 0x000fe4000000001d */
[----:B------:R-:W-:-:S02]  /*16860*/  PRMT R30, RZ, 0x7610, R30 ;  /* 0x00007610ff1e7816 */ /* 0x000fc4000000001e */
[----:B------:R-:W-:Y:S02]  /*16870*/  PRMT R31, RZ, 0x7610, R31 ;  /* 0x00007610ff1f7816 */ /* 0x000fe4000000001f */
[----:B------:R-:W-:Y:S02]  /*16880*/  PRMT R32, RZ, 0x7610, R32 ;  /* 0x00007610ff207816 */ /* 0x000fe40000000020 */
[----:B------:R-:W-:Y:S02]  /*16890*/  PRMT R33, RZ, 0x7610, R33 ;  /* 0x00007610ff217816 */ /* 0x000fe40000000021 */
[----:B------:R-:W-:Y:S02]  /*168a0*/  PRMT R34, RZ, 0x7610, R34 ;  /* 0x00007610ff227816 */ /* 0x000fe40000000022 */
[----:B------:R-:W-:-:S07]  /*168b0*/  PRMT R35, RZ, 0x7610, R35 ;  /* 0x00007610ff237816 */ /* 0x000fce0000000023 */
.L_x_281:
        /* <DEDUP_REMOVED lines=28> */
.L_x_277:
[----:B------:R-:W-:Y:S05]  /*16a80*/  BSYNC.RECONVERGENT B5 ;  /* 0x0000000000057941 */ /* 0x000fea0003800200 */
.L_x_276:
[----:B------:R-:W-:Y:S04]  /*16a90*/  BSSY.RECONVERGENT B5, `(.L_x_278) ;  /* 0x000009c000057945 */ /* 0x000fe80003800200 */
[----:B------:R-:W-:Y:S05]  /*16aa0*/  @P1 BRA `(.L_x_279) ;  /* 0x0000000400381947 */ /* 0x000fea0003800000 */
        /* <DEDUP_REMOVED lines=28> */
[C---:B------:R-:W-:Y:S01]  /*16c70*/  LOP3.LUT R49, R19.reuse, 0xffff, RZ, 0xc0, !PT ;  /* 0x0000ffff13317812 */ /* 0x040fe200078ec0ff */
[----:B------:R-:W-:Y:S01]  /*16c80*/  IMAD R50, R19, 0x80, R50 ;  /* 0x0000008013327824 */ /* 0x000fe200078e0232 */
[----:B------:R-:W-:Y:S02]  /*16c90*/  LOP3.LUT R11, R17, 0xffff, RZ, 0xc0, !PT ;  /* 0x0000ffff110b7812 */ /* 0x000fe400078ec0ff */
[----:B------:R-:W-:-:S02]  /*16ca0*/  LOP3.LUT R19, R16, 0xffff, RZ, 0xc0, !PT ;  /* 0x0000ffff10137812 */ /* 0x000fc400078ec0ff */
[----:B------:R-:W-:Y:S02]  /*16cb0*/  SHF.R.U32.HI R10, RZ, 0x1, R10 ;  /* 0x00000001ff0a7819 */ /* 0x000fe4000001160a */
[----:B------:R-:W-:Y:S02]  /*16cc0*/  SHF.R.U32.HI R11, RZ, 0x1, R11 ;  /* 0x00000001ff0b7819 */ /* 0x000fe4000001160b */
[----:B------:R-:W-:Y:S02]  /*16cd0*/  SHF.R.U32.HI R19, RZ, 0x1, R19 ;  /* 0x00000001ff137819 */ /* 0x000fe40000011613 */
[----:B------:R-:W-:Y:S02]  /*16ce0*/  LOP3.LUT R21, R15, 0xffff, RZ, 0xc0, !PT ;  /* 0x0000ffff0f157812 */ /* 0x000fe400078ec0ff */
[----:B------:R-:W-:Y:S02]  /*16cf0*/  LOP3.LUT R10, R10, 0x7f, RZ, 0xc0, !PT ;  /* 0x0000007f0a0a7812 */ /* 0x000fe400078ec0ff */
[----:B------:R-:W-:-:S02]  /*16d00*/  LOP3.LUT R11, R11, 0x7f, RZ, 0xc0, !PT ;  /* 0x0000007f0b0b7812 */ /* 0x000fc400078ec0ff */
[----:B------:R-:W-:Y:S01]  /*16d10*/  LOP3.LUT R52, R19, 0x7f, RZ, 0xc0, !PT ;  /* 0x0000007f13347812 */ /* 0x000fe200078ec0ff */
[----:B------:R-:W-:Y:S01]  /*16d20*/  IMAD R17, R17, 0x80, R10 ;  /* 0x0000008011117824 */ /* 0x000fe200078e020a */
[----:B------:R-:W-:Y:S01]  /*16d30*/  SHF.R.U32.HI R19, RZ, 0x1, R21 ;  /* 0x00000001ff137819 */ /* 0x000fe20000011615 */
[----:B------:R-:W-:Y:S01]  /*16d40*/  IMAD R16, R16, 0x80, R11 ;  /* 0x0000008010107824 */ /* 0x000fe200078e020b */
[----:B------:R-:W-:Y:S01]  /*16d50*/  LOP3.LUT R10, R14, 0xffff, RZ, 0xc0, !PT ;  /* 0x0000ffff0e0a7812 */ /* 0x000fe200078ec0ff */
[----:B------:R-:W-:Y:S01]  /*16d60*/  IMAD R52, R15, 0x80, R52 ;  /* 0x000000800f347824 */ /* 0x000fe200078e0234 */
[----:B------:R-:W-:Y:S02]  /*16d70*/  LOP3.LUT R11, R13, 0xffff, RZ, 0xc0, !PT ;  /* 0x0000ffff0d0b7812 */ /* 0x000fe400078ec0ff */
[----:B------:R-:W-:Y:S02]  /*16d80*/  LOP3.LUT R19, R19, 0x7f, RZ, 0xc0, !PT ;  /* 0x0000007f13137812 */ /* 0x000fe400078ec0ff */
[----:B------:R-:W-:-:S02]  /*16d90*/  LOP3.LUT R15, R12, 0xffff, RZ, 0xc0, !PT ;  /* 0x0000ffff0c0f7812 */ /* 0x000fc400078ec0ff */
[----:B------:R-:W-:Y:S01]  /*16da0*/  SHF.R.U32.HI R45, RZ, 0x1, R49 ;  /* 0x00000001ff2d7819 */ /* 0x000fe20000011631 */
        /* <DEDUP_REMOVED lines=30> */
.L_x_279:
        /* <DEDUP_REMOVED lines=12> */
[----:B------:R-:W-:Y:S01]  /*17050*/  LOP3.LUT R10, R9, 0xffff, RZ, 0xc0, !PT ;  /* 0x0000ffff090a7812 */ /* 0x000fe200078ec0ff */
[----:B------:R-:W-:Y:S01]  /*17060*/  IMAD R8, R8, 0x80, R45 ;  /* 0x0000008008087824 */ /* 0x000fe200078e022d */
[----:B------:R-:W-:-:S02]  /*17070*/  LOP3.LUT R11, R21, 0xffff, RZ, 0xc0, !PT ;  /* 0x0000ffff150b7812 */ /* 0x000fc400078ec0ff */
[----:B------:R-:W-:Y:S02]  /*17080*/  LOP3.LUT R45, R20, 0xffff, RZ, 0xc0, !PT ;  /* 0x0000ffff142d7812 */ /* 0x000fe400078ec0ff */
        /* <DEDUP_REMOVED lines=14> */
[----:B------:R-:W-:-:S02]  /*17170*/  LOP3.LUT R11, R17, 0xffff, RZ, 0xc0, !PT ;  /* 0x0000ffff110b7812 */ /* 0x000fc400078ec0ff */
[----:B------:R-:W-:Y:S02]  /*17180*/  LOP3.LUT R19, R16, 0xffff, RZ, 0xc0, !PT ;  /* 0x0000ffff10137812 */ /* 0x000fe400078ec0ff */
[----:B------:R-:W-:Y:S02]  /*17190*/  SHF.R.U32.HI R10, RZ, 0x1, R10 ;  /* 0x00000001ff0a7819 */ /* 0x000fe4000001160a */
        /* <DEDUP_REMOVED lines=8> */
[----:B------:R-:W-:Y:S01]  /*17220*/  LOP3.LUT R10, R14, 0xffff, RZ, 0xc0, !PT ;  /* 0x0000ffff0e0a7812 */ /* 0x000fe200078ec0ff */
[----:B------:R-:W-:Y:S01]  /*17230*/  IMAD R52, R15, 0x80, R52 ;  /* 0x000000800f347824 */ /* 0x000fe200078e0234 */
[----:B------:R-:W-:Y:S02]  /*17240*/  LOP3.LUT R11, R13, 0xffff, RZ, 0xc0, !PT ;  /* 0x0000ffff0d0b7812 */ /* 0x000fe400078ec0ff */
[----:B------:R-:W-:Y:S02]  /*17250*/  LOP3.LUT R15, R12, 0xffff, RZ, 0xc0, !PT ;  /* 0x0000ffff0c0f7812 */ /* 0x000fe400078ec0ff */
[----:B------:R-:W-:-:S02]  /*17260*/  SHF.R.U32.HI R45, RZ, 0x1, R45 ;  /* 0x00000001ff2d7819 */ /* 0x000fc4000001162d */
        /* <DEDUP_REMOVED lines=30> */
.L_x_280:
[----:B------:R-:W-:Y:S05]  /*17450*/  BSYNC.RECONVERGENT B5 ;  /* 0x0000000000057941 */ /* 0x000fea0003800200 */
.L_x_278:
[----:B------:R-:W-:Y:S05]  /*17460*/  @P2 BRA `(.L_x_281) ;  /* 0xfffffff400142947 */ /* 0x000fea000383ffff */
[----:B------:R-:W-:Y:S05]  /*17470*/  BSYNC.RECONVERGENT B4 ;  /* 0x0000000000047941 */ /* 0x000fea0003800200 */
.L_x_275:
        /* <DEDUP_REMOVED lines=28> */
[C---:B------:R-:W-:Y:S01]  /*17640*/  ISETP.GT.AND P0, PT, R5.reuse, 0x1f, PT ;  /* 0x0000001f0500780c */ /* 0x040fe20003f04270 */
[----:B------:R-:W-:Y:S01]  /*17650*/  VIADD R5, R5, 0xfffffff0 ;  /* 0xfffffff005057836 */ /* 0x000fe20000000000 */
[----:B------:R-:W-:Y:S01]  /*17660*/  IADD3 R19, P1, PT, R22, 0x10, RZ ;  /* 0x0000001016137810 */ /* 0x000fe20007f3e0ff */
[----:B------:R0:W-:Y:S04]  /*17670*/  STL.128 [R1], R8 ;  /* 0x0000000801007387 */ /* 0x0001e80000100c00 */
[----:B------:R-:W-:-:S06]  /*17680*/  IMAD.X R20, RZ, RZ, R23, P1 ;  /* 0x000000ffff147224 */ /* 0x000fcc00008e0617 */
[----:B------:R-:W-:Y:S05]  /*17690*/  @P0 BRA `(.L_x_282) ;  /* 0xffffffec00440947 */ /* 0x000fea000383ffff */
[----:B------:R-:W-:Y:S05]  /*176a0*/  BSYNC.RECONVERGENT B3 ;  /* 0x0000000000037941 */ /* 0x000fea0003800200 */
.L_x_274:
[----:B------:R-:W-:Y:S05]  /*176b0*/  BSYNC.RECONVERGENT B2 ;  /* 0x0000000000027941 */ /* 0x000fea0003800200 */
.L_x_273:
[----:B------:R-:W-:Y:S01]  /*176c0*/  ISETP.NE.AND P0, PT, R5, RZ, PT ;  /* 0x000000ff0500720c */ /* 0x000fe20003f05270 */
[----:B------:R-:W-:-:S12]  /*176d0*/  BSSY.RECONVERGENT B5, `(.L_x_283) ;  /* 0x00001c0000057945 */ /* 0x000fd80003800200 */
[----:B------:R-:W-:Y:S05]  /*176e0*/  @!P0 BRA `(.L_x_284) ;  /* 0x0000001800f88947 */ /* 0x000fea0003800000 */
[----:B------:R-:W-:Y:S01]  /*176f0*/  ISETP.GE.AND P0, PT, R5, 0x1, PT ;  /* 0x000000010500780c */ /* 0x000fe20003f06270 */
[----:B------:R-:W-:-:S12]  /*17700*/  BSSY.RECONVERGENT B4, `(.L_x_285) ;  /* 0x00000c3000047945 */ /* 0x000fd80003800200 */
[----:B------:R-:W-:Y:S05]  /*17710*/  @!P0 BRA `(.L_x_286) ;  /* 0x0000000c00048947 */ /* 0x000fea0003800000 */
[C---:B------:R-:W-:Y:S01]  /*17720*/  ISETP.GE.U32.AND P0, PT, R5.reuse, 0x4, PT ;  /* 0x000000040500780c */ /* 0x040fe20003f06070 */
[----:B------:R-:W-:Y:S01]  /*17730*/  BSSY.RECONVERGENT B3, `(.L_x_287) ;  /* 0x00000b1000037945 */ /* 0x000fe20003800200 */
[----:B------:R-:W-:Y:S01]  /*17740*/  LOP3.LUT R26, R5, 0x3, RZ, 0xc0, !PT ;  /* 0x00000003051a7812 */ /* 0x000fe200078ec0ff */
[----:B0-----:R-:W-:-:S10]  /*17750*/  IMAD.MOV.U32 R6, RZ, RZ, RZ ;  /* 0x000000ffff067224 */ /* 0x001fd400078e00ff */
[----:B------:R-:W-:Y:S05]  /*17760*/  @!P0 BRA `(.L_x_288) ;  /* 0x0000000800b48947 */ /* 0x000fea0003800000 */
[----:B------:R-:W-:Y:S01]  /*17770*/  LOP3.LUT R6, R5, 0x7ffffffc, RZ, 0xc0, !PT ;  /* 0x7ffffffc05067812 */ /* 0x000fe200078ec0ff */
[----:B------:R-:W-:Y:S01]  /*17780*/  BSSY.RELIABLE B2, `(.L_x_289) ;  /* 0x0000094000027945 */ /* 0x000fe20003800100 */
[----:B-1----:R-:W-:Y:S02]  /*17790*/  IMAD.MOV.U32 R8, RZ, RZ, RZ ;  /* 0x000000ffff087224 */ /* 0x002fe400078e00ff */
[----:B------:R-:W-:-:S13]  /*177a0*/  ISETP.GT.AND P0, PT, R6, RZ, PT ;  /* 0x000000ff0600720c */ /* 0x000fda0003f04270 */
[----:B------:R-:W-:Y:S05]  /*177b0*/  @!P0 BRA `(.L_x_290) ;  /* 0x0000000800408947 */ /* 0x000fea0003800000 */
[----:B------:R-:W-:Y:S01]  /*177c0*/  ISETP.GT.AND P1, PT, R6, 0xc, PT ;  /* 0x0000000c0600780c */ /* 0x000fe20003f24270 */
[----:B------:R-:W-:Y:S01]  /*177d0*/  BSSY.RECONVERGENT B6, `(.L_x_291) ;  /* 0x000005b000067945 */ /* 0x000fe20003800200 */
[----:B------:R-:W-:-:S11]  /*177e0*/  PLOP3.LUT P0, PT, PT, PT, PT, 0x80, 0x8 ;  /* 0x000000000008781c */ /* 0x000fd60003f0f070 */
[----:B------:R-:W-:Y:S05]  /*177f0*/  @!P1 BRA `(.L_x_292) ;  /* 0x0000000400609947 */ /* 0x000fea0003800000 */
[----:B------:R-:W-:Y:S01]  /*17800*/  PLOP3.LUT P0, PT, PT, PT, PT, 0x8, 0x80 ;  /* 0x000000000080781c */ /* 0x000fe20003f0e170 */
[----:B------:R-:W-:-:S12]  /*17810*/  VIADD R21, R6, 0xfffffff4 ;  /* 0xfffffff406157836 */ /* 0x000fd80000000000 */
.L_x_293:
[----:B------:R-:W-:Y:S01]  /*17820*/  IADD3 R12, P1, PT, R8, R19, RZ ;  /* 0x00000013080c7210 */ /* 0x000fe20007f3e0ff */
[----:B0-----:R-:W-:-:S04]  /*17830*/  IMAD.IADD R24, R1, 0x1, R8 ;  /* 0x0000000101187824 */ /* 0x001fc800078e0208 */
[----:B------:R-:W-:Y:S01]  /*17840*/  IMAD.X R13, RZ, RZ, R20, P1 ;  /* 0x000000ffff0d7224 */ /* 0x000fe200008e0614 */
[----:B------:R-:W2:Y:S04]  /*17850*/  LDL R5, [R24] ;  /* 0x0000000018057983 */ /* 0x000ea80000100800 */
[----:B------:R-:W3:Y:S04]  /*17860*/  LDG.E.U8 R18, desc[UR6][R12.64+0x3] ;  /* 0x000003060c127981 */ /* 0x000ee8000c1e1100 */
[----:B------:R-:W4:Y:S04]  /*17870*/  LDG.E.U8 R15, desc[UR6][R12.64+0x2] ;  /* 0x000002060c0f7981 */ /* 0x000f28000c1e1100 */
[----:B------:R-:W5:Y:S04]  /*17880*/  LDG.E.U8 R16, desc[UR6][R12.64+0x1] ;  /* 0x000001060c107981 */ /* 0x000f68000c1e1100 */
[----:B------:R-:W5:Y:S01]  /*17890*/  LDG.E.U8 R14, desc[UR6][R12.64] ;  /* 0x000000060c0e7981 */ /* 0x000f62000c1e1100 */
[----:B--2---:R-:W-:-:S02]  /*178a0*/  PRMT R11, R5, 0x7773, RZ ;  /* 0x00007773050b7816 */ /* 0x004fc400000000ff */
[C---:B------:R-:W-:Y:S02]  /*178b0*/  PRMT R10, R5.reuse, 0x7772, RZ ;  /* 0x00007772050a7816 */ /* 0x040fe400000000ff */
[C---:B------:R-:W-:Y:S02]  /*178c0*/  PRMT R9, R5.reuse, 0x7771, RZ ;  /* 0x0000777105097816 */ /* 0x040fe400000000ff */
[----:B------:R-:W-:Y:S02]  /*178d0*/  PRMT R5, R5, 0x7770, RZ ;  /* 0x0000777005057816 */ /* 0x000fe400000000ff */
[----:B---3--:R-:W-:Y:S02]  /*178e0*/  LOP3.LUT R11, R18, 0xffff, R11, 0x48, !PT ;  /* 0x0000ffff120b7812 */ /* 0x008fe400078e480b */
[----:B----4-:R-:W-:Y:S02]  /*178f0*/  LOP3.LUT R10, R15, 0xffff, R10, 0x48, !PT ;  /* 0x0000ffff0f0a7812 */ /* 0x010fe400078e480a */
[----:B-----5:R-:W-:-:S02]  /*17900*/  LOP3.LUT R9, R16, 0xffff, R9, 0x48, !PT ;  /* 0x0000ffff10097812 */ /* 0x020fc400078e4809 */
[----:B------:R-:W-:Y:S01]  /*17910*/  PRMT R11, R10, 0x3340, R11 ;  /* 0x000033400a0b7816 */ /* 0x000fe2000000000b */
[----:B------:R-:W-:Y:S01]  /*17920*/  VIADD R10, R8, 0x4 ;  /* 0x00000004080a7836 */ /* 0x000fe20000000000 */
[----:B------:R-:W-:-:S03]  /*17930*/  LOP3.LUT R14, R14, 0xffff, R5, 0x48, !PT ;  /* 0x0000ffff0e0e7812 */ /* 0x000fc600078e4805 */
[----:B------:R-:W-:Y:S01]  /*17940*/  IMAD.IADD R22, R1, 0x1, R10 ;  /* 0x0000000101167824 */ /* 0x000fe200078e020a */
[----:B------:R-:W-:Y:S02]  /*17950*/  PRMT R14, R14, 0x3340, R9 ;  /* 0x000033400e0e7816 */ /* 0x000fe40000000009 */
[----:B------:R-:W-:Y:S02]  /*17960*/  IADD3 R12, P1, PT, R10, R19, RZ ;  /* 0x000000130a0c7210 */ /* 0x000fe40007f3e0ff */
[----:B------:R-:W-:-:S03]  /*17970*/  PRMT R11, R14, 0x5410, R11 ;  /* 0x000054100e0b7816 */ /* 0x000fc6000000000b */
[----:B------:R-:W-:Y:S02]  /*17980*/  IMAD.X R13, RZ, RZ, R20, P1 ;  /* 0x000000ffff0d7224 */ /* 0x000fe400008e0614 */
[----:B------:R0:W-:Y:S04]  /*17990*/  STL [R24], R11 ;  /* 0x0000000b18007387 */ /* 0x0001e80000100800 */
        /* <DEDUP_REMOVED lines=15> */
[----:B0-----:R-:W-:Y:S01]  /*17a90*/  IMAD.IADD R24, R1, 0x1, R10 ;  /* 0x0000000101187824 */ /* 0x001fe200078e020a */
        /* <DEDUP_REMOVED lines=31> */
[----:B------:R-:W-:-:S05]  /*17c90*/  VIADD R8, R8, 0x10 ;  /* 0x0000001008087836 */ /* 0x000fca0000000000 */
[----:B------:R-:W-:Y:S02]  /*17ca0*/  ISETP.GE.AND P1, PT, R8, R21, PT ;  /* 0x000000150800720c */ /* 0x000fe40003f26270 */
[C---:B--2---:R-:W-:Y:S02]  /*17cb0*/  PRMT R10, R5.reuse, 0x7770, RZ ;  /* 0x00007770050a7816 */ /* 0x044fe400000000ff */
[C---:B------:R-:W-:Y:S02]  /*17cc0*/  PRMT R11, R5.reuse, 0x7771, RZ ;  /* 0x00007771050b7816 */ /* 0x040fe400000000ff */
[C---:B------:R-:W-:Y:S02]  /*17cd0*/  PRMT R14, R5.reuse, 0x7772, RZ ;  /* 0x00007772050e7816 */ /* 0x040fe400000000ff */
[----:B------:R-:W-:Y:S02]  /*17ce0*/  PRMT R5, R5, 0x7773, RZ ;  /* 0x0000777305057816 */ /* 0x000fe400000000ff */
[----:B---3--:R-:W-:-:S02]  /*17cf0*/  LOP3.LUT R10, R15, 0xffff, R10, 0x48, !PT ;  /* 0x0000ffff0f0a7812 */ /* 0x008fc400078e480a */
[----:B----4-:R-:W-:Y:S02]  /*17d00*/  LOP3.LUT R11, R16, 0xffff, R11, 0x48, !PT ;  /* 0x0000ffff100b7812 */ /* 0x010fe400078e480b */
[----:B-----5:R-:W-:Y:S02]  /*17d10*/  LOP3.LUT R14, R17, 0xffff, R14, 0x48, !PT ;  /* 0x0000ffff110e7812 */ /* 0x020fe400078e480e */
[----:B------:R-:W-:Y:S02]  /*17d20*/  PRMT R10, R10, 0x3340, R11 ;  /* 0x000033400a0a7816 */ /* 0x000fe4000000000b */
[----:B------:R-:W-:-:S04]  /*17d30*/  LOP3.LUT R5, R18, 0xffff, R5, 0x48, !PT ;  /* 0x0000ffff12057812 */ /* 0x000fc800078e4805 */
[----:B------:R-:W-:-:S04]  /*17d40*/  PRMT R5, R14, 0x3340, R5 ;  /* 0x000033400e057816 */ /* 0x000fc80000000005 */
[----:B------:R-:W-:-:S05]  /*17d50*/  PRMT R5, R10, 0x5410, R5 ;  /* 0x000054100a057816 */ /* 0x000fca0000000005 */
[----:B------:R0:W-:Y:S01]  /*17d60*/  STL [R22], R5 ;  /* 0x0000000516007387 */ /* 0x0001e20000100800 */
[----:B------:R-:W-:Y:S05]  /*17d70*/  @!P1 BRA `(.L_x_293) ;  /* 0xfffffff800a89947 */ /* 0x000fea000383ffff */
.L_x_292:
[----:B------:R-:W-:Y:S05]  /*17d80*/  BSYNC.RECONVERGENT B6 ;  /* 0x0000000000067941 */ /* 0x000fea0003800200 */
.L_x_291:
[----:B0-----:R-:W-:Y:S01]  /*17d90*/  IMAD.IADD R5, R6, 0x1, -R8 ;  /* 0x0000000106057824 */ /* 0x001fe200078e0a08 */
[----:B------:R-:W-:Y:S04]  /*17da0*/  BSSY.RECONVERGENT B6, `(.L_x_294) ;  /* 0x000002e000067945 */ /* 0x000fe80003800200 */
[----:B------:R-:W-:-:S13]  /*17db0*/  ISETP.GT.AND P1, PT, R5, 0x4, PT ;  /* 0x000000040500780c */ /* 0x000fda0003f24270 */
[----:B------:R-:W-:Y:S05]  /*17dc0*/  @!P1 BRA `(.L_x_295) ;  /* 0x0000000000ac9947 */ /* 0x000fea0003800000 */
[----:B------:R-:W-:Y:S01]  /*17dd0*/  IADD3 R12, P0, PT, R8, R19, RZ ;  /* 0x00000013080c7210 */ /* 0x000fe20007f1e0ff */
[----:B------:R-:W-:-:S04]  /*17de0*/  IMAD.IADD R24, R1, 0x1, R8 ;  /* 0x0000000101187824 */ /* 0x000fc800078e0208 */
        /* <DEDUP_REMOVED lines=27> */
[----:B------:R-:W-:Y:S01]  /*17fa0*/  PLOP3.LUT P0, PT, PT, PT, PT, 0x8, 0x80 ;  /* 0x000000000080781c */ /* 0x000fe20003f0e170 */
[----:B------:R-:W-:Y:S01]  /*17fb0*/  VIADD R8, R8, 0x8 ;  /* 0x0000000808087836 */ /* 0x000fe20000000000 */
[----:B--2---:R-:W-:-:S02]  /*17fc0*/  PRMT R9, R5, 0x7770, RZ ;  /* 0x0000777005097816 */ /* 0x004fc400000000ff */
[C---:B------:R-:W-:Y:S02]  /*17fd0*/  PRMT R10, R5.reuse, 0x7771, RZ ;  /* 0x00007771050a7816 */ /* 0x040fe400000000ff */
[C---:B------:R-:W-:Y:S02]  /*17fe0*/  PRMT R14, R5.reuse, 0x7772, RZ ;  /* 0x00007772050e7816 */ /* 0x040fe400000000ff */
[----:B------:R-:W-:Y:S02]  /*17ff0*/  PRMT R5, R5, 0x7773, RZ ;  /* 0x0000777305057816 */ /* 0x000fe400000000ff */
[----:B---3--:R-:W-:Y:S02]  /*18000*/  LOP3.LUT R9, R16, 0xffff, R9, 0x48, !PT ;  /* 0x0000ffff10097812 */ /* 0x008fe400078e4809 */
[----:B----4-:R-:W-:Y:S02]  /*18010*/  LOP3.LUT R10, R15, 0xffff, R10, 0x48, !PT ;  /* 0x0000ffff0f0a7812 */ /* 0x010fe400078e480a */
[----:B-----5:R-:W-:-:S02]  /*18020*/  LOP3.LUT R14, R17, 0xffff, R14, 0x48, !PT ;  /* 0x0000ffff110e7812 */ /* 0x020fc400078e480e */
[----:B------:R-:W-:Y:S02]  /*18030*/  PRMT R10, R9, 0x3340, R10 ;  /* 0x00003340090a7816 */ /* 0x000fe4000000000a */
[----:B------:R-:W-:-:S04]  /*18040*/  LOP3.LUT R5, R18, 0xffff, R5, 0x48, !PT ;  /* 0x0000ffff12057812 */ /* 0x000fc800078e4805 */
[----:B------:R-:W-:-:S04]  /*18050*/  PRMT R5, R14, 0x3340, R5 ;  /* 0x000033400e057816 */ /* 0x000fc80000000005 */
[----:B------:R-:W-:-:S05]  /*18060*/  PRMT R5, R10, 0x5410, R5 ;  /* 0x000054100a057816 */ /* 0x000fca0000000005 */
[----:B------:R0:W-:Y:S02]  /*18070*/  STL [R22], R5 ;  /* 0x0000000516007387 */ /* 0x0001e40000100800 */
.L_x_295:
[----:B------:R-:W-:Y:S05]  /*18080*/  BSYNC.RECONVERGENT B6 ;  /* 0x0000000000067941 */ /* 0x000fea0003800200 */
.L_x_294:
[----:B------:R-:W-:-:S13]  /*18090*/  ISETP.NE.OR P0, PT, R8, R6, P0 ;  /* 0x000000060800720c */ /* 0x000fda0000705670 */
[----:B------:R-:W-:Y:S05]  /*180a0*/  @!P0 BREAK.RELIABLE B2 ;  /* 0x0000000000028942 */ /* 0x000fea0003800100 */
[----:B------:R-:W-:Y:S05]  /*180b0*/  @!P0 BRA `(.L_x_288) ;  /* 0x0000000000608947 */ /* 0x000fea0003800000 */
.L_x_290:
[----:B------:R-:W-:Y:S05]  /*180c0*/  BSYNC.RELIABLE B2 ;  /* 0x0000000000027941 */ /* 0x000fea0003800100 */
.L_x_289:
[----:B------:R-:W-:Y:S01]  /*180d0*/  IADD3 R10, P0, PT, R8, R19, RZ ;  /* 0x00000013080a7210 */ /* 0x000fe20007f1e0ff */
[----:B0-2---:R-:W-:-:S04]  /*180e0*/  IMAD.IADD R22, R1, 0x1, R8 ;  /* 0x0000000101167824 */ /* 0x005fc800078e0208 */
[----:B------:R-:W-:Y:S01]  /*180f0*/  IMAD.X R11, RZ, RZ, R20, P0 ;  /* 0x000000ffff0b7224 */ /* 0x000fe200000e0614 */
[----:B------:R-:W2:Y:S04]  /*18100*/  LDL R5, [R22] ;  /* 0x0000000016057983 */ /* 0x000ea80000100800 */
[----:B------:R-:W3:Y:S04]  /*18110*/  LDG.E.U8 R14, desc[UR6][R10.64] ;  /* 0x000000060a0e7981 */ /* 0x000ee8000c1e1100 */
[----:B------:R-:W4:Y:S04]  /*18120*/  LDG.E.U8 R15, desc[UR6][R10.64+0x1] ;  /* 0x000001060a0f7981 */ /* 0x000f28000c1e1100 */
[----:B------:R-:W5:Y:S04]  /*18130*/  LDG.E.U8 R16, desc[UR6][R10.64+0x2] ;  /* 0x000002060a107981 */ /* 0x000f68000c1e1100 */
[----:B------:R-:W5:Y:S01]  /*18140*/  LDG.E.U8 R18, desc[UR6][R10.64+0x3] ;  /* 0x000003060a127981 */ /* 0x000f62000c1e1100 */
[----:B------:R-:W-:-:S05]  /*18150*/  VIADD R8, R8, 0x4 ;  /* 0x0000000408087836 */ /* 0x000fca0000000000 */
[----:B------:R-:W-:Y:S02]  /*18160*/  ISETP.NE.AND P0, PT, R8, R6, PT ;  /* 0x000000060800720c */ /* 0x000fe40003f05270 */
        /* <DEDUP_REMOVED lines=12> */
[----:B------:R-:W-:Y:S05]  /*18230*/  @P0 BRA `(.L_x_289) ;  /* 0xfffffffc00a40947 */ /* 0x000fea000383ffff */
.L_x_288:
[----:B------:R-:W-:Y:S05]  /*18240*/  BSYNC.RECONVERGENT B3 ;  /* 0x0000000000037941 */ /* 0x000fea0003800200 */
.L_x_287:
[----:B------:R-:W-:-:S13]  /*18250*/  ISETP.NE.AND P0, PT, R26, RZ, PT ;  /* 0x000000ff1a00720c */ /* 0x000fda0003f05270 */
[----:B------:R-:W-:Y:S05]  /*18260*/  @!P0 BRA `(.L_x_286) ;  /* 0x0000000000308947 */ /* 0x000fea0003800000 */
[----:B0-2---:R-:W-:-:S07]  /*18270*/  IMAD.MOV.U32 R5, RZ, RZ, RZ ;  /* 0x000000ffff057224 */ /* 0x005fce00078e00ff */
.L_x_296:
[----:B-1----:R-:W-:Y:S01]  /*18280*/  IADD3 R8, P0, PT, R6, R19, RZ ;  /* 0x0000001306087210 */ /* 0x002fe20007f1e0ff */
[----:B---3--:R-:W-:-:S04]  /*18290*/  IMAD.IADD R11, R1, 0x1, R6 ;  /* 0x00000001010b7824 */ /* 0x008fc800078e0206 */
[----:B------:R-:W-:Y:S01]  /*182a0*/  IMAD.X R9, RZ, RZ, R20, P0 ;  /* 0x000000ffff097224 */ /* 0x000fe200000e0614 */
[----:B------:R-:W2:Y:S05]  /*182b0*/  LDL.U8 R10, [R11] ;  /* 0x000000000b0a7983 */ /* 0x000eaa0000100000 */
[----:B------:R-:W2:Y:S01]  /*182c0*/  LDG.E.U8 R9, desc[UR6][R8.64] ;  /* 0x0000000608097981 */ /* 0x000ea2000c1e1100 */
[----:B------:R-:W-:Y:S02]  /*182d0*/  VIADD R5, R5, 0x1 ;  /* 0x0000000105057836 */ /* 0x000fe40000000000 */
[----:B------:R-:W-:-:S03]  /*182e0*/  VIADD R6, R6, 0x1 ;  /* 0x0000000106067836 */ /* 0x000fc60000000000 */
[----:B------:R-:W-:Y:S02]  /*182f0*/  ISETP.NE.AND P0, PT, R5, R26, PT ;  /* 0x0000001a0500720c */ /* 0x000fe40003f05270 */
[----:B--2---:R-:W-:-:S05]  /*18300*/  LOP3.LUT R10, R9, R10, RZ, 0x3c, !PT ;  /* 0x0000000a090a7212 */ /* 0x004fca00078e3cff */
[----:B------:R3:W-:Y:S06]  /*18310*/  STL.U8 [R11], R10 ;  /* 0x0000000a0b007387 */ /* 0x0007ec0000100000 */
[----:B------:R-:W-:Y:S05]  /*18320*/  @P0 BRA `(.L_x_296) ;  /* 0xfffffffc00d40947 */ /* 0x000fea000383ffff */
.L_x_286:
[----:B------:R-:W-:Y:S05]  /*18330*/  BSYNC.RECONVERGENT B4 ;  /* 0x0000000000047941 */ /* 0x000fea0003800200 */
.L_x_285:
[----:B0-----:R-:W2:Y:S01]  /*18340*/  LDL.128 R24, [R1+0x10] ;  /* 0x0000100001187983 */ /* 0x001ea20000100c00 */
[----:B------:R-:W-:Y:S01]  /*18350*/  BSSY.RECONVERGENT B2, `(.L_x_297) ;  /* 0x00000da000027945 */ /* 0x000fe20003800200 */
[----:B------:R-:W-:Y:S01]  /*18360*/  IMAD.MOV.U32 R16, RZ, RZ, RZ ;  /* 0x000000ffff107224 */ /* 0x000fe200078e00ff */
        /* <DEDUP_REMOVED lines=12> */
[C---:B--2---:R-:W-:Y:S02]  /*18430*/  PRMT R5, R27.reuse, 0x7770, RZ ;  /* 0x000077701b057816 */ /* 0x044fe400000000ff */
[C---:B------:R-:W-:Y:S02]  /*18440*/  PRMT R6, R27.reuse, 0x7771, RZ ;  /* 0x000077711b067816 */ /* 0x040fe400000000ff */
[C---:B-1----:R-:W-:Y:S02]  /*18450*/  PRMT R8, R27.reuse, 0x7772, RZ ;  /* 0x000077721b087816 */ /* 0x042fe400000000ff */
[----:B------:R-:W-:Y:S02]  /*18460*/  PRMT R9, R27, 0x7773, RZ ;  /* 0x000077731b097816 */ /* 0x000fe400000000ff */
[----:B---3--:R-:W-:-:S02]  /*18470*/  PRMT R10, R26, 0x7770, RZ ;  /* 0x000077701a0a7816 */ /* 0x008fc400000000ff */
        /* <DEDUP_REMOVED lines=11> */
[----:B------:R-:W-:-:S02]  /*18530*/  PRMT R24, RZ, 0x7610, R24 ;  /* 0x00007610ff187816 */ /* 0x000fc40000000018 */
[----:B------:R-:W-:Y:S02]  /*18540*/  PRMT R26, RZ, 0x7610, R26 ;  /* 0x00007610ff1a7816 */ /* 0x000fe4000000001a */
[----:B------:R-:W-:Y:S02]  /*18550*/  PRMT R25, RZ, 0x7610, R25 ;  /* 0x00007610ff197816 */ /* 0x000fe40000000019 */
[----:B------:R-:W-:-:S07]  /*18560*/  PRMT R27, RZ, 0x7610, R27 ;  /* 0x00007610ff1b7816 */ /* 0x000fce000000001b */
.L_x_303:
        /* <DEDUP_REMOVED lines=28> */
.L_x_299:
[----:B------:R-:W-:Y:S05]  /*18730*/  BSYNC.RECONVERGENT B3 ;  /* 0x0000000000037941 */ /* 0x000fea0003800200 */
.L_x_298:
[----:B------:R-:W-:Y:S04]  /*18740*/  BSSY.RECONVERGENT B3, `(.L_x_300) ;  /* 0x0000099000037945 */ /* 0x000fe80003800200 */
[----:B------:R-:W-:Y:S05]  /*18750*/  @P1 BRA `(.L_x_301) ;  /* 0x0000000400341947 */ /* 0x000fea0003800000 */
[----:B------:R-:W-:Y:S02]  /*18760*/  LOP3.LUT R39, R8, 0xffff, RZ, 0xc0, !PT ;  /* 0x0000ffff08277812 */ /* 0x000fe400078ec0ff */
[----:B------:R-:W-:Y:S02]  /*18770*/  LOP3.LUT R9, R9, 0xffff, RZ, 0xc0, !PT ;  /* 0x0000ffff09097812 */ /* 0x000fe400078ec0ff */
[----:B------:R-:W-:Y:S02]  /*18780*/  SHF.R.U32.HI R39, RZ, 0x1, R39 ;  /* 0x00000001ff277819 */ /* 0x000fe40000011627 */
[----:B------:R-:W-:Y:S02]  /*18790*/  LOP3.LUT R40, R6, 0xffff, RZ, 0xc0, !PT ;  /* 0x0000ffff06287812 */ /* 0x000fe400078ec0ff */
        /* <DEDUP_REMOVED lines=72> */
[----:B------:R-:W-:Y:S06]  /*18c20*/  BRA `(.L_x_302) ;  /* 0x0000000400287947 */ /* 0x000fec0003800000 */
.L_x_301:
        /* <DEDUP_REMOVED lines=42> */
[C---:B------:R-:W-:Y:S01]  /*18ed0*/  LOP3.LUT R12, R14.reuse, 0xffff, RZ, 0xc0, !PT ;  /* 0x0000ffff0e0c7812 */ /* 0x040fe200078ec0ff */
[----:B------:R-:W-:Y:S01]  /*18ee0*/  IMAD R14, R14, 0x80, R11 ;  /* 0x000000800e0e7824 */ /* 0x000fe200078e020b */
[----:B------:R-:W-:Y:S01]  /*18ef0*/  LOP3.LUT R6, R22, 0xffff, RZ, 0xc0, !PT ;  /* 0x0000ffff16067812 */ /* 0x000fe200078ec0ff */
[----:B------:R-:W-:Y:S01]  /*18f00*/  IMAD R17, R17, 0x80, R8 ;  /* 0x0000008011117824 */ /* 0x000fe200078e0208 */
[----:B------:R-:W-:Y:S02]  /*18f10*/  SHF.R.U32.HI R12, RZ, 0x1, R12 ;  /* 0x00000001ff0c7819 */ /* 0x000fe4000001160c */
        /* <DEDUP_REMOVED lines=12> */
[--C-:B------:R-:W-:Y:S01]  /*18fe0*/  IMAD R19, R19, 0x80, R18.reuse ;  /* 0x0000008013137824 */ /* 0x100fe200078e0212 */
[----:B------:R-:W-:Y:S01]  /*18ff0*/  PRMT R18, R17, 0x7610, R18 ;  /* 0x0000761011127816 */ /* 0x000fe20000000012 */
[----:B------:R-:W-:Y:S01]  /*19000*/  IMAD R20, R20, 0x80, R11 ;  /* 0x0000008014147824 */ /* 0x000fe200078e020b */
[----:B------:R-:W-:Y:S02]  /*19010*/  PRMT R17, R15, 0x7610, R17 ;  /* 0x000076100f117816 */ /* 0x000fe40000000011 */
[----:B------:R-:W-:-:S02]  /*19020*/  PRMT R15, R14, 0x7610, R15 ;  /* 0x000076100e0f7816 */ /* 0x000fc4000000000f */
[----:B------:R-:W-:Y:S02]  /*19030*/  SHF.R.U32.HI R41, RZ, 0x1, R8 ;  /* 0x00000001ff297819 */ /* 0x000fe40000011608 */
        /* <DEDUP_REMOVED lines=9> */
.L_x_302:
[----:B------:R-:W-:Y:S05]  /*190d0*/  BSYNC.RECONVERGENT B3 ;  /* 0x0000000000037941 */ /* 0x000fea0003800200 */
.L_x_300:
[----:B------:R-:W-:Y:S05]  /*190e0*/  @P2 BRA `(.L_x_303) ;  /* 0xfffffff400202947 */ /* 0x000fea000383ffff */
[----:B------:R-:W-:Y:S05]  /*190f0*/  BSYNC.RECONVERGENT B2 ;  /* 0x0000000000027941 */ /* 0x000fea0003800200 */
.L_x_297:
        /* <DEDUP_REMOVED lines=29> */
.L_x_284:
[----:B------:R-:W-:Y:S05]  /*192d0*/  BSYNC.RECONVERGENT B5 ;  /* 0x0000000000057941 */ /* 0x000fea0003800200 */
.L_x_283:
[----:B------:R3:W-:Y:S02]  /*192e0*/  STL.128 [R1+0x1030], R8 ;  /* 0x0010300801007387 */ /* 0x0007e40000100c00 */
.L_x_264:
[----:B------:R-:W-:Y:S05]  /*192f0*/  BSYNC.RECONVERGENT B1 ;  /* 0x0000000000017941 */ /* 0x000fea0003800200 */
.L_x_263:
[----:B------:R-:W-:-:S13]  /*19300*/  LOP3.LUT P0, R250, R250, 0xf, RZ, 0xc0, !PT ;  /* 0x0000000ffafa7812 */ /* 0x000fda000780c0ff */
[----:B------:R-:W-:Y:S05]  /*19310*/  @!P0 BRA `(.L_x_262) ;  /* 0x0000002000f88947 */ /* 0x000fea0003800000 */
[----:B------:R-:W5:Y:S04]  /*19320*/  LDL.128 R156, [R1+0x1010] ;  /* 0x00101000019c7983 */ /* 0x000f680000100c00 */
[----:B------:R-:W5:Y:S04]  /*19330*/  LDL.128 R140, [R1+0x1060] ;  /* 0x00106000018c7983 */ /* 0x000f680000100c00 */
        /* <DEDUP_REMOVED lines=34> */
[----:B0-----:R-:W4:Y:S04]  /*19560*/  LDL.U8 R6, [R1+0x101f] ;  /* 0x00101f0001067983 */ /* 0x001f280000100000 */
[----:B-123--:R-:W2:Y:S04]  /*19570*/  LDL.128 R8, [R1+0x1280] ;  /* 0x0012800001087983 */ /* 0x00eea80000100c00 */
[----:B------:R-:W3:Y:S01]  /*19580*/  LDL R5, [R1+0x1350] ;  /* 0x0013500001057983 */ /* 0x000ee20000100800 */
[----:B-----5:R-:W-:-:S02]  /*19590*/  LOP3.LUT R141, R141, R159, RZ, 0x3c, !PT ;  /* 0x0000009f8d8d7212 */ /* 0x020fc400078e3cff */
[-C--:B------:R-:W-:Y:S02]  /*195a0*/  LOP3.LUT R140, R140, R158.reuse, RZ, 0x3c, !PT ;  /* 0x0000009e8c8c7212 */ /* 0x080fe400078e3cff */
[----:B----4-:R-:W-:-:S03]  /*195b0*/  LOP3.LUT R144, R151, R158, RZ, 0x3c, !PT ;  /* 0x0000009e97907212 */ /* 0x010fc600078e3cff */
[----:B------:R-:W-:Y:S01]  /*195c0*/  IMAD.IADD R140, R140, 0x1, R141 ;  /* 0x000000018c8c7824 */ /* 0x000fe200078e028d */
[-C--:B------:R-:W-:Y:S02]  /*195d0*/  LOP3.LUT R141, R150, R157.reuse, RZ, 0x3c, !PT ;  /* 0x0000009d968d7212 */ /* 0x080fe400078e3cff */
[----:B------:R-:W-:Y:S02]  /*195e0*/  LOP3.LUT R146, R149, R157, RZ, 0x3c, !PT ;  /* 0x0000009d95927212 */ /* 0x000fe400078e3cff */
[-C--:B------:R-:W-:Y:S01]  /*195f0*/  LOP3.LUT R145, R148, R156.reuse, RZ, 0x3c, !PT ;  /* 0x0000009c94917212 */ /* 0x080fe200078e3cff */
[----:B------:R-:W-:Y:S01]  /*19600*/  IMAD.IADD R141, R141, 0x1, R144 ;  /* 0x000000018d8d7824 */ /* 0x000fe200078e0290 */
[----:B------:R-:W-:Y:S02]  /*19610*/  SHF.L.W.U32.HI R140, R140, 0x1d, R140 ;  /* 0x0000001d8c8c7819 */ /* 0x000fe40000010e8c */
[----:B------:R-:W-:Y:S01]  /*19620*/  LOP3.LUT R147, R155, R156, RZ, 0x3c, !PT ;  /* 0x0000009c9b937212 */ /* 0x000fe200078e3cff */
[----:B------:R-:W-:Y:S01]  /*19630*/  IMAD.IADD R145, R145, 0x1, R146 ;  /* 0x0000000191917824 */ /* 0x000fe200078e0292 */
        /* <DEDUP_REMOVED lines=260> */
[----:B------:R-:W-:Y:S02]  /*1a680*/  VIADD R18, R6, 0x1 ;  /* 0x0000000106127836 */ /* 0x000fe40000000000 */
[----:B------:R-:W-:Y:S02]  /*1a690*/  IMAD.IADD R16, R16, 0x1, R17 ;  /* 0x0000000110107824 */ /* 0x000fe400078e0211 */
[----:B------:R-:W-:Y:S01]  /*1a6a0*/  IMAD.IADD R12, R12, 0x1, R13 ;  /* 0x000000010c0c7824 */ /* 0x000fe200078e020d */
[----:B------:R0:W-:Y:S01]  /*1a6b0*/  STL.U8 [R1+0x101f], R18 ;  /* 0x00101f1201007387 */ /* 0x0001e20000100000 */
[----:B------:R-:W-:-:S02]  /*1a6c0*/  SHF.L.W.U32.HI R19, R19, 0x1b, R19 ;  /* 0x0000001b13137819 */ /* 0x000fc40000010e13 */
[----:B------:R-:W-:Y:S02]  /*1a6d0*/  SHF.L.W.U32.HI R16, R16, 0x9, R16 ;  /* 0x0000000910107819 */ /* 0x000fe40000010e10 */
[----:B------:R-:W-:Y:S02]  /*1a6e0*/  SHF.L.W.U32.HI R6, R12, 0x1d, R12 ;  /* 0x0000001d0c067819 */ /* 0x000fe40000010e0c */
[----:B------:R-:W-:Y:S02]  /*1a6f0*/  LOP3.LUT R14, R14, R16, RZ, 0x3c, !PT ;  /* 0x000000100e0e7212 */ /* 0x000fe400078e3cff */
[-C--:B------:R-:W-:Y:S02]  /*1a700*/  LOP3.LUT R15, R15, R19.reuse, RZ, 0x3c, !PT ;  /* 0x000000130f0f7212 */ /* 0x080fe400078e3cff */
[----:B--2---:R-:W-:Y:S02]  /*1a710*/  LOP3.LUT R9, R9, R6, RZ, 0x3c, !PT ;  /* 0x0000000609097212 */ /* 0x004fe400078e3cff */
[----:B------:R-:W-:-:S02]  /*1a720*/  LOP3.LUT R8, R8, R19, RZ, 0x3c, !PT ;  /* 0x0000001308087212 */ /* 0x000fc400078e3cff */
[----:B---3--:R-:W-:Y:S01]  /*1a730*/  ISETP.GE.U32.AND P0, PT, R5, 0x19, PT ;  /* 0x000000190500780c */ /* 0x008fe20003f06070 */
[----:B------:R-:W-:Y:S01]  /*1a740*/  IMAD.IADD R14, R14, 0x1, R15 ;  /* 0x000000010e0e7824 */ /* 0x000fe200078e020f */
[----:B------:R-:W-:Y:S01]  /*1a750*/  LOP3.LUT R11, R11, R30, RZ, 0x3c, !PT ;  /* 0x0000001e0b0b7212 */ /* 0x000fe200078e3cff */
[----:B------:R-:W-:Y:S01]  /*1a760*/  IMAD.IADD R8, R8, 0x1, R9 ;  /* 0x0000000108087824 */ /* 0x000fe200078e0209 */
[----:B------:R-:W-:Y:S02]  /*1a770*/  LOP3.LUT R10, R10, R6, RZ, 0x3c, !PT ;  /* 0x000000060a0a7212 */ /* 0x000fe400078e3cff */
[----:B------:R-:W-:Y:S02]  /*1a780*/  SHF.L.W.U32.HI R19, R14, 0x9, R14 ;  /* 0x000000090e137819 */ /* 0x000fe40000010e0e */
[----:B------:R-:W-:Y:S01]  /*1a790*/  SHF.L.W.U32.HI R17, R8, 0x1b, R8 ;  /* 0x0000001b08117819 */ /* 0x000fe20000010e08 */
[----:B------:R-:W-:Y:S01]  /*1a7a0*/  IMAD.IADD R10, R10, 0x1, R11 ;  /* 0x000000010a0a7824 */ /* 0x000fe200078e020b */
[----:B------:R-:W-:Y:S01]  /*1a7b0*/  BSSY.RECONVERGENT B1, `(.L_x_304) ;  /* 0x000003d000017945 */ /* 0x000fe20003800200 */
[----:B------:R-:W-:Y:S01]  /*1a7c0*/  ISETP.GE.U32.AND P1, PT, R5, 0x1d, PT ;  /* 0x0000001d0500780c */ /* 0x000fe20003f26070 */
[----:B------:R-:W-:-:S02]  /*1a7d0*/  IMAD.MOV.U32 R11, RZ, RZ, R16 ;  /* 0x000000ffff0b7224 */ /* 0x000fc400078e0010 */
        /* <DEDUP_REMOVED lines=26> */
[-C--:B------:R-:W-:Y:S02]  /*1a980*/  LOP3.LUT R38, R38, R10.reuse, RZ, 0x3c, !PT ;  /* 0x0000000a26267212 */ /* 0x080fe400078e3cff */
        /* <DEDUP_REMOVED lines=31> */
.L_x_305:
[----:B------:R-:W-:Y:S05]  /*1ab80*/  BSYNC.RECONVERGENT B1 ;  /* 0x0000000000017941 */ /* 0x000fea0003800200 */
.L_x_304:
        /* <DEDUP_REMOVED lines=56> */
.L_x_307:
[----:B------:R-:W-:Y:S05]  /*1af10*/  BSYNC.RECONVERGENT B1 ;  /* 0x0000000000017941 */ /* 0x000fea0003800200 */
.L_x_306:
        /* <DEDUP_REMOVED lines=107> */
.L_x_309:
[----:B------:R-:W-:Y:S05]  /*1b5d0*/  BSYNC.RECONVERGENT B1 ;  /* 0x0000000000017941 */ /* 0x000fea0003800200 */
.L_x_308:
[----:B------:R1:W-:Y:S01]  /*1b5e0*/  STL [R1+0x1354], R250 ;  /* 0x001354fa01007387 */ /* 0x0003e20000100800 */
[----:B------:R-:W-:-:S07]  /*1b5f0*/  SHF.R.S32.HI R5, RZ, 0x1f, R7 ;  /* 0x0000001fff057819 */ /* 0x000fce0000011407 */
.L_x_310:
[----:B0-----:R-:W-:Y:S02]  /*1b600*/  VIADD R6, R250, 0xffffffff ;  /* 0xfffffffffa067836 */ /* 0x001fe40000000000 */
[----:B------:R-:W-:-:S03]  /*1b610*/  IMAD.IADD R14, R1, 0x1, R250 ;  /* 0x00000001010e7824 */ /* 0x000fc600078e02fa */
[----:B------:R-:W-:Y:S02]  /*1b620*/  IADD3 R11, P0, PT, R7, R6, RZ ;  /* 0x00000006070b7210 */ /* 0x000fe40007f1e0ff */
[----:B------:R-:W2:Y:S02]  /*1b630*/  LDL.U8 R12, [R14+0x103f] ;  /* 0x00103f000e0c7983 */ /* 0x000ea40000100000 */
[----:B------:R-:W-:Y:S01]  /*1b640*/  IADD3 R8, P1, PT, R2, R11, RZ ;  /* 0x0000000b02087210 */ /* 0x000fe20007f3e0ff */
[----:B------:R-:W-:-:S04]  /*1b650*/  IMAD.X R13, RZ, RZ, R5, P0 ;  /* 0x000000ffff0d7224 */ /* 0x000fc800000e0605 */
[----:B------:R-:W-:-:S06]  /*1b660*/  IMAD.X R9, R4, 0x1, R13, P1 ;  /* 0x0000000104097824 */ /* 0x000fcc00008e060d */
        /* <DEDUP_REMOVED lines=9> */
.L_x_262:
[----:B------:R-:W-:Y:S05]  /*1b700*/  BSYNC.RECONVERGENT B0 ;  /* 0x0000000000007941 */ /* 0x000fea0003800200 */
.L_x_240:
[----:B01----:R-:W0:Y:S01]  /*1b710*/  LDC R0, c[0x0][0x3d0] ;  /* 0x0000f400ff007b82 */ /* 0x003e220000000800 */
[----:B------:R-:W1:Y:S07]  /*1b720*/  LDCU.64 UR4, c[0x0][0x3c8] ;  /* 0x00007900ff0477ac */ /* 0x000e6e0008000a00 */
[----:B------:R-:W0:Y:S01]  /*1b730*/  S2UR UR8, SR_CTAID.X ;  /* 0x00000000000879c3 */ /* 0x000e220000002500 */
[----:B-1----:R-:W-:Y:S02]  /*1b740*/  ISETP.EQ.U32.AND P1, PT, RZ, UR4, PT ;  /* 0x00000004ff007c0c */ /* 0x002fe4000bf22070 */
[----:B0-----:R-:W-:-:S04]  /*1b750*/  ISETP.GE.AND P0, PT, R0, 0x4, PT ;  /* 0x000000040000780c */ /* 0x001fc80003f06270 */
[----:B------:R-:W-:-:S13]  /*1b760*/  ISETP.EQ.OR.EX P0, PT, RZ, UR5, !P0, P1 ;  /* 0x00000005ff007c0c */ /* 0x000fda000c702710 */
[----:B------:R-:W-:Y:S05]  /*1b770*/  @P0 EXIT ;  /* 0x000000000000094d */ /* 0x000fea0003800000 */
[----:B------:R-:W5:Y:S01]  /*1b780*/  LDL R4, [R1+0x1354] ;  /* 0x0013540001047983 */ /* 0x000f620000100800 */
[----:B------:R-:W0:Y:S01]  /*1b790*/  LDC R0, c[0x0][0x360] ;  /* 0x0000d800ff007b82 */ /* 0x000e220000000800 */
[----:B------:R-:W-:Y:S01]  /*1b7a0*/  BSSY.RECONVERGENT B0, `(.L_x_311) ;  /* 0x000031f000007945 */ /* 0x000fe20003800200 */
[----:B------:R-:W0:Y:S02]  /*1b7b0*/  S2R R3, SR_TID.X ;  /* 0x0000000000037919 */ /* 0x000e240000002100 */
[----:B0-----:R-:W-:-:S04]  /*1b7c0*/  IMAD R0, R0, UR8, R3 ;  /* 0x0000000800007c24 */ /* 0x001fc8000f8e0203 */
[----:B------:R-:W-:-:S05]  /*1b7d0*/  IMAD.SHL.U32 R0, R0, 0x10, RZ ;  /* 0x0000001000007824 */ /* 0x000fca00078e00ff */
[----:B------:R-:W-:-:S04]  /*1b7e0*/  IADD3 R2, P1, PT, R0, UR4, RZ ;  /* 0x0000000400027c10 */ /* 0x000fc8000ff3e0ff */
[----:B------:R-:W-:Y:S02]  /*1b7f0*/  LEA.HI.X.SX32 R3, R0, UR5, 0x1, P1 ;  /* 0x0000000500037c11 */ /* 0x000fe400088f0eff */
[----:B-----5:R-:W-:-:S13]  /*1b800*/  ISETP.NE.AND P0, PT, R4, RZ, PT ;  /* 0x000000ff0400720c */ /* 0x020fda0003f05270 */
[----:B------:R-:W-:Y:S05]  /*1b810*/  @P0 BRA `(.L_x_312) ;  /* 0x0000000000080947 */ /* 0x000fea0003800000 */
[----:B--23--:R0:W5:Y:S01]  /*1b820*/  LDL.128 R8, [R1+0x1030] ;  /* 0x0010300001087983 */ /* 0x00c1620000100c00 */
[----:B------:R-:W-:Y:S05]  /*1b830*/  BRA `(.L_x_313) ;  /* 0x0000003000547947 */ /* 0x000fea0003800000 */
.L_x_312:
[----:B------:R-:W5:Y:S01]  /*1b840*/  LDL.128 R16, [R1+0x1030] ;  /* 0x0010300001107983 */ /* 0x000f620000100c00 */
[----:B------:R-:W-:Y:S01]  /*1b850*/  ISETP.GE.AND P0, PT, R4, 0x10, PT ;  /* 0x000000100400780c */ /* 0x000fe20003f06270 */
[----:B------:R-:W-:Y:S01]  /*1b860*/  BSSY.RECONVERGENT B1, `(.L_x_314) ;  /* 0x0000162000017945 */ /* 0x000fe20003800200 */
[----:B------:R-:W-:Y:S01]  /*1b870*/  VIADD R0, R1, 0x1040 ;  /* 0x0000104001007836 */ /* 0x000fe20000000000 */
[----:B-----5:R0:W-:Y:S01]  /*1b880*/  STL.128 [R1], R16 ;  /* 0x0000001001007387 */ /* 0x0201e20000100c00 */
[----:B--23--:R-:W-:Y:S02]  /*1b890*/  IMAD.MOV.U32 R8, RZ, RZ, R16 ;  /* 0x000000ffff087224 */ /* 0x00cfe400078e0010 */
[----:B------:R-:W-:Y:S02]  /*1b8a0*/  IMAD.MOV.U32 R9, RZ, RZ, R17 ;  /* 0x000000ffff097224 */ /* 0x000fe400078e0011 */
[----:B------:R-:W-:Y:S02]  /*1b8b0*/  IMAD.MOV.U32 R10, RZ, RZ, R18 ;  /* 0x000000ffff0a7224 */ /* 0x000fe400078e0012 */
[----:B------:R-:W-:-:S03]  /*1b8c0*/  IMAD.MOV.U32 R11, RZ, RZ, R19 ;  /* 0x000000ffff0b7224 */ /* 0x000fc600078e0013 */
[----:B------:R-:W-:Y:S05]  /*1b8d0*/  @!P0 BRA `(.L_x_315) ;  /* 0x0000001400688947 */ /* 0x000fea0003800000 */
[----:B------:R-:W2:Y:S01]  /*1b8e0*/  LDL.128 R20, [R1+0x10] ;  /* 0x0000100001147983 */ /* 0x000ea20000100c00 */
[C---:B------:R-:W-:Y:S01]  /*1b8f0*/  PRMT R13, R17.reuse, 0x7773, RZ ;  /* 0x00007773110d7816 */ /* 0x040fe200000000ff */
[----:B------:R-:W-:Y:S01]  /*1b900*/  BSSY.RECONVERGENT B2, `(.L_x_315) ;  /* 0x0000157000027945 */ /* 0x000fe20003800200 */
[C---:B------:R-:W-:Y:S02]  /*1b910*/  PRMT R14, R17.reuse, 0x7772, RZ ;  /* 0x00007772110e7816 */ /* 0x040fe400000000ff */
[----:B------:R-:W-:Y:S02]  /*1b920*/  PRMT R33, R17, 0x7771, RZ ;  /* 0x0000777111217816 */ /* 0x000fe400000000ff */
        /* <DEDUP_REMOVED lines=11> */
[----:B0-----:R-:W-:Y:S02]  /*1b9e0*/  PRMT R17, R17, 0x7770, RZ ;  /* 0x0000777011117816 */ /* 0x001fe400000000ff */
        /* <DEDUP_REMOVED lines=29> */
.L_x_322:
[----:B0-----:R-:W2:Y:S01]  /*1bbc0*/  LDL.128 R8, [R0] ;  /* 0x0000000000087983 */ /* 0x001ea20000100c00 */
[----:B------:R-:W-:Y:S02]  /*1bbd0*/  PRMT R42, R58, 0x7610, R42 ;  /* 0x000076103a2a7816 */ /* 0x000fe4000000002a */
        /* <DEDUP_REMOVED lines=43> */
[----:B------:R-:W-:Y:S01]  /*1be90*/  IMAD.MOV.U32 R6, RZ, RZ, RZ ;  /* 0x000000ffff067224 */ /* 0x000fe200078e00ff */
[----:B------:R-:W-:Y:S02]  /*1bea0*/  PRMT R8, R7, 0x5410, R8 ;  /* 0x0000541007087816 */ /* 0x000fe40000000008 */
[----:B------:R-:W-:Y:S02]  /*1beb0*/  PRMT R39, R49, 0x7610, R39 ;  /* 0x0000761031277816 */ /* 0x000fe40000000027 */
[----:B------:R-:W-:Y:S01]  /*1bec0*/  PRMT R5, R48, 0x7610, R5 ;  /* 0x0000761030057816 */ /* 0x000fe20000000005 */
        /* <DEDUP_REMOVED lines=30> */
.L_x_321:
        /* <DEDUP_REMOVED lines=28> */
.L_x_317:
[----:B------:R-:W-:Y:S05]  /*1c270*/  BSYNC.RECONVERGENT B3 ;  /* 0x0000000000037941 */ /* 0x000fea0003800200 */
.L_x_316:
[----:B------:R-:W-:Y:S04]  /*1c280*/  BSSY.RECONVERGENT B3, `(.L_x_318) ;  /* 0x000009c000037945 */ /* 0x000fe80003800200 */
[----:B------:R-:W-:Y:S05]  /*1c290*/  @P1 BRA `(.L_x_319) ;  /* 0x0000000400381947 */ /* 0x000fea0003800000 */
[----:B------:R-:W-:Y:S02]  /*1c2a0*/  LOP3.LUT R41, R42, 0xffff, RZ, 0xc0, !PT ;  /* 0x0000ffff2a297812 */ /* 0x000fe400078ec0ff */
        /* <DEDUP_REMOVED lines=15> */
[C---:B------:R-:W-:Y:S01]  /*1c3a0*/  LOP3.LUT R8, R9.reuse, 0xffff, RZ, 0xc0, !PT ;  /* 0x0000ffff09087812 */ /* 0x040fe200078ec0ff */
[----:B------:R-:W-:Y:S01]  /*1c3b0*/  IMAD R44, R9, 0x80, R44 ;  /* 0x00000080092c7824 */ /* 0x000fe200078e022c */
[----:B------:R-:W-:-:S02]  /*1c3c0*/  LOP3.LUT R42, R18, 0xffff, RZ, 0xc0, !PT ;  /* 0x0000ffff122a7812 */ /* 0x000fc400078ec0ff */
[----:B------:R-:W-:Y:S02]  /*1c3d0*/  SHF.R.U32.HI R9, RZ, 0x1, R10 ;  /* 0x00000001ff097819 */ /* 0x000fe4000001160a */
[----:B------:R-:W-:Y:S02]  /*1c3e0*/  SHF.R.U32.HI R8, RZ, 0x1, R8 ;  /* 0x00000001ff087819 */ /* 0x000fe40000011608 */
        /* <DEDUP_REMOVED lines=8> */
[----:B------:R-:W-:Y:S01]  /*1c470*/  LOP3.LUT R18, R14, 0xffff, RZ, 0xc0, !PT ;  /* 0x0000ffff0e127812 */ /* 0x000fe200078ec0ff */
[----:B------:R-:W-:Y:S01]  /*1c480*/  IMAD R17, R17, 0x80, R10 ;  /* 0x0000008011117824 */ /* 0x000fe200078e020a */
[----:B------:R-:W-:Y:S02]  /*1c490*/  LOP3.LUT R8, R16, 0xffff, RZ, 0xc0, !PT ;  /* 0x0000ffff10087812 */ /* 0x000fe400078ec0ff */
[----:B------:R-:W-:Y:S02]  /*1c4a0*/  LOP3.LUT R10, R15, 0xffff, RZ, 0xc0, !PT ;  /* 0x0000ffff0f0a7812 */ /* 0x000fe400078ec0ff */
[----:B------:R-:W-:Y:S02]  /*1c4b0*/  LOP3.LUT R19, R42, 0x7f, RZ, 0xc0, !PT ;  /* 0x0000007f2a137812 */ /* 0x000fe400078ec0ff */
[----:B------:R-:W-:-:S02]  /*1c4c0*/  SHF.R.U32.HI R18, RZ, 0x1, R18 ;  /* 0x00000001ff127819 */ /* 0x000fc40000011612 */
[----:B------:R-:W-:Y:S01]  /*1c4d0*/  SHF.R.U32.HI R8, RZ, 0x1, R8 ;  /* 0x00000001ff087819 */ /* 0x000fe20000011608 */
[----:B------:R-:W-:Y:S01]  /*1c4e0*/  IMAD R16, R16, 0x80, R19 ;  /* 0x0000008010107824 */ /* 0x000fe200078e0213 */
[----:B------:R-:W-:Y:S02]  /*1c4f0*/  SHF.R.U32.HI R10, RZ, 0x1, R10 ;  /* 0x00000001ff0a7819 */ /* 0x000fe4000001160a */
        /* <DEDUP_REMOVED lines=22> */
[----:B------:R-:W-:Y:S02]  /*1c660*/  PRMT R18, R17, 0x7610, R18 ;  /* 0x0000761011127816 */ /* 0x000fe40000000012 */
[----:B------:R-:W-:Y:S01]  /*1c670*/  SHF.R.U32.HI R19, RZ, 0x1, R19 ;  /* 0x00000001ff137819 */ /* 0x000fe20000011613 */
[----:B------:R-:W-:Y:S01]  /*1c680*/  IMAD R5, R5, 0x80, R10 ;  /* 0x0000008005057824 */ /* 0x000fe200078e020a */
[----:B------:R-:W-:-:S02]  /*1c690*/  PRMT R17, R16, 0x7610, R17 ;  /* 0x0000761010117816 */ /* 0x000fc40000000011 */
[----:B------:R-:W-:Y:S02]  /*1c6a0*/  PRMT R16, R15, 0x7610, R16 ;  /* 0x000076100f107816 */ /* 0x000fe40000000010 */
[----:B------:R-:W-:Y:S02]  /*1c6b0*/  PRMT R15, R14, 0x7610, R15 ;  /* 0x000076100e0f7816 */ /* 0x000fe4000000000f */
[----:B------:R-:W-:Y:S02]  /*1c6c0*/  PRMT R14, R13, 0x7610, R14 ;  /* 0x000076100d0e7816 */ /* 0x000fe4000000000e */
        /* <DEDUP_REMOVED lines=11> */
.L_x_319:
        /* <DEDUP_REMOVED lines=31> */
[----:B------:R-:W-:Y:S02]  /*1c970*/  LOP3.LUT R42, R14, 0xffff, RZ, 0xc0, !PT ;  /* 0x0000ffff0e2a7812 */ /* 0x000fe400078ec0ff */
[----:B------:R-:W-:Y:S02]  /*1c980*/  LOP3.LUT R18, R15, 0xffff, RZ, 0xc0, !PT ;  /* 0x0000ffff0f127812 */ /* 0x000fe400078ec0ff */
[----:B------:R-:W-:Y:S02]  /*1c990*/  SHF.R.U32.HI R8, RZ, 0x1, R8 ;  /* 0x00000001ff087819 */ /* 0x000fe40000011608 */
[----:B------:R-:W-:Y:S02]  /*1c9a0*/  LOP3.LUT R19, R10, 0x7f, RZ, 0xc0, !PT ;  /* 0x0000007f0a137812 */ /* 0x000fe400078ec0ff */
[----:B------:R-:W-:Y:S02]  /*1c9b0*/  SHF.R.U32.HI R42, RZ, 0x1, R42 ;  /* 0x00000001ff2a7819 */ /* 0x000fe4000001162a */
[----:B------:R-:W-:Y:S01]  /*1c9c0*/  SHF.R.U32.HI R18, RZ, 0x1, R18 ;  /* 0x00000001ff127819 */ /* 0x000fe20000011612 */
[----:B------:R-:W-:Y:S01]  /*1c9d0*/  IMAD R16, R16, 0x80, R19 ;  /* 0x0000008010107824 */ /* 0x000fe200078e0213 */
[----:B------:R-:W-:-:S02]  /*1c9e0*/  LOP3.LUT R8, R8, 0x7f, RZ, 0xc0, !PT ;  /* 0x0000007f08087812 */ /* 0x000fc400078ec0ff */
        /* <DEDUP_REMOVED lines=16> */
[--C-:B------:R-:W-:Y:S01]  /*1caf0*/  IMAD R5, R5, 0x80, R18.reuse ;  /* 0x0000008005057824 */ /* 0x100fe200078e0212 */
[----:B------:R-:W-:Y:S01]  /*1cb00*/  LOP3.LUT R42, R42, 0x7f, RZ, 0xc0, !PT ;  /* 0x0000007f2a2a7812 */ /* 0x000fe200078ec0ff */
[----:B------:R-:W-:Y:S01]  /*1cb10*/  IMAD R12, R12, 0x80, R19 ;  /* 0x000000800c0c7824 */ /* 0x000fe200078e0213 */
[----:B------:R-:W-:Y:S01]  /*1cb20*/  PRMT R18, R17, 0x7610, R18 ;  /* 0x0000761011127816 */ /* 0x000fe20000000012 */
[----:B------:R-:W-:Y:S01]  /*1cb30*/  IMAD R7, R7, 0x80, R8 ;  /* 0x0000008007077824 */ /* 0x000fe200078e0208 */
[C---:B------:R-:W-:Y:S01]  /*1cb40*/  LOP3.LUT R10, R39.reuse, 0xfe, RZ, 0xc0, !PT ;  /* 0x000000fe270a7812 */ /* 0x040fe200078ec0ff */
[----:B------:R-:W-:Y:S01]  /*1cb50*/  IMAD R39, R39, 0x80, R42 ;  /* 0x0000008027277824 */ /* 0x000fe200078e022a */
[----:B------:R-:W-:Y:S02]  /*1cb60*/  PRMT R17, R16, 0x7610, R17 ;  /* 0x0000761010117816 */ /* 0x000fe40000000011 */
[----:B------:R-:W-:-:S02]  /*1cb70*/  PRMT R16, R15, 0x7610, R16 ;  /* 0x000076100f107816 */ /* 0x000fc40000000010 */
[----:B------:R-:W-:Y:S02]  /*1cb80*/  PRMT R15, R14, 0x7610, R15 ;  /* 0x000076100e0f7816 */ /* 0x000fe4000000000f */
[----:B------:R-:W-:Y:S02]  /*1cb90*/  PRMT R14, R13, 0x7610, R14 ;  /* 0x000076100d0e7816 */ /* 0x000fe4000000000e */
[----:B------:R-:W-:Y:S02]  /*1cba0*/  SHF.R.U32.HI R46, RZ, 0x1, R10 ;  /* 0x00000001ff2e7819 */ /* 0x000fe4000001160a */
        /* <DEDUP_REMOVED lines=9> */
.L_x_320:
[----:B------:R-:W-:Y:S05]  /*1cc40*/  BSYNC.RECONVERGENT B3 ;  /* 0x0000000000037941 */ /* 0x000fea0003800200 */
.L_x_318:
[----:B------:R-:W-:Y:S05]  /*1cc50*/  @P2 BRA `(.L_x_321) ;  /* 0xfffffff400142947 */ /* 0x000fea000383ffff */
[----:B------:R-:W-:Y:S01]  /*1cc60*/  LOP3.LUT R7, R35, 0xffff, RZ, 0xc0, !PT ;  /* 0x0000ffff23077812 */ /* 0x000fe200078ec0ff */
[----:B------:R-:W-:Y:S01]  /*1cc70*/  VIADD R0, R0, 0x10 ;  /* 0x0000001000007836 */ /* 0x000fe20000000000 */
        /* <DEDUP_REMOVED lines=28> */
[----:B------:R-:W-:Y:S02]  /*1ce40*/  VIADD R4, R4, 0xfffffff0 ;  /* 0xfffffff004047836 */ /* 0x000fe40000000000 */
[----:B------:R0:W-:Y:S10]  /*1ce50*/  STL.128 [R1], R8 ;  /* 0x0000000801007387 */ /* 0x0001f40000100c00 */
[----:B------:R-:W-:Y:S05]  /*1ce60*/  @P0 BRA `(.L_x_322) ;  /* 0xffffffec00540947 */ /* 0x000fea000383ffff */
[----:B------:R-:W-:Y:S05]  /*1ce70*/  BSYNC.RECONVERGENT B2 ;  /* 0x0000000000027941 */ /* 0x000fea0003800200 */
.L_x_315:
[----:B------:R-:W-:Y:S05]  /*1ce80*/  BSYNC.RECONVERGENT B1 ;  /* 0x0000000000017941 */ /* 0x000fea0003800200 */
.L_x_314:
        /* <DEDUP_REMOVED lines=8> */
[----:B0-----:R-:W-:Y:S01]  /*1cf10*/  LOP3.LUT R17, R4, 0x3, RZ, 0xc0, !PT ;  /* 0x0000000304117812 */ /* 0x001fe200078ec0ff */
[----:B------:R-:W-:-:S10]  /*1cf20*/  IMAD.MOV.U32 R5, RZ, RZ, RZ ;  /* 0x000000ffff057224 */ /* 0x000fd400078e00ff */
[----:B------:R-:W-:Y:S05]  /*1cf30*/  @!P0 BRA `(.L_x_328) ;  /* 0x00000008006c8947 */ /* 0x000fea0003800000 */
[----:B------:R-:W-:Y:S01]  /*1cf40*/  LOP3.LUT R5, R4, 0x7ffffffc, RZ, 0xc0, !PT ;  /* 0x7ffffffc04057812 */ /* 0x000fe200078ec0ff */
[----:B------:R-:W-:Y:S01]  /*1cf50*/  BSSY.RELIABLE B4, `(.L_x_329) ;  /* 0x0000083000047945 */ /* 0x000fe20003800100 */
[----:B------:R-:W-:Y:S02]  /*1cf60*/  VIADD R16, R0, 0x1 ;  /* 0x0000000100107836 */ /* 0x000fe40000000000 */
[----:B------:R-:W-:Y:S02]  /*1cf70*/  IMAD.MOV.U32 R4, RZ, RZ, R1 ;  /* 0x000000ffff047224 */ /* 0x000fe400078e0001 */
[----:B------:R-:W-:-:S05]  /*1cf80*/  IMAD.MOV R6, RZ, RZ, -R5 ;  /* 0x000000ffff067224 */ /* 0x000fca00078e0a05 */
[----:B------:R-:W-:-:S13]  /*1cf90*/  ISETP.GE.AND P0, PT, R6, RZ, PT ;  /* 0x000000ff0600720c */ /* 0x000fda0003f06270 */
[----:B------:R-:W-:Y:S05]  /*1cfa0*/  @P0 BRA `(.L_x_330) ;  /* 0x0000000400f40947 */ /* 0x000fea0003800000 */
[----:B------:R-:W-:Y:S01]  /*1cfb0*/  ISETP.GT.AND P1, PT, R5, 0xc, PT ;  /* 0x0000000c0500780c */ /* 0x000fe20003f24270 */
[----:B------:R-:W-:Y:S01]  /*1cfc0*/  BSSY.RECONVERGENT B5, `(.L_x_331) ;  /* 0x000004d000057945 */ /* 0x000fe20003800200 */
[----:B------:R-:W-:-:S11]  /*1cfd0*/  PLOP3.LUT P0, PT, PT, PT, PT, 0x80, 0x8 ;  /* 0x000000000008781c */ /* 0x000fd60003f0f070 */
[----:B------:R-:W-:Y:S05]  /*1cfe0*/  @!P1 BRA `(.L_x_332) ;  /* 0x0000000400289947 */ /* 0x000fea0003800000 */
[----:B------:R-:W-:-:S13]  /*1cff0*/  PLOP3.LUT P0, PT, PT, PT, PT, 0x8, 0x80 ;  /* 0x000000000080781c */ /* 0x000fda0003f0e170 */
.L_x_333:
[----:B------:R-:W2:Y:S04]  /*1d000*/  LDL R7, [R4] ;  /* 0x0000000004077983 */ /* 0x000ea80000100800 */
[----:B------:R-:W3:Y:S04]  /*1d010*/  LDL.U8 R13, [R16+0x2] ;  /* 0x00000200100d7983 */ /* 0x000ee80000100000 */
[----:B------:R-:W5:Y:S04]  /*1d020*/  LDL.U8 R14, [R16+0x1] ;  /* 0x00000100100e7983 */ /* 0x000f680000100000 */
[----:B------:R-:W4:Y:S04]  /*1d030*/  LDL.U8 R11, [R16+-0x1] ;  /* 0xffffff00100b7983 */ /* 0x000f280000100000 */
[----:B------:R-:W4:Y:S01]  /*1d040*/  LDL.U8 R12, [R16] ;  /* 0x00000000100c7983 */ /* 0x000f220000100000 */
[----:B--2---:R-:W-:-:S02]  /*1d050*/  PRMT R10, R7, 0x7773, RZ ;  /* 0x00007773070a7816 */ /* 0x004fc400000000ff */
[C---:B------:R-:W-:Y:S02]  /*1d060*/  PRMT R9, R7.reuse, 0x7772, RZ ;  /* 0x0000777207097816 */ /* 0x040fe400000000ff */
[C---:B------:R-:W-:Y:S02]  /*1d070*/  PRMT R8, R7.reuse, 0x7770, RZ ;  /* 0x0000777007087816 */ /* 0x040fe400000000ff */
[----:B------:R-:W-:Y:S02]  /*1d080*/  PRMT R7, R7, 0x7771, RZ ;  /* 0x0000777107077816 */ /* 0x000fe400000000ff */
[----:B---3--:R-:W-:Y:S02]  /*1d090*/  LOP3.LUT R10, R13, 0xffff, R10, 0x48, !PT ;  /* 0x0000ffff0d0a7812 */ /* 0x008fe400078e480a */
[----:B-----5:R-:W-:Y:S02]  /*1d0a0*/  LOP3.LUT R9, R14, 0xffff, R9, 0x48, !PT ;  /* 0x0000ffff0e097812 */ /* 0x020fe400078e4809 */
[----:B----4-:R-:W-:-:S02]  /*1d0b0*/  LOP3.LUT R8, R11, 0xffff, R8, 0x48, !PT ;  /* 0x0000ffff0b087812 */ /* 0x010fc400078e4808 */
[----:B------:R-:W-:Y:S02]  /*1d0c0*/  PRMT R9, R9, 0x3340, R10 ;  /* 0x0000334009097816 */ /* 0x000fe4000000000a */
[----:B------:R-:W-:-:S04]  /*1d0d0*/  LOP3.LUT R7, R12, 0xffff, R7, 0x48, !PT ;  /* 0x0000ffff0c077812 */ /* 0x000fc800078e4807 */
[----:B------:R-:W-:Y:S02]  /*1d0e0*/  PRMT R8, R8, 0x3340, R7 ;  /* 0x0000334008087816 */ /* 0x000fe40000000007 */
[----:B------:R-:W2:Y:S02]  /*1d0f0*/  LDL R7, [R4+0x4] ;  /* 0x0000040004077983 */ /* 0x000ea40000100800 */
[----:B------:R-:W-:-:S05]  /*1d100*/  PRMT R9, R8, 0x5410, R9 ;  /* 0x0000541008097816 */ /* 0x000fca0000000009 */
[----:B------:R-:W-:Y:S04]  /*1d110*/  STL [R4], R9 ;  /* 0x0000000904007387 */ /* 0x000fe80000100800 */
[----:B------:R-:W3:Y:S04]  /*1d120*/  LDL.U8 R14, [R16+0x6] ;  /* 0x00000600100e7983 */ /* 0x000ee80000100000 */
[----:B------:R-:W4:Y:S04]  /*1d130*/  LDL.U8 R15, [R16+0x5] ;  /* 0x00000500100f7983 */ /* 0x000f280000100000 */
[----:B------:R-:W5:Y:S04]  /*1d140*/  LDL.U8 R13, [R16+0x3] ;  /* 0x00000300100d7983 */ /* 0x000f680000100000 */
[----:B------:R-:W5:Y:S01]  /*1d150*/  LDL.U8 R12, [R16+0x4] ;  /* 0x00000400100c7983 */ /* 0x000f620000100000 */
[----:B--2---:R-:W-:-:S02]  /*1d160*/  PRMT R11, R7, 0x7773, RZ ;  /* 0x00007773070b7816 */ /* 0x004fc400000000ff */
[C---:B------:R-:W-:Y:S02]  /*1d170*/  PRMT R10, R7.reuse, 0x7772, RZ ;  /* 0x00007772070a7816 */ /* 0x040fe400000000ff */
[C---:B------:R-:W-:Y:S02]  /*1d180*/  PRMT R8, R7.reuse, 0x7770, RZ ;  /* 0x0000777007087816 */ /* 0x040fe400000000ff */
[----:B------:R-:W-:Y:S02]  /*1d190*/  PRMT R7, R7, 0x7771, RZ ;  /* 0x0000777107077816 */ /* 0x000fe400000000ff */
[----:B---3--:R-:W-:Y:S02]  /*1d1a0*/  LOP3.LUT R11, R14, 0xffff, R11, 0x48, !PT ;  /* 0x0000ffff0e0b7812 */ /* 0x008fe400078e480b */
[----:B----4-:R-:W-:Y:S02]  /*1d1b0*/  LOP3.LUT R10, R15, 0xffff, R10, 0x48, !PT ;  /* 0x0000ffff0f0a7812 */ /* 0x010fe400078e480a */
[----:B-----5:R-:W-:-:S02]  /*1d1c0*/  LOP3.LUT R8, R13, 0xffff, R8, 0x48, !PT ;  /* 0x0000ffff0d087812 */ /* 0x020fc400078e4808 */
[----:B------:R-:W-:Y:S02]  /*1d1d0*/  LOP3.LUT R7, R12, 0xffff, R7, 0x48, !PT ;  /* 0x0000ffff0c077812 */ /* 0x000fe400078e4807 */
[----:B------:R-:W-:Y:S02]  /*1d1e0*/  PRMT R10, R10, 0x3340, R11 ;  /* 0x000033400a0a7816 */ /* 0x000fe4000000000b */
[----:B------:R-:W-:Y:S02]  /*1d1f0*/  PRMT R7, R8, 0x3340, R7 ;  /* 0x0000334008077816 */ /* 0x000fe40000000007 */
[----:B------:R-:W2:Y:S02]  /*1d200*/  LDL R8, [R4+0x8] ;  /* 0x0000080004087983 */ /* 0x000ea40000100800 */
[----:B------:R-:W-:-:S05]  /*1d210*/  PRMT R7, R7, 0x5410, R10 ;  /* 0x0000541007077816 */ /* 0x000fca000000000a */
[----:B------:R0:W-:Y:S04]  /*1d220*/  STL [R4+0x4], R7 ;  /* 0x0000040704007387 */ /* 0x0001e80000100800 */
[----:B------:R-:W3:Y:S04]  /*1d230*/  LDL.U8 R14, [R16+0xa] ;  /* 0x00000a00100e7983 */ /* 0x000ee80000100000 */
[----:B------:R-:W4:Y:S04]  /*1d240*/  LDL.U8 R15, [R16+0x9] ;  /* 0x00000900100f7983 */ /* 0x000f280000100000 */
[----:B------:R-:W5:Y:S04]  /*1d250*/  LDL.U8 R12, [R16+0x7] ;  /* 0x00000700100c7983 */ /* 0x000f680000100000 */
[----:B------:R-:W5:Y:S04]  /*1d260*/  LDL.U8 R13, [R16+0x8] ;  /* 0x00000800100d7983 */ /* 0x000f680000100000 */
[----:B0-----:R-:W5:Y:S01]  /*1d270*/  LDL R7, [R4+0xc] ;  /* 0x00000c0004077983 */ /* 0x001f620000100800 */
        /* <DEDUP_REMOVED lines=9> */
[----:B------:R-:W-:-:S04]  /*1d310*/  PRMT R9, R9, 0x3340, R8 ;  /* 0x0000334009097816 */ /* 0x000fc80000000008 */
[----:B------:R-:W-:-:S05]  /*1d320*/  PRMT R9, R9, 0x5410, R10 ;  /* 0x0000541009097816 */ /* 0x000fca000000000a */
[----:B------:R-:W-:Y:S04]  /*1d330*/  STL [R4+0x8], R9 ;  /* 0x0000080904007387 */ /* 0x000fe80000100800 */
[----:B------:R-:W2:Y:S04]  /*1d340*/  LDL.U8 R14, [R16+0xe] ;  /* 0x00000e00100e7983 */ /* 0x000ea80000100000 */
[----:B------:R-:W3:Y:S04]  /*1d350*/  LDL.U8 R15, [R16+0xd] ;  /* 0x00000d00100f7983 */ /* 0x000ee80000100000 */
[----:B------:R-:W4:Y:S04]  /*1d360*/  LDL.U8 R13, [R16+0xb] ;  /* 0x00000b00100d7983 */ /* 0x000f280000100000 */
[----:B------:R0:W5:Y:S01]  /*1d370*/  LDL.U8 R12, [R16+0xc] ;  /* 0x00000c00100c7983 */ /* 0x0001620000100000 */
[----:B------:R-:W-:Y:S01]  /*1d380*/  VIADD R6, R6, 0x10 ;  /* 0x0000001006067836 */ /* 0x000fe20000000000 */
[----:B------:R-:W-:-:S02]  /*1d390*/  PRMT R11, R7, 0x7773, RZ ;  /* 0x00007773070b7816 */ /* 0x000fc400000000ff */
[C---:B------:R-:W-:Y:S02]  /*1d3a0*/  PRMT R10, R7.reuse, 0x7772, RZ ;  /* 0x00007772070a7816 */ /* 0x040fe400000000ff */
[C---:B------:R-:W-:Y:S02]  /*1d3b0*/  PRMT R8, R7.reuse, 0x7770, RZ ;  /* 0x0000777007087816 */ /* 0x040fe400000000ff */
[----:B------:R-:W-:Y:S02]  /*1d3c0*/  PRMT R7, R7, 0x7771, RZ ;  /* 0x0000777107077816 */ /* 0x000fe400000000ff */
[----:B------:R-:W-:Y:S01]  /*1d3d0*/  ISETP.GE.AND P1, PT, R6, -0xc, PT ;  /* 0xfffffff40600780c */ /* 0x000fe20003f26270 */
[----:B0-----:R-:W-:Y:S01]  /*1d3e0*/  VIADD R16, R16, 0x10 ;  /* 0x0000001010107836 */ /* 0x001fe20000000000 */
[----:B--2---:R-:W-:Y:S02]  /*1d3f0*/  LOP3.LUT R11, R14, 0xffff, R11, 0x48, !PT ;  /* 0x0000ffff0e0b7812 */ /* 0x004fe400078e480b */
[----:B---3--:R-:W-:-:S02]  /*1d400*/  LOP3.LUT R10, R15, 0xffff, R10, 0x48, !PT ;  /* 0x0000ffff0f0a7812 */ /* 0x008fc400078e480a */
[----:B----4-:R-:W-:Y:S02]  /*1d410*/  LOP3.LUT R8, R13, 0xffff, R8, 0x48, !PT ;  /* 0x0000ffff0d087812 */ /* 0x010fe400078e4808 */
[----:B-----5:R-:W-:Y:S02]  /*1d420*/  LOP3.LUT R7, R12, 0xffff, R7, 0x48, !PT ;  /* 0x0000ffff0c077812 */ /* 0x020fe400078e4807 */
[----:B------:R-:W-:Y:S02]  /*1d430*/  PRMT R10, R10, 0x3340, R11 ;  /* 0x000033400a0a7816 */ /* 0x000fe4000000000b */
[----:B------:R-:W-:-:S04]  /*1d440*/  PRMT R7, R8, 0x3340, R7 ;  /* 0x0000334008077816 */ /* 0x000fc80000000007 */
[----:B------:R-:W-:-:S05]  /*1d450*/  PRMT R7, R7, 0x5410, R10 ;  /* 0x0000541007077816 */ /* 0x000fca000000000a */
[----:B------:R0:W-:Y:S02]  /*1d460*/  STL [R4+0xc], R7 ;  /* 0x00000c0704007387 */ /* 0x0001e40000100800 */
[----:B0-----:R-:W-:Y:S01]  /*1d470*/  VIADD R4, R4, 0x10 ;  /* 0x0000001004047836 */ /* 0x001fe20000000000 */
[----:B------:R-:W-:Y:S06]  /*1d480*/  @!P1 BRA `(.L_x_333) ;  /* 0xfffffff800dc9947 */ /* 0x000fec000383ffff */
.L_x_332:
[----:B------:R-:W-:Y:S05]  /*1d490*/  BSYNC.RECONVERGENT B5 ;  /* 0x0000000000057941 */ /* 0x000fea0003800200 */
.L_x_331:
[----:B------:R-:W-:Y:S01]  /*1d4a0*/  IMAD.MOV R7, RZ, RZ, -R6 ;  /* 0x000000ffff077224 */ /* 0x000fe200078e0a06 */
[----:B------:R-:W-:Y:S04]  /*1d4b0*/  BSSY.RECONVERGENT B5, `(.L_x_334) ;  /* 0x0000029000057945 */ /* 0x000fe80003800200 */
[----:B------:R-:W-:-:S13]  /*1d4c0*/  ISETP.GT.AND P1, PT, R7, 0x4, PT ;  /* 0x000000040700780c */ /* 0x000fda0003f24270 */
[----:B------:R-:W-:Y:S05]  /*1d4d0*/  @!P1 BRA `(.L_x_335) ;  /* 0x0000000000989947 */ /* 0x000fea0003800000 */
        /* <DEDUP_REMOVED lines=21> */
[----:B------:R0:W5:Y:S01]  /*1d630*/  LDL.U8 R12, [R16+0x4] ;  /* 0x00000400100c7983 */ /* 0x0001620000100000 */
[----:B------:R-:W-:Y:S01]  /*1d640*/  PLOP3.LUT P0, PT, PT, PT, PT, 0x8, 0x80 ;  /* 0x000000000080781c */ /* 0x000fe20003f0e170 */
[----:B------:R-:W-:-:S02]  /*1d650*/  VIADD R6, R6, 0x8 ;  /* 0x0000000806067836 */ /* 0x000fc40000000000 */
[----:B0-----:R-:W-:Y:S01]  /*1d660*/  VIADD R16, R16, 0x8 ;  /* 0x0000000810107836 */ /* 0x001fe20000000000 */
[C---:B--2---:R-:W-:Y:S02]  /*1d670*/  PRMT R11, R7.reuse, 0x7773, RZ ;  /* 0x00007773070b7816 */ /* 0x044fe400000000ff */
[C---:B------:R-:W-:Y:S02]  /*1d680*/  PRMT R10, R7.reuse, 0x7772, RZ ;  /* 0x00007772070a7816 */ /* 0x040fe400000000ff */
[C---:B------:R-:W-:Y:S02]  /*1d690*/  PRMT R8, R7.reuse, 0x7770, RZ ;  /* 0x0000777007087816 */ /* 0x040fe400000000ff */
[----:B------:R-:W-:Y:S02]  /*1d6a0*/  PRMT R7, R7, 0x7771, RZ ;  /* 0x0000777107077816 */ /* 0x000fe400000000ff */
[----:B---3--:R-:W-:Y:S02]  /*1d6b0*/  LOP3.LUT R11, R14, 0xffff, R11, 0x48, !PT ;  /* 0x0000ffff0e0b7812 */ /* 0x008fe400078e480b */
[----:B----4-:R-:W-:-:S02]  /*1d6c0*/  LOP3.LUT R10, R15, 0xffff, R10, 0x48, !PT ;  /* 0x0000ffff0f0a7812 */ /* 0x010fc400078e480a */
[----:B-----5:R-:W-:Y:S02]  /*1d6d0*/  LOP3.LUT R8, R13, 0xffff, R8, 0x48, !PT ;  /* 0x0000ffff0d087812 */ /* 0x020fe400078e4808 */
[----:B------:R-:W-:Y:S02]  /*1d6e0*/  LOP3.LUT R7, R12, 0xffff, R7, 0x48, !PT ;  /* 0x0000ffff0c077812 */ /* 0x000fe400078e4807 */
[----:B------:R-:W-:Y:S02]  /*1d6f0*/  PRMT R10, R10, 0x3340, R11 ;  /* 0x000033400a0a7816 */ /* 0x000fe4000000000b */
[----:B------:R-:W-:-:S04]  /*1d700*/  PRMT R7, R8, 0x3340, R7 ;  /* 0x0000334008077816 */ /* 0x000fc80000000007 */
[----:B------:R-:W-:-:S05]  /*1d710*/  PRMT R7, R7, 0x5410, R10 ;  /* 0x0000541007077816 */ /* 0x000fca000000000a */
[----:B------:R0:W-:Y:S02]  /*1d720*/  STL [R4+0x4], R7 ;  /* 0x0000040704007387 */ /* 0x0001e40000100800 */
[----:B0-----:R-:W-:-:S07]  /*1d730*/  VIADD R4, R4, 0x8 ;  /* 0x0000000804047836 */ /* 0x001fce0000000000 */
.L_x_335:
[----:B------:R-:W-:Y:S05]  /*1d740*/  BSYNC.RECONVERGENT B5 ;  /* 0x0000000000057941 */ /* 0x000fea0003800200 */
.L_x_334:
[----:B------:R-:W-:-:S13]  /*1d750*/  ISETP.NE.OR P0, PT, R6, RZ, P0 ;  /* 0x000000ff0600720c */ /* 0x000fda0000705670 */
[----:B------:R-:W-:Y:S05]  /*1d760*/  @!P0 BREAK.RELIABLE B4 ;  /* 0x0000000000048942 */ /* 0x000fea0003800100 */
[----:B------:R-:W-:Y:S05]  /*1d770*/  @!P0 BRA `(.L_x_328) ;  /* 0x00000000005c8947 */ /* 0x000fea0003800000 */
.L_x_330:
[----:B------:R-:W-:Y:S05]  /*1d780*/  BSYNC.RELIABLE B4 ;  /* 0x0000000000047941 */ /* 0x000fea0003800100 */
.L_x_329:
[----:B------:R-:W2:Y:S04]  /*1d790*/  LDL R7, [R4] ;  /* 0x0000000004077983 */ /* 0x000ea80000100800 */
[----:B------:R-:W3:Y:S04]  /*1d7a0*/  LDL.U8 R13, [R16+0x2] ;  /* 0x00000200100d7983 */ /* 0x000ee80000100000 */
[----:B------:R-:W5:Y:S04]  /*1d7b0*/  LDL.U8 R14, [R16+0x1] ;  /* 0x00000100100e7983 */ /* 0x000f680000100000 */
[----:B------:R-:W4:Y:S04]  /*1d7c0*/  LDL.U8 R11, [R16+-0x1] ;  /* 0xffffff00100b7983 */ /* 0x000f280000100000 */
[----:B------:R0:W4:Y:S01]  /*1d7d0*/  LDL.U8 R12, [R16] ;  /* 0x00000000100c7983 */ /* 0x0001220000100000 */
[----:B------:R-:W-:-:S05]  /*1d7e0*/  VIADD R6, R6, 0x4 ;  /* 0x0000000406067836 */ /* 0x000fca0000000000 */
[----:B------:R-:W-:Y:S01]  /*1d7f0*/  ISETP.NE.AND P0, PT, R6, RZ, PT ;  /* 0x000000ff0600720c */ /* 0x000fe20003f05270 */
[----:B0-----:R-:W-:Y:S01]  /*1d800*/  VIADD R16, R16, 0x4 ;  /* 0x0000000410107836 */ /* 0x001fe20000000000 */
[C---:B--2---:R-:W-:Y:S02]  /*1d810*/  PRMT R10, R7.reuse, 0x7773, RZ ;  /* 0x00007773070a7816 */ /* 0x044fe400000000ff */
[C---:B------:R-:W-:Y:S02]  /*1d820*/  PRMT R9, R7.reuse, 0x7772, RZ ;  /* 0x0000777207097816 */ /* 0x040fe400000000ff */
[C---:B------:R-:W-:Y:S02]  /*1d830*/  PRMT R8, R7.reuse, 0x7770, RZ ;  /* 0x0000777007087816 */ /* 0x040fe400000000ff */
[----:B------:R-:W-:Y:S02]  /*1d840*/  PRMT R7, R7, 0x7771, RZ ;  /* 0x0000777107077816 */ /* 0x000fe400000000ff */
[----:B---3--:R-:W-:-:S02]  /*1d850*/  LOP3.LUT R10, R13, 0xffff, R10, 0x48, !PT ;  /* 0x0000ffff0d0a7812 */ /* 0x008fc400078e480a */
[----:B-----5:R-:W-:Y:S02]  /*1d860*/  LOP3.LUT R9, R14, 0xffff, R9, 0x48, !PT ;  /* 0x0000ffff0e097812 */ /* 0x020fe400078e4809 */
[----:B----4-:R-:W-:Y:S02]  /*1d870*/  LOP3.LUT R8, R11, 0xffff, R8, 0x48, !PT ;  /* 0x0000ffff0b087812 */ /* 0x010fe400078e4808 */
[----:B------:R-:W-:Y:S02]  /*1d880*/  PRMT R9, R9, 0x3340, R10 ;  /* 0x0000334009097816 */ /* 0x000fe4000000000a */
[----:B------:R-:W-:-:S04]  /*1d890*/  LOP3.LUT R7, R12, 0xffff, R7, 0x48, !PT ;  /* 0x0000ffff0c077812 */ /* 0x000fc800078e4807 */
[----:B------:R-:W-:-:S04]  /*1d8a0*/  PRMT R8, R8, 0x3340, R7 ;  /* 0x0000334008087816 */ /* 0x000fc80000000007 */
[----:B------:R-:W-:-:S05]  /*1d8b0*/  PRMT R9, R8, 0x5410, R9 ;  /* 0x0000541008097816 */ /* 0x000fca0000000009 */
[----:B------:R0:W-:Y:S02]  /*1d8c0*/  STL [R4], R9 ;  /* 0x0000000904007387 */ /* 0x0001e40000100800 */
[----:B0-----:R-:W-:Y:S01]  /*1d8d0*/  VIADD R4, R4, 0x4 ;  /* 0x0000000404047836 */ /* 0x001fe20000000000 */
[----:B------:R-:W-:Y:S06]  /*1d8e0*/  @P0 BRA `(.L_x_329) ;  /* 0xfffffffc00a80947 */ /* 0x000fec000383ffff */
.L_x_328:
[----:B------:R-:W-:Y:S05]  /*1d8f0*/  BSYNC.RECONVERGENT B3 ;  /* 0x0000000000037941 */ /* 0x000fea0003800200 */
.L_x_327:
[----:B------:R-:W-:-:S13]  /*1d900*/  ISETP.NE.AND P0, PT, R17, RZ, PT ;  /* 0x000000ff1100720c */ /* 0x000fda0003f05270 */
[----:B------:R-:W-:Y:S05]  /*1d910*/  @!P0 BRA `(.L_x_326) ;  /* 0x0000000000308947 */ /* 0x000fea0003800000 */
[----:B------:R-:W-:Y:S02]  /*1d920*/  IMAD.IADD R6, R5, 0x1, R0 ;  /* 0x0000000105067824 */ /* 0x000fe400078e0200 */
[----:B------:R-:W-:Y:S02]  /*1d930*/  IMAD.IADD R7, R1, 0x1, R5 ;  /* 0x0000000101077824 */ /* 0x000fe400078e0205 */
[----:B------:R-:W-:-:S07]  /*1d940*/  IMAD.MOV R0, RZ, RZ, -R17 ;  /* 0x000000ffff007224 */ /* 0x000fce00078e0a11 */
.L_x_336:
[----:B------:R-:W2:Y:S04]  /*1d950*/  LDL.U8 R4, [R7] ;  /* 0x0000000007047983 */ /* 0x000ea80000100000 */
[----:B------:R0:W2:Y:S01]  /*1d960*/  LDL.U8 R5, [R6] ;  /* 0x0000000006057983 */ /* 0x0000a20000100000 */
[----:B------:R-:W-:-:S05]  /*1d970*/  VIADD R0, R0, 0x1 ;  /* 0x0000000100007836 */ /* 0x000fca0000000000 */
[----:B------:R-:W-:Y:S01]  /*1d980*/  ISETP.NE.AND P0, PT, R0, RZ, PT ;  /* 0x000000ff0000720c */ /* 0x000fe20003f05270 */
[----:B0-----:R-:W-:Y:S01]  /*1d990*/  VIADD R6, R6, 0x1 ;  /* 0x0000000106067836 */ /* 0x001fe20000000000 */
[----:B--2---:R-:W-:-:S05]  /*1d9a0*/  LOP3.LUT R4, R5, R4, RZ, 0x3c, !PT ;  /* 0x0000000405047212 */ /* 0x004fca00078e3cff */
[----:B------:R0:W-:Y:S02]  /*1d9b0*/  STL.U8 [R7], R4 ;  /* 0x0000000407007387 */ /* 0x0001e40000100000 */
[----:B0-----:R-:W-:-:S04]  /*1d9c0*/  VIADD R7, R7, 0x1 ;  /* 0x0000000107077836 */ /* 0x001fc80000000000 */
[----:B------:R-:W-:Y:S05]  /*1d9d0*/  @P0 BRA `(.L_x_336) ;  /* 0xfffffffc00dc0947 */ /* 0x000fea000383ffff */
.L_x_326:
[----:B------:R-:W-:Y:S05]  /*1d9e0*/  BSYNC.RECONVERGENT B2 ;  /* 0x0000000000027941 */ /* 0x000fea0003800200 */
.L_x_325:
[----:B------:R-:W2:Y:S01]  /*1d9f0*/  LDL.128 R20, [R1+0x10] ;  /* 0x0000100001147983 */ /* 0x000ea20000100c00 */
        /* <DEDUP_REMOVED lines=15> */
[C---:B------:R-:W-:Y:S02]  /*1daf0*/  PRMT R5, R23.reuse, 0x7772, RZ ;  /* 0x0000777217057816 */ /* 0x040fe400000000ff */
[----:B------:R-:W-:Y:S02]  /*1db00*/  PRMT R6, R23, 0x7773, RZ ;  /* 0x0000777317067816 */ /* 0x000fe400000000ff */
[----:B------:R-:W-:-:S02]  /*1db10*/  PRMT R7, R22, 0x7770, RZ ;  /* 0x0000777016077816 */ /* 0x000fc400000000ff */
[C---:B0-----:R-:W-:Y:S02]  /*1db20*/  PRMT R8, R22.reuse, 0x7771, RZ ;  /* 0x0000777116087816 */ /* 0x041fe400000000ff */
        /* <DEDUP_REMOVED lines=14> */
.L_x_342:
        /* <DEDUP_REMOVED lines=28> */
.L_x_338:
[----:B------:R-:W-:Y:S05]  /*1ddd0*/  BSYNC.RECONVERGENT B2 ;  /* 0x0000000000027941 */ /* 0x000fea0003800200 */
.L_x_337:
        /* <DEDUP_REMOVED lines=61> */
[--C-:B------:R-:W-:Y:S01]  /*1e1b0*/  IMAD R16, R16, 0x80, R15.reuse ;  /* 0x0000008010107824 */ /* 0x100fe200078e020f */
[----:B------:R-:W-:Y:S02]  /*1e1c0*/  SHF.R.U32.HI R38, RZ, 0x1, R38 ;  /* 0x00000001ff267819 */ /* 0x000fe40000011626 */
[----:B------:R-:W-:Y:S01]  /*1e1d0*/  PRMT R15, R13, 0x7610, R15 ;  /* 0x000076100d0f7816 */ /* 0x000fe2000000000f */
[----:B------:R-:W-:Y:S01]  /*1e1e0*/  IMAD R17, R17, 0x80, R10 ;  /* 0x0000008011117824 */ /* 0x000fe200078e020a */
[----:B------:R-:W-:-:S02]  /*1e1f0*/  PRMT R13, R12, 0x7610, R13 ;  /* 0x000076100c0d7816 */ /* 0x000fc4000000000d */
[----:B------:R-:W-:Y:S02]  /*1e200*/  PRMT R12, R11, 0x7610, R12 ;  /* 0x000076100b0c7816 */ /* 0x000fe4000000000c */
        /* <DEDUP_REMOVED lines=13> */
.L_x_340:
        /* <DEDUP_REMOVED lines=57> */
[--C-:B------:R-:W-:Y:S01]  /*1e670*/  IMAD R18, R18, 0x80, R5.reuse ;  /* 0x0000008012127824 */ /* 0x100fe200078e0205 */
[C---:B------:R-:W-:Y:S01]  /*1e680*/  LOP3.LUT R10, R16.reuse, 0xfe, RZ, 0xc0, !PT ;  /* 0x000000fe100a7812 */ /* 0x040fe200078ec0ff */
[----:B------:R-:W-:Y:S01]  /*1e690*/  IMAD R17, R17, 0x80, R4 ;  /* 0x0000008011117824 */ /* 0x000fe200078e0204 */
[----:B------:R-:W-:Y:S01]  /*1e6a0*/  PRMT R5, R37, 0x7610, R5 ;  /* 0x0000761025057816 */ /* 0x000fe20000000005 */
[----:B------:R-:W-:Y:S01]  /*1e6b0*/  IMAD R16, R16, 0x80, R15 ;  /* 0x0000008010107824 */ /* 0x000fe200078e020f */
[----:B------:R-:W-:Y:S02]  /*1e6c0*/  SHF.R.U32.HI R38, RZ, 0x1, R10 ;  /* 0x00000001ff267819 */ /* 0x000fe4000001160a */
        /* <DEDUP_REMOVED lines=11> */
.L_x_341:
[----:B------:R-:W-:Y:S05]  /*1e780*/  BSYNC.RECONVERGENT B2 ;  /* 0x0000000000027941 */ /* 0x000fea0003800200 */
.L_x_339:
        /* <DEDUP_REMOVED lines=30> */
.L_x_324:
[----:B------:R-:W-:Y:S05]  /*1e970*/  BSYNC.RECONVERGENT B1 ;  /* 0x0000000000017941 */ /* 0x000fea0003800200 */
.L_x_323:
[----:B------:R2:W-:Y:S02]  /*1e980*/  STL.128 [R1+0x1030], R8 ;  /* 0x0010300801007387 */ /* 0x0005e40000100c00 */
.L_x_313:
[----:B------:R-:W-:Y:S05]  /*1e990*/  BSYNC.RECONVERGENT B0 ;  /* 0x0000000000007941 */ /* 0x000fea0003800200 */
.L_x_311:
[----:B------:R-:W-:Y:S05]  /*1e9a0*/  WARPSYNC.ALL ;  /* 0x0000000000007948 */ /* 0x000fea0003800000 */
[----:B------:R-:W3:Y:S04]  /*1e9b0*/  LDL R21, [R1+0x1358] ;  /* 0x0013580001157983 */ /* 0x000ee80000100800 */
[----:B------:R-:W4:Y:S04]  /*1e9c0*/  LDL R20, [R1+0x135c] ;  /* 0x00135c0001147983 */ /* 0x000f280000100800 */
[----:B0-----:R-:W2:Y:S01]  /*1e9d0*/  LDL.128 R16, [R1+0x10] ;  /* 0x0000100001107983 */ /* 0x001ea20000100c00 */
[----:B-----5:R-:W-:-:S02]  /*1e9e0*/  PRMT R7, R9, 0x7770, RZ ;  /* 0x0000777009077816 */ /* 0x020fc400000000ff */
[C---:B------:R-:W-:Y:S01]  /*1e9f0*/  PRMT R13, R9.reuse, 0x7771, RZ ;  /* 0x00007771090d7816 */ /* 0x040fe200000000ff */
[----:B------:R-:W-:Y:S01]  /*1ea00*/  STL.128 [R1], R8 ;  /* 0x0000000801007387 */ /* 0x000fe20000100c00 */
[----:B------:R-:W-:Y:S02]  /*1ea10*/  PRMT R12, R9, 0x7772, RZ ;  /* 0x00007772090c7816 */ /* 0x000fe400000000ff */
[C---:B------:R-:W-:Y:S02]  /*1ea20*/  PRMT R15, R11.reuse, 0x7770, RZ ;  /* 0x000077700b0f7816 */ /* 0x040fe400000000ff */
[----:B------:R-:W-:Y:S02]  /*1ea30*/  PRMT R23, R11, 0x7773, RZ ;  /* 0x000077730b177816 */ /* 0x000fe400000000ff */
        /* <DEDUP_REMOVED lines=11> */
[--C-:B---3--:R-:W-:Y:S02]  /*1eaf0*/  SHF.R.U32.HI R0, RZ, 0x15, R21.reuse ;  /* 0x00000015ff007819 */ /* 0x108fe40000011615 */
        /* <DEDUP_REMOVED lines=12> */
[----:B------:R0:W-:Y:S01]  /*1ebc0*/  STL [R1+0x135c], R4 ;  /* 0x00135c0401007387 */ /* 0x0001e20000100800 */
[C---:B------:R-:W-:Y:S02]  /*1ebd0*/  PRMT R15, R11.reuse, 0x7771, RZ ;  /* 0x000077710b0f7816 */ /* 0x040fe400000000ff */
[----:B------:R-:W-:Y:S02]  /*1ebe0*/  PRMT R6, R11, 0x7772, RZ ;  /* 0x000077720b067816 */ /* 0x000fe400000000ff */
[----:B------:R-:W-:Y:S02]  /*1ebf0*/  SHF.R.U32.HI R20, RZ, 0xd, R20 ;  /* 0x0000000dff147819 */ /* 0x000fe40000011614 */
        /* <DEDUP_REMOVED lines=10> */
[----:B--2---:R-:W-:Y:S01]  /*1eca0*/  PRMT R0, R18, 0x7770, RZ ;  /* 0x0000777012007816 */ /* 0x004fe200000000ff */
[----:B------:R-:W-:Y:S01]  /*1ecb0*/  STL [R1+0xc], R12 ;  /* 0x00000c0c01007387 */ /* 0x000fe20000100800 */
[C---:B------:R-:W-:Y:S02]  /*1ecc0*/  PRMT R5, R16.reuse, 0x7770, RZ ;  /* 0x0000777010057816 */ /* 0x040fe400000000ff */
[C---:B------:R-:W-:Y:S01]  /*1ecd0*/  PRMT R7, R16.reuse, 0x7771, RZ ;  /* 0x0000777110077816 */ /* 0x040fe200000000ff */
[----:B------:R2:W-:Y:S01]  /*1ece0*/  STL [R1+0x4], R6 ;  /* 0x0000040601007387 */ /* 0x0005e20000100800 */
[----:B------:R-:W-:-:S02]  /*1ecf0*/  PRMT R13, R16, 0x7772, RZ ;  /* 0x00007772100d7816 */ /* 0x000fc400000000ff */
[C---:B------:R-:W-:Y:S02]  /*1ed00*/  PRMT R14, R17.reuse, 0x7770, RZ ;  /* 0x00007770110e7816 */ /* 0x040fe400000000ff */
[C---:B------:R-:W-:Y:S02]  /*1ed10*/  PRMT R15, R17.reuse, 0x7771, RZ ;  /* 0x00007771110f7816 */ /* 0x040fe400000000ff */
[----:B-1----:R-:W-:Y:S02]  /*1ed20*/  PRMT R8, R17, 0x7772, RZ ;  /* 0x0000777211087816 */ /* 0x002fe400000000ff */
[C---:B0-----:R-:W-:Y:S01]  /*1ed30*/  PRMT R4, R18.reuse, 0x7771, RZ ;  /* 0x0000777112047816 */ /* 0x041fe200000000ff */
[----:B--2---:R-:W-:Y:S01]  /*1ed40*/  IMAD.MOV.U32 R6, RZ, RZ, RZ ;  /* 0x000000ffff067224 */ /* 0x004fe200078e00ff */
[C---:B------:R-:W-:Y:S02]  /*1ed50*/  PRMT R9, R18.reuse, 0x7772, RZ ;  /* 0x0000777212097816 */ /* 0x040fe400000000ff */
[----:B------:R-:W-:-:S02]  /*1ed60*/  PRMT R10, R18, 0x7773, RZ ;  /* 0x00007773120a7816 */ /* 0x000fc400000000ff */
[C---:B------:R-:W-:Y:S02]  /*1ed70*/  PRMT R11, R19.reuse, 0x7770, RZ ;  /* 0x00007770130b7816 */ /* 0x040fe400000000ff */
[C---:B------:R-:W-:Y:S02]  /*1ed80*/  PRMT R12, R19.reuse, 0x7771, RZ ;  /* 0x00007771130c7816 */ /* 0x040fe400000000ff */
[C---:B------:R-:W-:Y:S02]  /*1ed90*/  PRMT R23, R19.reuse, 0x7772, RZ ;  /* 0x0000777213177816 */ /* 0x040fe400000000ff */
        /* <DEDUP_REMOVED lines=8> */
[----:B------:R-:W-:-:S07]  /*1ee20*/  PRMT R25, R0, 0x7610, R25 ;  /* 0x0000761000197816 */ /* 0x000fce0000000019 */
.L_x_348:
        /* <DEDUP_REMOVED lines=28> */
.L_x_344:
[----:B------:R-:W-:Y:S05]  /*1eff0*/  BSYNC.RECONVERGENT B0 ;  /* 0x0000000000007941 */ /* 0x000fea0003800200 */
.L_x_343:
        /* <DEDUP_REMOVED lines=61> */
[----:B------:R-:W-:Y:S01]  /*1f3d0*/  PRMT R9, R4, 0x7610, R9 ;  /* 0x0000761004097816 */ /* 0x000fe20000000009 */
[----:B------:R-:W-:Y:S01]  /*1f3e0*/  IMAD R7, R7, 0x80, R24 ;  /* 0x0000008007077824 */ /* 0x000fe200078e0218 */
        /* <DEDUP_REMOVED lines=17> */
.L_x_346:
        /* <DEDUP_REMOVED lines=60> */
[----:B------:R-:W-:Y:S01]  /*1f8c0*/  PRMT R25, R17, 0x7610, R25 ;  /* 0x0000761011197816 */ /* 0x000fe20000000019 */
[--C-:B------:R-:W-:Y:S01]  /*1f8d0*/  IMAD R5, R5, 0x80, R16.reuse ;  /* 0x0000008005057824 */ /* 0x100fe200078e0210 */
        /* <DEDUP_REMOVED lines=12> */
[----:B------:R-:W-:-:S07]  /*1f9a0*/  PRMT R5, R40, 0x7610, R5 ;  /* 0x0000761028057816 */ /* 0x000fce0000000005 */
.L_x_347:
[----:B------:R-:W-:Y:S05]  /*1f9b0*/  BSYNC.RECONVERGENT B0 ;  /* 0x0000000000007941 */ /* 0x000fea0003800200 */
.L_x_345:
[----:B------:R-:W-:Y:S05]  /*1f9c0*/  @P2 BRA `(.L_x_348) ;  /* 0xfffffff400182947 */ /* 0x000fea000383ffff */
[----:B------:R-:W2:Y:S04]  /*1f9d0*/  LDL R23, [R1+0x1020] ;  /* 0x0010200001177983 */ /* 0x000ea80000100800 */
[----:B------:R-:W3:Y:S04]  /*1f9e0*/  LDL R10, [R1+0x1024] ;  /* 0x00102400010a7983 */ /* 0x000ee80000100800 */
[----:B------:R-:W4:Y:S04]  /*1f9f0*/  LDL R12, [R1+0x1028] ;  /* 0x00102800010c7983 */ /* 0x000f280000100800 */
[----:B------:R-:W5:Y:S04]  /*1fa00*/  LDL R13, [R1+0x102c] ;  /* 0x00102c00010d7983 */ /* 0x000f680000100800 */
[----:B------:R-:W5:Y:S01]  /*1fa10*/  LDL R14, [R1+0x1364] ;  /* 0x00136400010e7983 */ /* 0x000f620000100800 */
        /* <DEDUP_REMOVED lines=18> */
[----:B------:R-:W-:-:S02]  /*1fb40*/  LOP3.LUT R11, R33, 0xffff, RZ, 0xc0, !PT ;  /* 0x0000ffff210b7812 */ /* 0x000fc400078ec0ff */
[----:B------:R-:W-:Y:S02]  /*1fb50*/  LOP3.LUT R16, R22, 0xffff, RZ, 0xc0, !PT ;  /* 0x0000ffff16107812 */ /* 0x000fe400078ec0ff */
[----:B------:R-:W-:Y:S02]  /*1fb60*/  LOP3.LUT R15, R19, 0xffff, RZ, 0xc0, !PT ;  /* 0x0000ffff130f7812 */ /* 0x000fe400078ec0ff */
[----:B------:R-:W-:Y:S02]  /*1fb70*/  PRMT R11, R16, 0x3340, R11 ;  /* 0x00003340100b7816 */ /* 0x000fe4000000000b */
[----:B------:R-:W-:Y:S02]  /*1fb80*/  LOP3.LUT R24, R20, 0xffff, RZ, 0xc0, !PT ;  /* 0x0000ffff14187812 */ /* 0x000fe400078ec0ff */
[----:B------:R-:W-:Y:S02]  /*1fb90*/  PRMT R5, R8, 0x5410, R5 ;  /* 0x0000541008057816 */ /* 0x000fe40000000005 */
[----:B------:R-:W-:-:S02]  /*1fba0*/  PRMT R15, R24, 0x3340, R15 ;  /* 0x00003340180f7816 */ /* 0x000fc4000000000f */
[----:B------:R-:W-:Y:S02]  /*1fbb0*/  PRMT R6, R11, 0x5410, R6 ;  /* 0x000054100b067816 */ /* 0x000fe40000000006 */
[C---:B--2---:R-:W-:Y:S02]  /*1fbc0*/  PRMT R9, R23.reuse, 0x7771, RZ ;  /* 0x0000777117097816 */ /* 0x044fe400000000ff */
[C---:B------:R-:W-:Y:S02]  /*1fbd0*/  PRMT R17, R23.reuse, 0x7772, RZ ;  /* 0x0000777217117816 */ /* 0x040fe400000000ff */
[C---:B------:R-:W-:Y:S02]  /*1fbe0*/  PRMT R4, R23.reuse, 0x7773, RZ ;  /* 0x0000777317047816 */ /* 0x040fe400000000ff */
[----:B------:R-:W-:Y:S02]  /*1fbf0*/  PRMT R23, R23, 0x7770, RZ ;  /* 0x0000777017177816 */ /* 0x000fe400000000ff */
[----:B---3--:R-:W-:-:S02]  /*1fc00*/  PRMT R16, R10, 0x7772, RZ ;  /* 0x000077720a107816 */ /* 0x008fc400000000ff */
[----:B------:R-:W-:Y:S02]  /*1fc10*/  LOP3.LUT R26, R23, 0xffff, R26, 0x48, !PT ;  /* 0x0000ffff171a7812 */ /* 0x000fe400078e481a */
[C---:B------:R-:W-:Y:S02]  /*1fc20*/  PRMT R23, R10.reuse, 0x7771, RZ ;  /* 0x000077710a177816 */ /* 0x040fe400000000ff */
[C---:B------:R-:W-:Y:S02]  /*1fc30*/  PRMT R25, R10.reuse, 0x7773, RZ ;  /* 0x000077730a197816 */ /* 0x040fe400000000ff */
[----:B------:R-:W-:Y:S02]  /*1fc40*/  LOP3.LUT R9, R9, 0xffff, R28, 0x48, !PT ;  /* 0x0000ffff09097812 */ /* 0x000fe400078e481c */
[----:B------:R-:W-:Y:S02]  /*1fc50*/  PRMT R10, R10, 0x7770, RZ ;  /* 0x000077700a0a7816 */ /* 0x000fe400000000ff */
[----:B------:R-:W-:-:S02]  /*1fc60*/  LOP3.LUT R17, R17, 0xffff, R30, 0x48, !PT ;  /* 0x0000ffff11117812 */ /* 0x000fc400078e481e */
[----:B------:R-:W-:Y:S02]  /*1fc70*/  LOP3.LUT R4, R4, 0xffff, R27, 0x48, !PT ;  /* 0x0000ffff04047812 */ /* 0x000fe400078e481b */
[----:B------:R-:W-:Y:S02]  /*1fc80*/  LOP3.LUT R23, R23, 0xffff, R32, 0x48, !PT ;  /* 0x0000ffff17177812 */ /* 0x000fe400078e4820 */
[----:B------:R-:W-:Y:S02]  /*1fc90*/  LOP3.LUT R16, R16, 0xffff, R31, 0x48, !PT ;  /* 0x0000ffff10107812 */ /* 0x000fe400078e481f */
[----:B------:R-:W-:Y:S02]  /*1fca0*/  LOP3.LUT R25, R25, 0xffff, R34, 0x48, !PT ;  /* 0x0000ffff19197812 */ /* 0x000fe400078e4822 */
[----:B------:R-:W-:Y:S02]  /*1fcb0*/  LOP3.LUT R10, R10, 0xffff, R29, 0x48, !PT ;  /* 0x0000ffff0a0a7812 */ /* 0x000fe400078e481d */
[----:B------:R-:W-:-:S02]  /*1fcc0*/  PRMT R26, R26, 0x3340, R9 ;  /* 0x000033401a1a7816 */ /* 0x000fc40000000009 */
[----:B----4-:R-:W-:Y:S02]  /*1fcd0*/  PRMT R9, R12, 0x7770, RZ ;  /* 0x000077700c097816 */ /* 0x010fe400000000ff */
[----:B------:R-:W-:Y:S02]  /*1fce0*/  PRMT R17, R17, 0x3340, R4 ;  /* 0x0000334011117816 */ /* 0x000fe40000000004 */
[----:B------:R-:W-:Y:S02]  /*1fcf0*/  PRMT R16, R16, 0x3340, R25 ;  /* 0x0000334010107816 */ /* 0x000fe40000000019 */
[----:B------:R-:W-:Y:S02]  /*1fd00*/  PRMT R23, R10, 0x3340, R23 ;  /* 0x000033400a177816 */ /* 0x000fe40000000017 */
[C---:B------:R-:W-:Y:S02]  /*1fd10*/  PRMT R4, R12.reuse, 0x7771, RZ ;  /* 0x000077710c047816 */ /* 0x040fe400000000ff */
[----:B------:R-:W-:-:S02]  /*1fd20*/  PRMT R25, R12, 0x7772, RZ ;  /* 0x000077720c197816 */ /* 0x000fc400000000ff */
[----:B------:R-:W-:Y:S02]  /*1fd30*/  PRMT R10, R12, 0x7773, RZ ;  /* 0x000077730c0a7816 */ /* 0x000fe400000000ff */
[----:B------:R-:W-:Y:S02]  /*1fd40*/  LOP3.LUT R9, R9, 0xffff, R22, 0x48, !PT ;  /* 0x0000ffff09097812 */ /* 0x000fe400078e4816 */
[C---:B-----5:R-:W-:Y:S02]  /*1fd50*/  PRMT R12, R13.reuse, 0x7771, RZ ;  /* 0x000077710d0c7816 */ /* 0x060fe400000000ff */
[C---:B------:R-:W-:Y:S02]  /*1fd60*/  PRMT R27, R13.reuse, 0x7772, RZ ;  /* 0x000077720d1b7816 */ /* 0x040fe400000000ff */
[C---:B------:R-:W-:Y:S02]  /*1fd70*/  PRMT R22, R13.reuse, 0x7773, RZ ;  /* 0x000077730d167816 */ /* 0x040fe400000000ff */
[----:B------:R-:W-:-:S02]  /*1fd80*/  PRMT R13, R13, 0x7770, RZ ;  /* 0x000077700d0d7816 */ /* 0x000fc400000000ff */
[----:B------:R-:W-:Y:S02]  /*1fd90*/  LOP3.LUT R4, R4, 0xffff, R33, 0x48, !PT ;  /* 0x0000ffff04047812 */ /* 0x000fe400078e4821 */
[----:B------:R-:W-:Y:S02]  /*1fda0*/  LOP3.LUT R25, R25, 0xffff, R36, 0x48, !PT ;  /* 0x0000ffff19197812 */ /* 0x000fe400078e4824 */
[----:B------:R-:W-:Y:S02]  /*1fdb0*/  LOP3.LUT R10, R10, 0xffff, R35, 0x48, !PT ;  /* 0x0000ffff0a0a7812 */ /* 0x000fe400078e4823 */
        /* <DEDUP_REMOVED lines=12> */
[----:B------:R0:W-:Y:S01]  /*1fe80*/  STL.128 [R1+0x1030], R4 ;  /* 0x0010300401007387 */ /* 0x0001e20000100c00 */
[----:B------:R-:W-:Y:S02]  /*1fe90*/  PRMT R10, R9, 0x5410, R10 ;  /* 0x00005410090a7816 */ /* 0x000fe4000000000a */
[----:B------:R-:W-:Y:S01]  /*1fea0*/  PRMT R12, R21, 0x5410, R12 ;  /* 0x00005410150c7816 */ /* 0x000fe2000000000c */
[----:B------:R0:W-:Y:S01]  /*1feb0*/  STL.128 [R1], R4 ;  /* 0x0000000401007387 */ /* 0x0001e20000100c00 */
[----:B------:R-:W-:-:S03]  /*1fec0*/  ISETP.NE.AND P0, PT, R14, RZ, PT ;  /* 0x000000ff0e00720c */ /* 0x000fc60003f05270 */
[----:B------:R0:W-:Y:S04]  /*1fed0*/  STL [R1+0x1030], R0 ;  /* 0x0010300001007387 */ /* 0x0001e80000100800 */
[----:B------:R0:W-:Y:S04]  /*1fee0*/  STL [R1+0x1034], R8 ;  /* 0x0010340801007387 */ /* 0x0001e80000100800 */
[----:B------:R0:W-:Y:S04]  /*1fef0*/  STL [R1+0x1038], R10 ;  /* 0x0010380a01007387 */ /* 0x0001e80000100800 */
[----:B------:R0:W-:Y:S01]  /*1ff00*/  STL [R1+0x103c], R12 ;  /* 0x00103c0c01007387 */ /* 0x0001e20000100800 */
[----:B------:R-:W-:Y:S05]  /*1ff10*/  @P0 BRA `(.L_x_349) ;  /* 0x0000000000380947 */ /* 0x000fea0003800000 */
[----:B------:R-:W0:Y:S02]  /*1ff20*/  LDCU UR4, c[0x0][0x3d0] ;  /* 0x00007a00ff0477ac */ /* 0x000e240008000800 */
[----:B0-----:R-:W-:-:S07]  /*1ff30*/  IMAD.U32 R0, RZ, RZ, UR4 ;  /* 0x00000004ff007e24 */ /* 0x001fce000f8e00ff */
.L_x_350:
        /* <DEDUP_REMOVED lines=12> */
.L_x_349:
[----:B------:R-:W1:Y:S02]  /*20000*/  LDCU UR8, c[0x0][0x3d0] ;  /* 0x00007a00ff0877ac */ /* 0x000e640008000800 */
[----:B-1----:R-:W-:-:S13]  /*20010*/  ISETP.NE.AND P0, PT, RZ, UR8, PT ;  /* 0x00000008ff007c0c */ /* 0x002fda000bf05270 */
[----:B------:R-:W-:Y:S05]  /*20020*/  @!P0 EXIT ;  /* 0x000000000000894d */ /* 0x000fea0003800000 */
[----:B------:R-:W-:-:S04]  /*20030*/  ISETP.LT.U32.AND P0, PT, RZ, UR8, PT ;  /* 0x00000008ff007c0c */ /* 0x000fc8000bf01070 */
[----:B------:R-:W-:-:S13]  /*20040*/  ISETP.GT.U32.AND.EX P0, PT, RZ, RZ, PT, P0 ;  /* 0x000000ffff00720c */ /* 0x000fda0003f04100 */
[----:B0-----:R-:W2:Y:S01]  /*20050*/  @!P0 LDL.U8 R7, [R1+0x1030] ;  /* 0x0010300001078983 */ /* 0x001ea20000100000 */
        /* <DEDUP_REMOVED lines=13> */
.L_x_352:
        /* <DEDUP_REMOVED lines=16> */
.L_x_351:
        /* <DEDUP_REMOVED lines=25> */
.L_x_353:
        /* <DEDUP_REMOVED lines=12> */
.L_x_384:


//--------------------- .text._Z18parallel_enc_GHASHPhS_S_S_S_P10lea_key_stS_ --------------------------
	.section	.text._Z18parallel_enc_GHASHPhS_S_S_S_P10lea_key_stS_,"ax",@progbits
	.align	128
        .global         _Z18parallel_enc_GHASHPhS_S_S_S_P10lea_key_stS_
        .type           _Z18parallel_enc_GHASHPhS_S_S_S_P10lea_key_stS_,@function
        .size           _Z18parallel_enc_GHASHPhS_S_S_S_P10lea_key_stS_,(.L_x_385 - _Z18parallel_enc_GHASHPhS_S_S_S_P10lea_key_stS_)
        .other          _Z18parallel_enc_GHASHPhS_S_S_S_P10lea_key_stS_,@"STO_CUDA_ENTRY STV_DEFAULT"
_Z18parallel_enc_GHASHPhS_S_S_S_P10lea_key_stS_:
.text._Z18parallel_enc_GHASHPhS_S_S_S_P10lea_key_stS_:
[----:B------:R-:W-:Y:S01]  /*0000*/  LDC R1, c[0x0][0x37c] ;  /* 0x0000df00ff017b82 */ /* 0x000fe20000000800 */
[----:B------:R-:W0:Y:S07]  /*0010*/  S2R R5, SR_TID.X ;  /* 0x0000000000057919 */ /* 0x000e2e0000002100 */
[----:B------:R-:W0:Y:S01]  /*0020*/  S2UR UR4, SR_CTAID.X ;  /* 0x00000000000479c3 */ /* 0x000e220000002500 */
[----:B------:R-:W1:Y:S01]  /*0030*/  LDCU.64 UR8, c[0x0][0x390] ;  /* 0x00007200ff0877ac */ /* 0x000e620008000a00 */
[----:B------:R-:W2:Y:S06]  /*0040*/  LDCU.64 UR6, c[0x0][0x358] ;  /* 0x00006b00ff0677ac */ /* 0x000eac0008000a00 */
[----:B------:R-:W0:Y:S08]  /*0050*/  LDC R20, c[0x0][0x360] ;  /* 0x0000d800ff147b82 */ /* 0x000e300000000800 */
[----:B------:R-:W2:Y:S01]  /*0060*/  LDC.64 R2, c[0x0][0x3a8] ;  /* 0x0000ea00ff027b82 */ /* 0x000ea20000000a00 */
[----:B0-----:R-:W-:Y:S01]  /*0070*/  IMAD R20, R20, UR4, R5 ;  /* 0x0000000414147c24 */ /* 0x001fe2000f8e0205 */
[----:B------:R-:W0:Y:S03]  /*0080*/  LDCU.64 UR4, c[0x0][0x388] ;  /* 0x00007100ff0477ac */ /* 0x000e260008000a00 */
[----:B------:R-:W-:Y:S01]  /*0090*/  IMAD.SHL.U32 R19, R20, 0x10, RZ ;  /* 0x0000001014137824 */ /* 0x000fe200078e00ff */
[----:B--2---:R-:W2:Y:S04]  /*00a0*/  LDG.E R32, desc[UR6][R2.64+0x14] ;  /* 0x0000140602207981 */ /* 0x004ea8000c1e1900 */
[----:B------:R-:W-:-:S02]  /*00b0*/  SHF.R.S32.HI R18, RZ, 0x1f, R19 ;  /* 0x0000001fff127819 */ /* 0x000fc40000011413 */
[----:B-1----:R-:W-:Y:S01]  /*00c0*/  IADD3 R40, P0, PT, R19, UR8, RZ ;  /* 0x0000000813287c10 */ /* 0x002fe2000ff1e0ff */
[----:B------:R-:W3:Y:S03]  /*00d0*/  LDG.E R42, desc[UR6][R2.64+0x10] ;  /* 0x00001006022a7981 */ /* 0x000ee6000c1e1900 */
[----:B------:R-:W-:Y:S01]  /*00e0*/  IADD3.X R41, PT, PT, R18, UR9, RZ, P0, !PT ;  /* 0x0000000912297c10 */ /* 0x000fe200087fe4ff */
[----:B------:R-:W4:Y:S01]  /*00f0*/  LDG.E R50, desc[UR6][R2.64+0xc] ;  /* 0x00000c0602327981 */ /* 0x000f22000c1e1900 */
[----:B------:R-:W1:Y:S03]  /*0100*/  LDCU.64 UR8, c[0x0][0x398] ;  /* 0x00007300ff0877ac */ /* 0x000e660008000a00 */
[----:B------:R-:W2:Y:S04]  /*0110*/  LDG.E R27, desc[UR6][R40.64+0xc] ;  /* 0x00000c06281b7981 */ /* 0x000ea8000c1e1900 */
[----:B------:R-:W3:Y:S04]  /*0120*/  LDG.E R21, desc[UR6][R40.64+0x8] ;  /* 0x0000080628157981 */ /* 0x000ee8000c1e1900 */
[----:B------:R-:W5:Y:S04]  /*0130*/  LDG.E R48, desc[UR6][R2.64+0x8] ;  /* 0x0000080602307981 */ /* 0x000f68000c1e1900 */
        /* <DEDUP_REMOVED lines=32> */
[----:B------:R-:W5:Y:S01]  /*0340*/  LDG.E R45, desc[UR6][R2.64+0xa4] ;  /* 0x0000a406022d7981 */ /* 0x000f62000c1e1900 */
[----:B--2---:R-:W-:-:S03]  /*0350*/  LOP3.LUT R39, R32, R27, RZ, 0x3c, !PT ;  /* 0x0000001b20277212 */ /* 0x004fc600078e3cff */
[----:B------:R-:W2:Y:S04]  /*0360*/  LDG.E R27, desc[UR6][R2.64+0x88] ;  /* 0x00008806021b7981 */ /* 0x000ea8000c1e1900 */
[----:B------:R-:W2:Y:S01]  /*0370*/  LDG.E R32, desc[UR6][R2.64+0x84] ;  /* 0x0000840602207981 */ /* 0x000ea2000c1e1900 */
[-C--:B---3--:R-:W-:Y:S02]  /*0380*/  LOP3.LUT R42, R42, R21.reuse, RZ, 0x3c, !PT ;  /* 0x000000152a2a7212 */ /* 0x088fe400078e3cff */
[----:B----4-:R-:W-:Y:S02]  /*0390*/  LOP3.LUT R21, R50, R21, RZ, 0x3c, !PT ;  /* 0x0000001532157212 */ /* 0x010fe400078e3cff */
[----:B-----5:R-:W-:Y:S01]  /*03a0*/  LOP3.LUT R48, R48, R13, RZ, 0x3c, !PT ;  /* 0x0000000d30307212 */ /* 0x020fe200078e3cff */
[----:B------:R-:W-:-:S04]  /*03b0*/  IMAD.IADD R42, R42, 0x1, R39 ;  /* 0x000000012a2a7824 */ /* 0x000fc800078e0227 */
[----:B------:R-:W-:Y:S01]  /*03c0*/  IMAD.IADD R39, R48, 0x1, R21 ;  /* 0x0000000130277824 */ /* 0x000fe200078e0215 */
[----:B------:R-:W-:Y:S01]  /*03d0*/  LOP3.LUT R48, R16, R13, RZ, 0x3c, !PT ;  /* 0x0000000d10307212 */ /* 0x000fe200078e3cff */
[----:B------:R-:W3:Y:S01]  /*03e0*/  LDG.E R21, desc[UR6][R2.64+0x98] ;  /* 0x0000980602157981 */ /* 0x000ee2000c1e1900 */
[----:B------:R-:W-:-:S03]  /*03f0*/  SHF.L.W.U32.HI R42, R42, 0x1d, R42 ;  /* 0x0000001d2a2a7819 */ /* 0x000fc60000010e2a */
[----:B------:R-:W4:Y:S01]  /*0400*/  LDG.E R13, desc[UR6][R2.64+0xa0] ;  /* 0x0000a006020d7981 */ /* 0x000f22000c1e1900 */
[----:B------:R-:W-:-:S03]  /*0410*/  LOP3.LUT R17, R17, R14, RZ, 0x3c, !PT ;  /* 0x0000000e11117212 */ /* 0x000fc600078e3cff */
[----:B------:R-:W5:Y:S01]  /*0420*/  LDG.E R16, desc[UR6][R2.64+0x9c] ;  /* 0x00009c0602107981 */ /* 0x000f62000c1e1900 */
[----:B------:R-:W-:-:S03]  /*0430*/  LOP3.LUT R50, R31, R14, RZ, 0x3c, !PT ;  /* 0x0000000e1f327212 */ /* 0x000fc600078e3cff */
[----:B------:R-:W5:Y:S01]  /*0440*/  LDG.E R14, desc[UR6][R2.64+0x94] ;  /* 0x00009406020e7981 */ /* 0x000f62000c1e1900 */
[----:B------:R-:W-:-:S03]  /*0450*/  LOP3.LUT R31, R15, R42, RZ, 0x3c, !PT ;  /* 0x0000002a0f1f7212 */ /* 0x000fc600078e3cff */
[----:B------:R-:W5:Y:S01]  /*0460*/  LDG.E R15, desc[UR6][R2.64+0x90] ;  /* 0x00009006020f7981 */ /* 0x000f62000c1e1900 */
[----:B------:R-:W-:Y:S01]  /*0470*/  IMAD.IADD R48, R17, 0x1, R48 ;  /* 0x0000000111307824 */ /* 0x000fe200078e0230 */
[----:B------:R-:W-:Y:S02]  /*0480*/  LOP3.LUT R47, R23, R42, RZ, 0x3c, !PT ;  /* 0x0000002a172f7212 */ /* 0x000fe400078e3cff */
[----:B------:R-:W5:Y:S01]  /*0490*/  LDG.E R17, desc[UR6][R2.64+0xbc] ;  /* 0x0000bc0602117981 */ /* 0x000f62000c1e1900 */
[----:B------:R-:W-:-:S03]  /*04a0*/  SHF.L.W.U32.HI R43, R39, 0x1b, R39 ;  /* 0x0000001b272b7819 */ /* 0x000fc60000010e27 */
[----:B------:R-:W5:Y:S01]  /*04b0*/  LDG.E R23, desc[UR6][R2.64+0xb8] ;  /* 0x0000b80602177981 */ /* 0x000f62000c1e1900 */
[----:B------:R-:W-:Y:S01]  /*04c0*/  SHF.L.W.U32.HI R39, R48, 0x9, R48 ;  /* 0x0000000930277819 */ /* 0x000fe20000010e30 */
[----:B------:R-:W-:Y:S01]  /*04d0*/  IMAD.IADD R31, R31, 0x1, R50 ;  /* 0x000000011f1f7824 */ /* 0x000fe200078e0232 */
[-C--:B------:R-:W-:Y:S02]  /*04e0*/  LOP3.LUT R42, R25, R43.reuse, RZ, 0x3c, !PT ;  /* 0x0000002b192a7212 */ /* 0x080fe400078e3cff */
[----:B------:R-:W-:Y:S01]  /*04f0*/  LOP3.LUT R49, R24, R43, RZ, 0x3c, !PT ;  /* 0x0000002b18317212 */ /* 0x000fe200078e3cff */
[----:B------:R-:W5:Y:S01]  /*0500*/  LDG.E R25, desc[UR6][R2.64+0xb4] ;  /* 0x0000b40602197981 */ /* 0x000f62000c1e1900 */
[----:B------:R-:W-:Y:S01]  /*0510*/  LOP3.LUT R26, R26, R39, RZ, 0x3c, !PT ;  /* 0x000000271a1a7212 */ /* 0x000fe200078e3cff */
[----:B------:R-:W-:Y:S01]  /*0520*/  IMAD.IADD R43, R42, 0x1, R47 ;  /* 0x000000012a2b7824 */ /* 0x000fe200078e022f */
[----:B------:R-:W-:Y:S01]  /*0530*/  SHF.L.W.U32.HI R47, R31, 0x1d, R31 ;  /* 0x0000001d1f2f7819 */ /* 0x000fe20000010e1f */
[----:B------:R-:W5:Y:S02]  /*0540*/  LDG.E R24, desc[UR6][R2.64+0xb0] ;  /* 0x0000b00602187981 */ /* 0x000f64000c1e1900 */
[----:B------:R-:W-:-:S02]  /*0550*/  IMAD.IADD R42, R26, 0x1, R49 ;  /* 0x000000011a2a7824 */ /* 0x000fc400078e0231 */
[----:B------:R-:W5:Y:S01]  /*0560*/  LDG.E R26, desc[UR6][R2.64+0xac] ;  /* 0x0000ac06021a7981 */ /* 0x000f62000c1e1900 */
[----:B------:R-:W-:-:S03]  /*0570*/  LOP3.LUT R48, R33, R39, RZ, 0x3c, !PT ;  /* 0x0000002721307212 */ /* 0x000fc600078e3cff */
[----:B------:R-:W5:Y:S01]  /*0580*/  LDG.E R31, desc[UR6][R2.64+0xa8] ;  /* 0x0000a806021f7981 */ /* 0x000f62000c1e1900 */
[----:B------:R-:W-:-:S03]  /*0590*/  LOP3.LUT R35, R35, R47, RZ, 0x3c, !PT ;  /* 0x0000002f23237212 */ /* 0x000fc600078e3cff */
[----:B------:R-:W5:Y:S01]  /*05a0*/  LDG.E R33, desc[UR6][R2.64+0xd4] ;  /* 0x0000d40602217981 */ /* 0x000f62000c1e1900 */
[----:B------:R-:W-:Y:S01]  /*05b0*/  SHF.L.W.U32.HI R43, R43, 0x1b, R43 ;  /* 0x0000001b2b2b7819 */ /* 0x000fe20000010e2b */
[----:B------:R-:W-:Y:S02]  /*05c0*/  IMAD.IADD R48, R35, 0x1, R48 ;  /* 0x0000000123307824 */ /* 0x000fe400078e0230 */
[----:B------:R-:W5:Y:S01]  /*05d0*/  LDG.E R35, desc[UR6][R2.64+0xd0] ;  /* 0x0000d00602237981 */ /* 0x000f62000c1e1900 */
[----:B------:R-:W-:Y:S02]  /*05e0*/  SHF.L.W.U32.HI R42, R42, 0x9, R42 ;  /* 0x000000092a2a7819 */ /* 0x000fe40000010e2a */
[-C--:B------:R-:W-:Y:S01]  /*05f0*/  LOP3.LUT R49, R37, R43.reuse, RZ, 0x3c, !PT ;  /* 0x0000002b25317212 */ /* 0x080fe200078e3cff */
[----:B------:R-:W5:Y:S01]  /*0600*/  LDG.E R39, desc[UR6][R2.64+0xc8] ;  /* 0x0000c80602277981 */ /* 0x000f62000c1e1900 */
        /* <DEDUP_REMOVED lines=9> */
[----:B------:R-:W-:-:S03]  /*06a0*/  IMAD.IADD R49, R49, 0x1, R30 ;  /* 0x0000000131317824 */ /* 0x000fc600078e021e */
[----:B------:R-:W5:Y:S04]  /*06b0*/  LDG.E R28, desc[UR6][R2.64+0xe4] ;  /* 0x0000e406021c7981 */ /* 0x000f68000c1e1900 */
[----:B------:R-:W5:Y:S04]  /*06c0*/  LDG.E R29, desc[UR6][R2.64+0xe0] ;  /* 0x0000e006021d7981 */ /* 0x000f68000c1e1900 */
[----:B------:R-:W5:Y:S01]  /*06d0*/  LDG.E R30, desc[UR6][R2.64+0xe8] ;  /* 0x0000e806021e7981 */ /* 0x000f62000c1e1900 */
[----:B------:R-:W-:Y:S02]  /*06e0*/  SHF.L.W.U32.HI R51, R48, 0x1d, R48 ;  /* 0x0000001d30337819 */ /* 0x000fe40000010e30 */
[----:B------:R-:W-:-:S02]  /*06f0*/  SHF.L.W.U32.HI R49, R49, 0x1b, R49 ;  /* 0x0000001b31317819 */ /* 0x000fc40000010e31 */
[-C--:B------:R-:W-:Y:S02]  /*0700*/  LOP3.LUT R53, R0, R51.reuse, RZ, 0x3c, !PT ;  /* 0x0000003300357212 */ /* 0x080fe400078e3cff */
[----:B------:R-:W-:Y:S01]  /*0710*/  LOP3.LUT R51, R4, R51, RZ, 0x3c, !PT ;  /* 0x0000003304337212 */ /* 0x000fe200078e3cff */
[----:B------:R-:W5:Y:S01]  /*0720*/  LDG.E R0, desc[UR6][R2.64+0xdc] ;  /* 0x0000dc0602007981 */ /* 0x000f62000c1e1900 */
[----:B------:R-:W-:-:S03]  /*0730*/  LOP3.LUT R6, R6, R49, RZ, 0x3c, !PT ;  /* 0x0000003106067212 */ /* 0x000fc600078e3cff */
[----:B------:R-:W5:Y:S01]  /*0740*/  LDG.E R4, desc[UR6][R2.64+0xd8] ;  /* 0x0000d80602047981 */ /* 0x000f62000c1e1900 */
[----:B------:R-:W-:Y:S01]  /*0750*/  LOP3.LUT R49, R5, R49, RZ, 0x3c, !PT ;  /* 0x0000003105317212 */ /* 0x000fe200078e3cff */
[----:B------:R-:W-:Y:S02]  /*0760*/  IMAD.IADD R48, R6, 0x1, R51 ;  /* 0x0000000106307824 */ /* 0x000fe400078e0233 */
[----:B------:R-:W5:Y:S04]  /*0770*/  LDG.E R5, desc[UR6][R2.64+0x104] ;  /* 0x0001040602057981 */ /* 0x000f68000c1e1900 */
[----:B------:R-:W5:Y:S01]  /*0780*/  LDG.E R6, desc[UR6][R2.64+0x100] ;  /* 0x0001000602067981 */ /* 0x000f62000c1e1900 */
[----:B------:R-:W-:Y:S01]  /*0790*/  IMAD.IADD R50, R53, 0x1, R50 ;  /* 0x0000000135327824 */ /* 0x000fe200078e0232 */
[----:B------:R-:W-:-:S04]  /*07a0*/  SHF.L.W.U32.HI R47, R47, 0x9, R47 ;  /* 0x000000092f2f7819 */ /* 0x000fc80000010e2f */
[----:B------:R-:W-:Y:S02]  /*07b0*/  SHF.L.W.U32.HI R50, R50, 0x1d, R50 ;  /* 0x0000001d32327819 */ /* 0x000fe40000010e32 */
[-C--:B------:R-:W-:Y:S02]  /*07c0*/  LOP3.LUT R52, R7, R47.reuse, RZ, 0x3c, !PT ;  /* 0x0000002f07347212 */ /* 0x080fe400078e3cff */
[----:B------:R-:W5:Y:S01]  /*07d0*/  LDG.E R7, desc[UR6][R2.64+0xfc] ;  /* 0x0000fc0602077981 */ /* 0x000f62000c1e1900 */
[----:B------:R-:W-:Y:S02]  /*07e0*/  LOP3.LUT R47, R10, R47, RZ, 0x3c, !PT ;  /* 0x0000002f0a2f7212 */ /* 0x000fe400078e3cff */
[-C--:B------:R-:W-:Y:S01]  /*07f0*/  LOP3.LUT R8, R8, R50.reuse, RZ, 0x3c, !PT ;  /* 0x0000003208087212 */ /* 0x080fe200078e3cff */
[----:B------:R-:W5:Y:S01]  /*0800*/  LDG.E R10, desc[UR6][R2.64+0xf0] ;  /* 0x0000f006020a7981 */ /* 0x000f62000c1e1900 */
[----:B------:R-:W-:-:S03]  /*0810*/  LOP3.LUT R50, R9, R50, RZ, 0x3c, !PT ;  /* 0x0000003209327212 */ /* 0x000fc600078e3cff */
[----:B------:R-:W-:Y:S01]  /*0820*/  IMAD.IADD R47, R8, 0x1, R47 ;  /* 0x00000001082f7824 */ /* 0x000fe200078e022f */
[----:B------:R-:W5:Y:S01]  /*0830*/  LDG.E R9, desc[UR6][R2.64+0xf4] ;  /* 0x0000f40602097981 */ /* 0x000f62000c1e1900 */
[----:B------:R-:W-:-:S03]  /*0840*/  SHF.L.W.U32.HI R48, R48, 0x1b, R48 ;  /* 0x0000001b30307819 */ /* 0x000fc60000010e30 */
[----:B------:R-:W5:Y:S01]  /*0850*/  LDG.E R8, desc[UR6][R2.64+0xf8] ;  /* 0x0000f80602087981 */ /* 0x000f62000c1e1900 */
[----:B------:R-:W-:-:S03]  /*0860*/  LOP3.LUT R51, R11, R48, RZ, 0x3c, !PT ;  /* 0x000000300b337212 */ /* 0x000fc600078e3cff */
[----:B------:R-:W5:Y:S01]  /*0870*/  LDG.E R11, desc[UR6][R2.64+0x11c] ;  /* 0x00011c06020b7981 */ /* 0x000f62000c1e1900 */
[----:B------:R-:W-:Y:S02]  /*0880*/  IMAD.IADD R49, R52, 0x1, R49 ;  /* 0x0000000134317824 */ /* 0x000fe400078e0231 */
[----:B------:R-:W-:-:S03]  /*0890*/  IMAD.IADD R50, R51, 0x1, R50 ;  /* 0x0000000133327824 */ /* 0x000fc600078e0232 */
[----:B------:R-:W-:Y:S02]  /*08a0*/  SHF.L.W.U32.HI R49, R49, 0x9, R49 ;  /* 0x0000000931317819 */ /* 0x000fe40000010e31 */
[----:B------:R-:W-:Y:S02]  /*08b0*/  LOP3.LUT R53, R46, R48, RZ, 0x3c, !PT ;  /* 0x000000302e357212 */ /* 0x000fe400078e3cff */
[-C--:B------:R-:W-:Y:S02]  /*08c0*/  LOP3.LUT R12, R12, R49.reuse, RZ, 0x3c, !PT ;  /* 0x000000310c0c7212 */ /* 0x080fe400078e3cff */
[----:B------:R-:W-:Y:S02]  /*08d0*/  LOP3.LUT R22, R22, R49, RZ, 0x3c, !PT ;  /* 0x0000003116167212 */ /* 0x000fe400078e3cff */
[----:B------:R-:W-:Y:S02]  /*08e0*/  SHF.L.W.U32.HI R47, R47, 0x1d, R47 ;  /* 0x0000001d2f2f7819 */ /* 0x000fe40000010e2f */
[----:B------:R-:W-:Y:S01]  /*08f0*/  SHF.L.W.U32.HI R49, R50, 0x1b, R50 ;  /* 0x0000001b32317819 */ /* 0x000fe20000010e32 */
[----:B------:R-:W-:-:S03]  /*0900*/  IMAD.IADD R12, R12, 0x1, R53 ;  /* 0x000000010c0c7824 */ /* 0x000fc600078e0235 */
[-C--:B------:R-:W-:Y:S02]  /*0910*/  LOP3.LUT R34, R34, R49.reuse, RZ, 0x3c, !PT ;  /* 0x0000003122227212 */ /* 0x080fe400078e3cff */
[----:B------:R-:W-:Y:S02]  /*0920*/  SHF.L.W.U32.HI R12, R12, 0x9, R12 ;  /* 0x000000090c0c7819 */ /* 0x000fe40000010e0c */
[----:B------:R-:W-:Y:S02]  /*0930*/  LOP3.LUT R49, R36, R49, RZ, 0x3c, !PT ;  /* 0x0000003124317212 */ /* 0x000fe400078e3cff */
[----:B------:R-:W-:-:S05]  /*0940*/  LOP3.LUT R44, R44, R12, RZ, 0x3c, !PT ;  /* 0x0000000c2c2c7212 */ /* 0x000fca00078e3cff */
[----:B------:R-:W-:-:S05]  /*0950*/  IMAD.IADD R44, R44, 0x1, R49 ;  /* 0x000000012c2c7824 */ /* 0x000fca00078e0231 */
[----:B------:R-:W-:Y:S02]  /*0960*/  SHF.L.W.U32.HI R44, R44, 0x9, R44 ;  /* 0x000000092c2c7819 */ /* 0x000fe40000010e2c */
[-C--:B--2---:R-:W-:Y:S02]  /*0970*/  LOP3.LUT R27, R27, R47.reuse, RZ, 0x3c, !PT ;  /* 0x0000002f1b1b7212 */ /* 0x084fe400078e3cff */
[----:B------:R-:W-:-:S03]  /*0980*/  LOP3.LUT R47, R32, R47, RZ, 0x3c, !PT ;  /* 0x0000002f202f7212 */ /* 0x000fc600078e3cff */
[----:B------:R-:W-:Y:S02]  /*0990*/  IMAD.IADD R22, R27, 0x1, R22 ;  /* 0x000000011b167824 */ /* 0x000fe400078e0216 */
[----:B------:R-:W-:-:S03]  /*09a0*/  IMAD.IADD R34, R34, 0x1, R47 ;  /* 0x0000000122227824 */ /* 0x000fc600078e022f */
[----:B------:R-:W-:Y:S02]  /*09b0*/  SHF.L.W.U32.HI R22, R22, 0x1d, R22 ;  /* 0x0000001d16167819 */ /* 0x000fe40000010e16 */
[----:B------:R-:W-:Y:S02]  /*09c0*/  SHF.L.W.U32.HI R34, R34, 0x1b, R34 ;  /* 0x0000001b22227819 */ /* 0x000fe40000010e22 */
[----:B------:R-:W-:Y:S02]  /*09d0*/  LOP3.LUT R32, R45, R12, RZ, 0x3c, !PT ;  /* 0x0000000c2d207212 */ /* 0x000fe400078e3cff */
[----:B---3--:R-:W-:Y:S01]  /*09e0*/  LOP3.LUT R21, R21, R34, RZ, 0x3c, !PT ;  /* 0x0000002215157212 */ /* 0x008fe200078e3cff */
[----:B------:R-:W2:Y:S01]  /*09f0*/  LDG.E R12, desc[UR6][R2.64+0x118] ;  /* 0x00011806020c7981 */ /* 0x000ea2000c1e1900 */
[----:B----4-:R-:W-:-:S03]  /*0a00*/  LOP3.LUT R27, R13, R22, RZ, 0x3c, !PT ;  /* 0x000000160d1b7212 */ /* 0x010fc600078e3cff */
[----:B------:R-:W3:Y:S01]  /*0a10*/  LDG.E R13, desc[UR6][R2.64+0x114] ;  /* 0x00011406020d7981 */ /* 0x000ee2000c1e1900 */
[----:B-----5:R-:W-:-:S03]  /*0a20*/  LOP3.LUT R34, R14, R34, RZ, 0x3c, !PT ;  /* 0x000000220e227212 */ /* 0x020fc600078e3cff */
[----:B------:R-:W4:Y:S01]  /*0a30*/  LDG.E R14, desc[UR6][R2.64+0x110] ;  /* 0x00011006020e7981 */ /* 0x000f22000c1e1900 */
[----:B------:R-:W-:Y:S01]  /*0a40*/  IMAD.IADD R32, R27, 0x1, R32 ;  /* 0x000000011b207824 */ /* 0x000fe200078e0220 */
[----:B------:R-:W-:Y:S02]  /*0a50*/  LOP3.LUT R16, R16, R22, RZ, 0x3c, !PT ;  /* 0x0000001610107212 */ /* 0x000fe400078e3cff */
[-C--:B------:R-:W-:Y:S01]  /*0a60*/  LOP3.LUT R27, R15, R44.reuse, RZ, 0x3c, !PT ;  /* 0x0000002c0f1b7212 */ /* 0x080fe200078e3cff */
[----:B------:R-:W5:Y:S01]  /*0a70*/  LDG.E R22, desc[UR6][R2.64+0x12c] ;  /* 0x00012c0602167981 */ /* 0x000f62000c1e1900 */
[----:B------:R-:W-:Y:S01]  /*0a80*/  SHF.L.W.U32.HI R32, R32, 0x1d, R32 ;  /* 0x0000001d20207819 */ /* 0x000fe20000010e20 */
[----:B------:R-:W-:Y:S01]  /*0a90*/  IMAD.IADD R36, R21, 0x1, R16 ;  /* 0x0000000115247824 */ /* 0x000fe200078e0210 */
[----:B------:R-:W-:Y:S01]  /*0aa0*/  LOP3.LUT R47, R17, R44, RZ, 0x3c, !PT ;  /* 0x0000002c112f7212 */ /* 0x000fe200078e3cff */
[----:B------:R-:W-:Y:S01]  /*0ab0*/  IMAD.IADD R27, R27, 0x1, R34 ;  /* 0x000000011b1b7824 */ /* 0x000fe200078e0222 */
[----:B------:R-:W5:Y:S01]  /*0ac0*/  LDG.E R15, desc[UR6][R2.64+0x10c] ;  /* 0x00010c06020f7981 */ /* 0x000f62000c1e1900 */
[----:B------:R-:W-:-:S03]  /*0ad0*/  LOP3.LUT R34, R23, R32, RZ, 0x3c, !PT ;  /* 0x0000002017227212 */ /* 0x000fc600078e3cff */
[----:B------:R-:W5:Y:S04]  /*0ae0*/  LDG.E R16, desc[UR6][R2.64+0x108] ;  /* 0x0001080602107981 */ /* 0x000f68000c1e1900 */
[----:B------:R-:W5:Y:S04]  /*0af0*/  LDG.E R17, desc[UR6][R2.64+0x134] ;  /* 0x0001340602117981 */ /* 0x000f68000c1e1900 */
[----:B------:R-:W5:Y:S04]  /*0b00*/  LDG.E R21, desc[UR6][R2.64+0x130] ;  /* 0x0001300602157981 */ /* 0x000f68000c1e1900 */
[----:B------:R-:W5:Y:S01]  /*0b10*/  LDG.E R23, desc[UR6][R2.64+0x128] ;  /* 0x0001280602177981 */ /* 0x000f62000c1e1900 */
[----:B------:R-:W-:Y:S01]  /*0b20*/  SHF.L.W.U32.HI R45, R36, 0x1b, R36 ;  /* 0x0000001b242d7819 */ /* 0x000fe20000010e24 */
[----:B------:R-:W-:Y:S01]  /*0b30*/  IMAD.IADD R47, R34, 0x1, R47 ;  /* 0x00000001222f7824 */ /* 0x000fe200078e022f */
[----:B------:R-:W-:-:S02]  /*0b40*/  SHF.L.W.U32.HI R34, R27, 0x9, R27 ;  /* 0x000000091b227819 */ /* 0x000fc40000010e1b */
[----:B------:R-:W-:Y:S01]  /*0b50*/  LOP3.LUT R49, R25, R32, RZ, 0x3c, !PT ;  /* 0x0000002019317212 */ /* 0x000fe200078e3cff */
[----:B------:R-:W5:Y:S01]  /*0b60*/  LDG.E R27, desc[UR6][R2.64+0x148] ;  /* 0x00014806021b7981 */ /* 0x000f62000c1e1900 */
[-C--:B------:R-:W-:Y:S02]  /*0b70*/  LOP3.LUT R44, R24, R45.reuse, RZ, 0x3c, !PT ;  /* 0x0000002d182c7212 */ /* 0x080fe400078e3cff */
[----:B------:R-:W-:Y:S01]  /*0b80*/  LOP3.LUT R36, R26, R45, RZ, 0x3c, !PT ;  /* 0x0000002d1a247212 */ /* 0x000fe200078e3cff */
[----:B------:R-:W5:Y:S01]  /*0b90*/  LDG.E R24, desc[UR6][R2.64+0x124] ;  /* 0x0001240602187981 */ /* 0x000f62000c1e1900 */
[----:B------:R-:W-:-:S03]  /*0ba0*/  LOP3.LUT R45, R31, R34, RZ, 0x3c, !PT ;  /* 0x000000221f2d7212 */ /* 0x000fc600078e3cff */
[----:B------:R-:W5:Y:S04]  /*0bb0*/  LDG.E R25, desc[UR6][R2.64+0x120] ;  /* 0x0001200602197981 */ /* 0x000f68000c1e1900 */
[----:B------:R-:W5:Y:S01]  /*0bc0*/  LDG.E R26, desc[UR6][R2.64+0x14c] ;  /* 0x00014c06021a7981 */ /* 0x000f62000c1e1900 */
[----:B------:R-:W-:-:S03]  /*0bd0*/  IMAD.IADD R44, R44, 0x1, R49 ;  /* 0x000000012c2c7824 */ /* 0x000fc600078e0231 */
[----:B------:R-:W5:Y:S01]  /*0be0*/  LDG.E R32, desc[UR6][R2.64+0x144] ;  /* 0x0001440602207981 */ /* 0x000f62000c1e1900 */
[----:B------:R-:W-:-:S03]  /*0bf0*/  SHF.L.W.U32.HI R48, R47, 0x1d, R47 ;  /* 0x0000001d2f307819 */ /* 0x000fc60000010e2f */
[----:B------:R-:W5:Y:S01]  /*0c00*/  LDG.E R31, desc[UR6][R2.64+0x140] ;  /* 0x00014006021f7981 */ /* 0x000f62000c1e1900 */
[----:B------:R-:W-:Y:S01]  /*0c10*/  LOP3.LUT R46, R33, R34, RZ, 0x3c, !PT ;  /* 0x00000022212e7212 */ /* 0x000fe200078e3cff */
[----:B------:R-:W-:Y:S02]  /*0c20*/  IMAD.IADD R45, R45, 0x1, R36 ;  /* 0x000000012d2d7824 */ /* 0x000fe400078e0224 */
[----:B------:R-:W5:Y:S01]  /*0c30*/  LDG.E R34, desc[UR6][R2.64+0x13c] ;  /* 0x00013c0602227981 */ /* 0x000f62000c1e1900 */
[-C--:B------:R-:W-:Y:S02]  /*0c40*/  LOP3.LUT R35, R35, R48.reuse, RZ, 0x3c, !PT ;  /* 0x0000003023237212 */ /* 0x080fe400078e3cff */
[----:B------:R-:W-:Y:S01]  /*0c50*/  SHF.L.W.U32.HI R44, R44, 0x1b, R44 ;  /* 0x0000001b2c2c7819 */ /* 0x000fe20000010e2c */
[----:B------:R-:W5:Y:S01]  /*0c60*/  LDG.E R33, desc[UR6][R2.64+0x138] ;  /* 0x0001380602217981 */ /* 0x000f62000c1e1900 */
[----:B------:R-:W-:Y:S01]  /*0c70*/  LOP3.LUT R48, R37, R48, RZ, 0x3c, !PT ;  /* 0x0000003025307212 */ /* 0x000fe200078e3cff */
[----:B------:R-:W-:Y:S01]  /*0c80*/  IMAD.IADD R46, R35, 0x1, R46 ;  /* 0x00000001232e7824 */ /* 0x000fe200078e022e */
[----:B------:R-:W-:Y:S01]  /*0c90*/  SHF.L.W.U32.HI R45, R45, 0x9, R45 ;  /* 0x000000092d2d7819 */ /* 0x000fe20000010e2d */
        /* <DEDUP_REMOVED lines=8> */
[----:B------:R-:W-:Y:S01]  /*0d20*/  LOP3.LUT R49, R42, R45, RZ, 0x3c, !PT ;  /* 0x0000002d2a317212 */ /* 0x000fe200078e3cff */
[----:B------:R-:W-:Y:S01]  /*0d30*/  IMAD.IADD R44, R38, 0x1, R43 ;  /* 0x00000001262c7824 */ /* 0x000fe200078e022b */
[----:B------:R-:W-:Y:S01]  /*0d40*/  SHF.L.W.U32.HI R43, R46, 0x1d, R46 ;  /* 0x0000001d2e2b7819 */ /* 0x000fe20000010e2e */
[----:B------:R-:W5:Y:S01]  /*0d50*/  LDG.E R38, desc[UR6][R2.64+0x154] ;  /* 0x0001540602267981 */ /* 0x000f62000c1e1900 */
[----:B------:R-:W-:Y:S02]  /*0d60*/  SHF.L.W.U32.HI R45, R47, 0x1b, R47 ;  /* 0x0000001b2f2d7819 */ /* 0x000fe40000010e2f */
[----:B------:R-:W-:Y:S01]  /*0d70*/  LOP3.LUT R28, R28, R43, RZ, 0x3c, !PT ;  /* 0x0000002b1c1c7212 */ /* 0x000fe200078e3cff */
[----:B------:R-:W5:Y:S01]  /*0d80*/  LDG.E R42, desc[UR6][R2.64+0x150] ;  /* 0x00015006022a7981 */ /* 0x000f62000c1e1900 */
[----:B------:R-:W-:-:S02]  /*0d90*/  LOP3.LUT R29, R29, R45, RZ, 0x3c, !PT ;  /* 0x0000002d1d1d7212 */ /* 0x000fc400078e3cff */
[----:B------:R-:W-:Y:S02]  /*0da0*/  LOP3.LUT R46, R30, R43, RZ, 0x3c, !PT ;  /* 0x0000002b1e2e7212 */ /* 0x000fe400078e3cff */
[----:B------:R-:W5:Y:S01]  /*0db0*/  LDG.E R30, desc[UR6][R2.64+0x17c] ;  /* 0x00017c06021e7981 */ /* 0x000f62000c1e1900 */
[----:B------:R-:W-:-:S03]  /*0dc0*/  IMAD.IADD R47, R29, 0x1, R28 ;  /* 0x000000011d2f7824 */ /* 0x000fc600078e021c */
[----:B------:R-:W5:Y:S04]  /*0dd0*/  LDG.E R43, desc[UR6][R2.64+0x178] ;  /* 0x00017806022b7981 */ /* 0x000f68000c1e1900 */
[----:B------:R-:W5:Y:S01]  /*0de0*/  LDG.E R28, desc[UR6][R2.64+0x174] ;  /* 0x00017406021c7981 */ /* 0x000f62000c1e1900 */
[----:B------:R-:W-:-:S03]  /*0df0*/  SHF.L.W.U32.HI R44, R44, 0x9, R44 ;  /* 0x000000092c2c7819 */ /* 0x000fc60000010e2c */
[----:B------:R-:W5:Y:S01]  /*0e00*/  LDG.E R29, desc[UR6][R2.64+0x170] ;  /* 0x00017006021d7981 */ /* 0x000f62000c1e1900 */
[----:B------:R-:W-:Y:S01]  /*0e10*/  IMAD.IADD R46, R46, 0x1, R49 ;  /* 0x000000012e2e7824 */ /* 0x000fe200078e0231 */
[----:B------:R-:W-:Y:S02]  /*0e20*/  LOP3.LUT R49, R0, R45, RZ, 0x3c, !PT ;  /* 0x0000002d00317212 */ /* 0x000fe400078e3cff */
[-C--:B------:R-:W-:Y:S01]  /*0e30*/  LOP3.LUT R4, R4, R44.reuse, RZ, 0x3c, !PT ;  /* 0x0000002c04047212 */ /* 0x080fe200078e3cff */
[----:B------:R-:W5:Y:S01]  /*0e40*/  LDG.E R0, desc[UR6][R2.64+0x16c] ;  /* 0x00016c0602007981 */ /* 0x000f62000c1e1900 */
[----:B------:R-:W-:Y:S02]  /*0e50*/  SHF.L.W.U32.HI R46, R46, 0x1d, R46 ;  /* 0x0000001d2e2e7819 */ /* 0x000fe40000010e2e */
[----:B------:R-:W-:Y:S01]  /*0e60*/  LOP3.LUT R45, R5, R44, RZ, 0x3c, !PT ;  /* 0x0000002c052d7212 */ /* 0x000fe200078e3cff */
[----:B------:R-:W-:Y:S01]  /*0e70*/  IMAD.IADD R49, R4, 0x1, R49 ;  /* 0x0000000104317824 */ /* 0x000fe200078e0231 */
[----:B------:R-:W5:Y:S01]  /*0e80*/  LDG.E R5, desc[UR6][R2.64+0x168] ;  /* 0x0001680602057981 */ /* 0x000f62000c1e1900 */
[----:B------:R-:W-:-:S03]  /*0e90*/  LOP3.LUT R48, R6, R46, RZ, 0x3c, !PT ;  /* 0x0000002e06307212 */ /* 0x000fc600078e3cff */
[----:B------:R-:W5:Y:S04]  /*0ea0*/  LDG.E R4, desc[UR6][R2.64+0x194] ;  /* 0x0001940602047981 */ /* 0x000f68000c1e1900 */
[----:B------:R-:W5:Y:S01]  /*0eb0*/  LDG.E R6, desc[UR6][R2.64+0x190] ;  /* 0x0001900602067981 */ /* 0x000f62000c1e1900 */
[----:B------:R-:W-:-:S03]  /*0ec0*/  IMAD.IADD R48, R48, 0x1, R45 ;  /* 0x0000000130307824 */ /* 0x000fc600078e022d */
[----:B------:R-:W5:Y:S04]  /*0ed0*/  LDG.E R44, desc[UR6][R2.64+0x18c] ;  /* 0x00018c06022c7981 */ /* 0x000f68000c1e1900 */
[----:B------:R-:W5:Y:S01]  /*0ee0*/  LDG.E R45, desc[UR6][R2.64+0x188] ;  /* 0x00018806022d7981 */ /* 0x000f62000c1e1900 */
[----:B------:R-:W-:-:S03]  /*0ef0*/  LOP3.LUT R50, R7, R46, RZ, 0x3c, !PT ;  /* 0x0000002e07327212 */ /* 0x000fc600078e3cff */
[----:B------:R-:W5:Y:S01]  /*0f00*/  LDG.E R46, desc[UR6][R2.64+0x184] ;  /* 0x00018406022e7981 */ /* 0x000f62000c1e1900 */
[----:B------:R-:W-:Y:S02]  /*0f10*/  SHF.L.W.U32.HI R47, R47, 0x1b, R47 ;  /* 0x0000001b2f2f7819 */ /* 0x000fe40000010e2f */
[----:B------:R-:W-:Y:S01]  /*0f20*/  SHF.L.W.U32.HI R49, R49, 0x9, R49 ;  /* 0x0000000931317819 */ /* 0x000fe20000010e31 */
[----:B------:R-:W5:Y:S01]  /*0f30*/  LDG.E R7, desc[UR6][R2.64+0x180] ;  /* 0x0001800602077981 */ /* 0x000f62000c1e1900 */
[-C--:B------:R-:W-:Y:S02]  /*0f40*/  LOP3.LUT R51, R8, R47.reuse, RZ, 0x3c, !PT ;  /* 0x0000002f08337212 */ /* 0x080fe400078e3cff */
[----:B------:R-:W-:Y:S01]  /*0f50*/  LOP3.LUT R47, R9, R47, RZ, 0x3c, !PT ;  /* 0x0000002f092f7212 */ /* 0x000fe200078e3cff */
[----:B------:R-:W5:Y:S01]  /*0f60*/  LDG.E R8, desc[UR6][R2.64+0x1a4] ;  /* 0x0001a40602087981 */ /* 0x000f62000c1e1900 */
[-C--:B------:R-:W-:Y:S02]  /*0f70*/  LOP3.LUT R10, R10, R49.reuse, RZ, 0x3c, !PT ;  /* 0x000000310a0a7212 */ /* 0x080fe400078e3cff */
[----:B------:R-:W-:Y:S01]  /*0f80*/  LOP3.LUT R49, R11, R49, RZ, 0x3c, !PT ;  /* 0x000000310b317212 */ /* 0x000fe200078e3cff */
[----:B------:R-:W5:Y:S02]  /*0f90*/  LDG.E R9, desc[UR6][R2.64+0x1a8] ;  /* 0x0001a80602097981 */ /* 0x000f64000c1e1900 */
[----:B------:R-:W-:-:S02]  /*0fa0*/  IMAD.IADD R47, R10, 0x1, R47 ;  /* 0x000000010a2f7824 */ /* 0x000fc400078e022f */
[----:B------:R-:W5:Y:S04]  /*0fb0*/  LDG.E R10, desc[UR6][R2.64+0x1ac] ;  /* 0x0001ac06020a7981 */ /* 0x000f68000c1e1900 */
[----:B------:R-:W5:Y:S01]  /*0fc0*/  LDG.E R11, desc[UR6][R2.64+0x1a0] ;  /* 0x0001a006020b7981 */ /* 0x000f62000c1e1900 */
[----:B------:R-:W-:Y:S01]  /*0fd0*/  IMAD.IADD R50, R51, 0x1, R50 ;  /* 0x0000000133327824 */ /* 0x000fe200078e0232 */
[----:B------:R-:W-:-:S04]  /*0fe0*/  SHF.L.W.U32.HI R48, R48, 0x1d, R48 ;  /* 0x0000001d30307819 */ /* 0x000fc80000010e30 */
[----:B------:R-:W-:Y:S02]  /*0ff0*/  SHF.L.W.U32.HI R50, R50, 0x1b, R50 ;  /* 0x0000001b32327819 */ /* 0x000fe40000010e32 */
[----:B------:R-:W-:Y:S02]  /*1000*/  SHF.L.W.U32.HI R47, R47, 0x9, R47 ;  /* 0x000000092f2f7819 */ /* 0x000fe40000010e2f */
[-C--:B--2---:R-:W-:Y:S02]  /*1010*/  LOP3.LUT R12, R12, R48.reuse, RZ, 0x3c, !PT ;  /* 0x000000300c0c7212 */ /* 0x084fe400078e3cff */
[----:B---3--:R-:W-:-:S03]  /*1020*/  LOP3.LUT R13, R13, R48, RZ, 0x3c, !PT ;  /* 0x000000300d0d7212 */ /* 0x008fc600078e3cff */
[----:B------:R-:W-:Y:S01]  /*1030*/  IMAD.IADD R12, R12, 0x1, R49 ;  /* 0x000000010c0c7824 */ /* 0x000fe200078e0231 */
[----:B----4-:R-:W-:-:S05]  /*1040*/  LOP3.LUT R14, R14, R50, RZ, 0x3c, !PT ;  /* 0x000000320e0e7212 */ /* 0x010fca00078e3cff */
[----:B------:R-:W-:Y:S01]  /*1050*/  IMAD.IADD R13, R14, 0x1, R13 ;  /* 0x000000010e0d7824 */ /* 0x000fe200078e020d */
[----:B------:R-:W-:-:S04]  /*1060*/  SHF.L.W.U32.HI R12, R12, 0x1d, R12 ;  /* 0x0000001d0c0c7819 */ /* 0x000fc80000010e0c */
[----:B------:R-:W-:Y:S02]  /*1070*/  SHF.L.W.U32.HI R13, R13, 0x1b, R13 ;  /* 0x0000001b0d0d7819 */ /* 0x000fe40000010e0d */
[----:B-----5:R-:W-:Y:S02]  /*1080*/  LOP3.LUT R15, R15, R50, RZ, 0x3c, !PT ;  /* 0x000000320f0f7212 */ /* 0x020fe400078e3cff */
[-C--:B------:R-:W-:Y:S02]  /*1090*/  LOP3.LUT R16, R16, R47.reuse, RZ, 0x3c, !PT ;  /* 0x0000002f10107212 */ /* 0x080fe400078e3cff */
[-C--:B------:R-:W-:Y:S02]  /*10a0*/  LOP3.LUT R22, R22, R12.reuse, RZ, 0x3c, !PT ;  /* 0x0000000c16167212 */ /* 0x080fe400078e3cff */
[----:B------:R-:W-:Y:S02]  /*10b0*/  LOP3.LUT R14, R17, R47, RZ, 0x3c, !PT ;  /* 0x0000002f110e7212 */ /* 0x000fe400078e3cff */
[----:B------:R-:W-:-:S02]  /*10c0*/  LOP3.LUT R21, R21, R12, RZ, 0x3c, !PT ;  /* 0x0000000c15157212 */ /* 0x000fc400078e3cff */
[-C--:B------:R-:W-:Y:S01]  /*10d0*/  LOP3.LUT R23, R23, R13.reuse, RZ, 0x3c, !PT ;  /* 0x0000000d17177212 */ /* 0x080fe200078e3cff */
[----:B------:R-:W-:Y:S01]  /*10e0*/  IMAD.IADD R15, R16, 0x1, R15 ;  /* 0x00000001100f7824 */ /* 0x000fe200078e020f */
[----:B------:R-:W2:Y:S01]  /*10f0*/  LDG.E R12, desc[UR6][R2.64+0x19c] ;  /* 0x00019c06020c7981 */ /* 0x000ea2000c1e1900 */
[----:B------:R-:W-:Y:S02]  /*1100*/  IMAD.IADD R14, R21, 0x1, R14 ;  /* 0x00000001150e7824 */ /* 0x000fe400078e020e */
[----:B------:R-:W-:Y:S01]  /*1110*/  IMAD.IADD R22, R23, 0x1, R22 ;  /* 0x0000000117167824 */ /* 0x000fe200078e0216 */
[----:B------:R-:W-:Y:S01]  /*1120*/  SHF.L.W.U32.HI R15, R15, 0x9, R15 ;  /* 0x000000090f0f7819 */ /* 0x000fe20000010e0f */
[----:B------:R-:W3:Y:S01]  /*1130*/  LDG.E R16, desc[UR6][R2.64+0x1bc] ;  /* 0x0001bc0602107981 */ /* 0x000ee2000c1e1900 */
[----:B------:R-:W-:Y:S02]  /*1140*/  SHF.L.W.U32.HI R14, R14, 0x1d, R14 ;  /* 0x0000001d0e0e7819 */ /* 0x000fe40000010e0e */
[----:B------:R-:W-:Y:S01]  /*1150*/  SHF.L.W.U32.HI R22, R22, 0x1b, R22 ;  /* 0x0000001b16167819 */ /* 0x000fe20000010e16 */
[----:B------:R-:W4:Y:S01]  /*1160*/  LDG.E R17, desc[UR6][R2.64+0x1b4] ;  /* 0x0001b40602117981 */ /* 0x000f22000c1e1900 */
[----:B------:R-:W-:-:S02]  /*1170*/  LOP3.LUT R24, R24, R13, RZ, 0x3c, !PT ;  /* 0x0000000d18187212 */ /* 0x000fc400078e3cff */
[-C--:B------:R-:W-:Y:S01]  /*1180*/  LOP3.LUT R25, R25, R15.reuse, RZ, 0x3c, !PT ;  /* 0x0000000f19197212 */ /* 0x080fe200078e3cff */
[----:B------:R-:W5:Y:S01]  /*1190*/  LDG.E R13, desc[UR6][R2.64+0x198] ;  /* 0x00019806020d7981 */ /* 0x000f62000c1e1900 */
[-C--:B------:R-:W-:Y:S02]  /*11a0*/  LOP3.LUT R27, R27, R14.reuse, RZ, 0x3c, !PT ;  /* 0x0000000e1b1b7212 */ /* 0x080fe400078e3cff */
[----:B------:R-:W-:Y:S01]  /*11b0*/  LOP3.LUT R26, R26, R15, RZ, 0x3c, !PT ;  /* 0x0000000f1a1a7212 */ /* 0x000fe200078e3cff */
[----:B------:R-:W4:Y:S01]  /*11c0*/  LDG.E R21, desc[UR6][R2.64+0x1b0] ;  /* 0x0001b00602157981 */ /* 0x000f22000c1e1900 */
[----:B------:R-:W-:-:S03]  /*11d0*/  LOP3.LUT R32, R32, R14, RZ, 0x3c, !PT ;  /* 0x0000000e20207212 */ /* 0x000fc600078e3cff */
[----:B------:R-:W4:Y:S01]  /*11e0*/  LDG.E R23, desc[UR6][R2.64+0x1d8] ;  /* 0x0001d80602177981 */ /* 0x000f22000c1e1900 */
[-C--:B------:R-:W-:Y:S01]  /*11f0*/  LOP3.LUT R31, R31, R22.reuse, RZ, 0x3c, !PT ;  /* 0x000000161f1f7212 */ /* 0x080fe200078e3cff */
[----:B------:R-:W-:Y:S02]  /*1200*/  IMAD.IADD R24, R25, 0x1, R24 ;  /* 0x0000000119187824 */ /* 0x000fe400078e0218 */
[----:B------:R-:W4:Y:S01]  /*1210*/  LDG.E R14, desc[UR6][R2.64+0x1c4] ;  /* 0x0001c406020e7981 */ /* 0x000f22000c1e1900 */
[----:B------:R-:W-:Y:S01]  /*1220*/  IMAD.IADD R26, R27, 0x1, R26 ;  /* 0x000000011b1a7824 */ /* 0x000fe200078e021a */
[----:B------:R-:W-:Y:S01]  /*1230*/  LOP3.LUT R34, R34, R22, RZ, 0x3c, !PT ;  /* 0x0000001622227212 */ /* 0x000fe200078e3cff */
[----:B------:R-:W-:Y:S01]  /*1240*/  IMAD.IADD R31, R31, 0x1, R32 ;  /* 0x000000011f1f7824 */ /* 0x000fe200078e0220 */
[----:B------:R-:W4:Y:S01]  /*1250*/  LDG.E R15, desc[UR6][R2.64+0x1c0] ;  /* 0x0001c006020f7981 */ /* 0x000f22000c1e1900 */
[----:B------:R-:W-:-:S03]  /*1260*/  SHF.L.W.U32.HI R24, R24, 0x9, R24 ;  /* 0x0000000918187819 */ /* 0x000fc60000010e18 */
[----:B------:R-:W4:Y:S01]  /*1270*/  LDG.E R22, desc[UR6][R2.64+0x1b8] ;  /* 0x0001b80602167981 */ /* 0x000f22000c1e1900 */
[----:B------:R-:W-:Y:S02]  /*1280*/  SHF.L.W.U32.HI R26, R26, 0x1d, R26 ;  /* 0x0000001d1a1a7819 */ /* 0x000fe40000010e1a */
[----:B------:R-:W-:Y:S01]  /*1290*/  SHF.L.W.U32.HI R31, R31, 0x1b, R31 ;  /* 0x0000001b1f1f7819 */ /* 0x000fe20000010e1f */
[----:B------:R-:W4:Y:S01]  /*12a0*/  LDG.E R25, desc[UR6][R2.64+0x1dc] ;  /* 0x0001dc0602197981 */ /* 0x000f22000c1e1900 */
[----:B------:R-:W-:Y:S02]  /*12b0*/  LOP3.LUT R33, R33, R24, RZ, 0x3c, !PT ;  /* 0x0000001821217212 */ /* 0x000fe400078e3cff */
[----:B------:R-:W-:Y:S01]  /*12c0*/  LOP3.LUT R35, R35, R26, RZ, 0x3c, !PT ;  /* 0x0000001a23237212 */ /* 0x000fe200078e3cff */
[----:B------:R-:W4:Y:S01]  /*12d0*/  LDG.E R27, desc[UR6][R2.64+0x1cc] ;  /* 0x0001cc06021b7981 */ /* 0x000f22000c1e1900 */
[----:B------:R-:W-:Y:S02]  /*12e0*/  LOP3.LUT R36, R36, R24, RZ, 0x3c, !PT ;  /* 0x0000001824247212 */ /* 0x000fe400078e3cff */
[----:B------:R-:W-:-:S02]  /*12f0*/  LOP3.LUT R26, R37, R26, RZ, 0x3c, !PT ;  /* 0x0000001a251a7212 */ /* 0x000fc400078e3cff */
[----:B------:R-:W-:Y:S01]  /*1300*/  LOP3.LUT R39, R39, R31, RZ, 0x3c, !PT ;  /* 0x0000001f27277212 */ /* 0x000fe200078e3cff */
[----:B------:R-:W-:Y:S01]  /*1310*/  IMAD.IADD R33, R33, 0x1, R34 ;  /* 0x0000000121217824 */ /* 0x000fe200078e0222 */
[----:B------:R-:W4:Y:S01]  /*1320*/  LDG.E R24, desc[UR6][R2.64+0x1d4] ;  /* 0x0001d40602187981 */ /* 0x000f22000c1e1900 */
[----:B------:R-:W-:Y:S02]  /*1330*/  IMAD.IADD R35, R35, 0x1, R36 ;  /* 0x0000000123237824 */ /* 0x000fe400078e0224 */
[----:B------:R-:W-:Y:S02]  /*1340*/  IMAD.IADD R39, R39, 0x1, R26 ;  /* 0x0000000127277824 */ /* 0x000fe400078e021a */
[----:B------:R-:W4:Y:S01]  /*1350*/  LDG.E R26, desc[UR6][R2.64+0x1d0] ;  /* 0x0001d006021a7981 */ /* 0x000f22000c1e1900 */
[----:B------:R-:W-:Y:S02]  /*1360*/  SHF.L.W.U32.HI R33, R33, 0x9, R33 ;  /* 0x0000000921217819 */ /* 0x000fe40000010e21 */
[----:B------:R-:W-:-:S02]  /*1370*/  SHF.L.W.U32.HI R35, R35, 0x1d, R35 ;  /* 0x0000001d23237819 */ /* 0x000fc40000010e23 */
[----:B------:R-:W-:Y:S02]  /*1380*/  LOP3.LUT R31, R38, R31, RZ, 0x3c, !PT ;  /* 0x0000001f261f7212 */ /* 0x000fe400078e3cff */
[-C--:B------:R-:W-:Y:S01]  /*1390*/  LOP3.LUT R42, R42, R33.reuse, RZ, 0x3c, !PT ;  /* 0x000000212a2a7212 */ /* 0x080fe200078e3cff */
[----:B------:R-:W4:Y:S01]  /*13a0*/  LDG.E R38, desc[UR6][R2.64+0x220] ;  /* 0x0002200602267981 */ /* 0x000f22000c1e1900 */
[----:B------:R-:W-:Y:S02]  /*13b0*/  LOP3.LUT R32, R30, R33, RZ, 0x3c, !PT ;  /* 0x000000211e207212 */ /* 0x000fe400078e3cff */
[-C--:B------:R-:W-:Y:S01]  /*13c0*/  LOP3.LUT R43, R43, R35.reuse, RZ, 0x3c, !PT ;  /* 0x000000232b2b7212 */ /* 0x080fe200078e3cff */
[----:B------:R-:W4:Y:S01]  /*13d0*/  LDG.E R30, desc[UR6][R2.64+0x1c8] ;  /* 0x0001c806021e7981 */ /* 0x000f22000c1e1900 */
[----:B------:R-:W-:Y:S01]  /*13e0*/  SHF.L.W.U32.HI R39, R39, 0x1b, R39 ;  /* 0x0000001b27277819 */ /* 0x000fe20000010e27 */
[----:B------:R-:W-:Y:S01]  /*13f0*/  IMAD.IADD R42, R42, 0x1, R31 ;  /* 0x000000012a2a7824 */ /* 0x000fe200078e021f */
[----:B------:R-:W-:Y:S01]  /*1400*/  LOP3.LUT R34, R28, R35, RZ, 0x3c, !PT ;  /* 0x000000231c227212 */ /* 0x000fe200078e3cff */
[----:B------:R-:W-:Y:S01]  /*1410*/  IMAD.IADD R43, R43, 0x1, R32 ;  /* 0x000000012b2b7824 */ /* 0x000fe200078e0220 */
[----:B------:R-:W4:Y:S01]  /*1420*/  LDG.E R28, desc[UR6][R2.64+0x1f4] ;  /* 0x0001f406021c7981 */ /* 0x000f22000c1e1900 */
[----:B------:R-:W-:-:S03]  /*1430*/  LOP3.LUT R35, R29, R39, RZ, 0x3c, !PT ;  /* 0x000000271d237212 */ /* 0x000fc600078e3cff */
[----:B------:R-:W4:Y:S04]  /*1440*/  LDG.E R31, desc[UR6][R2.64+0x1f0] ;  /* 0x0001f006021f7981 */ /* 0x000f28000c1e1900 */
[----:B------:R-:W4:Y:S04]  /*1450*/  LDG.E R32, desc[UR6][R2.64+0x1ec] ;  /* 0x0001ec0602207981 */ /* 0x000f28000c1e1900 */
[----:B------:R-:W4:Y:S01]  /*1460*/  LDG.E R29, desc[UR6][R2.64+0x1e8] ;  /* 0x0001e806021d7981 */ /* 0x000f22000c1e1900 */
[----:B------:R-:W-:Y:S01]  /*1470*/  SHF.L.W.U32.HI R42, R42, 0x9, R42 ;  /* 0x000000092a2a7819 */ /* 0x000fe20000010e2a */
[----:B------:R-:W-:Y:S01]  /*1480*/  IMAD.IADD R35, R35, 0x1, R34 ;  /* 0x0000000123237824 */ /* 0x000fe200078e0222 */
[----:B------:R-:W-:Y:S01]  /*1490*/  LOP3.LUT R39, R0, R39, RZ, 0x3c, !PT ;  /* 0x0000002700277212 */ /* 0x000fe200078e3cff */
[----:B------:R-:W4:Y:S01]  /*14a0*/  LDG.E R34, desc[UR6][R2.64+0x1e4] ;  /* 0x0001e40602227981 */ /* 0x000f22000c1e1900 */
[----:B------:R-:W-:-:S03]  /*14b0*/  SHF.L.W.U32.HI R43, R43, 0x1d, R43 ;  /* 0x0000001d2b2b7819 */ /* 0x000fc60000010e2b */
[----:B------:R-:W4:Y:S01]  /*14c0*/  LDG.E R0, desc[UR6][R2.64+0x1e0] ;  /* 0x0001e00602007981 */ /* 0x000f22000c1e1900 */
[-C--:B------:R-:W-:Y:S02]  /*14d0*/  LOP3.LUT R36, R5, R42.reuse, RZ, 0x3c, !PT ;  /* 0x0000002a05247212 */ /* 0x080fe400078e3cff */
[----:B------:R-:W-:Y:S01]  /*14e0*/  LOP3.LUT R42, R4, R42, RZ, 0x3c, !PT ;  /* 0x0000002a042a7212 */ /* 0x000fe200078e3cff */
        /* <DEDUP_REMOVED lines=9> */
[----:B------:R-:W-:-:S03]  /*1580*/  LOP3.LUT R45, R45, R37, RZ, 0x3c, !PT ;  /* 0x000000252d2d7212 */ /* 0x000fc600078e3cff */
[----:B------:R-:W4:Y:S01]  /*1590*/  LDG.E R39, desc[UR6][R2.64+0x224] ;  /* 0x0002240602277981 */ /* 0x000f22000c1e1900 */
[----:B------:R-:W-:Y:S01]  /*15a0*/  LOP3.LUT R46, R46, R37, RZ, 0x3c, !PT ;  /* 0x000000252e2e7212 */ /* 0x000fe200078e3cff */
[----:B------:R-:W-:Y:S02]  /*15b0*/  IMAD.IADD R48, R45, 0x1, R44 ;  /* 0x000000012d307824 */ /* 0x000fe400078e022c */
[----:B------:R-:W4:Y:S01]  /*15c0*/  LDG.E R36, desc[UR6][R2.64+0x1fc] ;  /* 0x0001fc0602247981 */ /* 0x000f22000c1e1900 */
[----:B------:R-:W-:-:S03]  /*15d0*/  IMAD.IADD R47, R47, 0x1, R42 ;  /* 0x000000012f2f7824 */ /* 0x000fc600078e022a */
[----:B------:R-:W4:Y:S04]  /*15e0*/  LDG.E R45, desc[UR6][R2.64+0x21c] ;  /* 0x00021c06022d7981 */ /* 0x000f28000c1e1900 */
[----:B------:R-:W4:Y:S04]  /*15f0*/  LDG.E R37, desc[UR6][R2.64+0x218] ;  /* 0x0002180602257981 */ /* 0x000f28000c1e1900 */
[----:B------:R-:W4:Y:S01]  /*1600*/  LDG.E R43, desc[UR6][R2.64+0x214] ;  /* 0x00021406022b7981 */ /* 0x000f22000c1e1900 */
[----:B------:R-:W-:Y:S02]  /*1610*/  SHF.L.W.U32.HI R47, R47, 0x1d, R47 ;  /* 0x0000001d2f2f7819 */ /* 0x000fe40000010e2f */
[----:B------:R-:W-:Y:S01]  /*1620*/  SHF.L.W.U32.HI R49, R49, 0x9, R49 ;  /* 0x0000000931317819 */ /* 0x000fe20000010e31 */
[----:B------:R-:W4:Y:S01]  /*1630*/  LDG.E R42, desc[UR6][R2.64+0x210] ;  /* 0x00021006022a7981 */ /* 0x000f22000c1e1900 */
[----:B------:R-:W-:-:S02]  /*1640*/  SHF.L.W.U32.HI R48, R48, 0x1b, R48 ;  /* 0x0000001b30307819 */ /* 0x000fc40000010e30 */
[-C--:B------:R-:W-:Y:S01]  /*1650*/  LOP3.LUT R7, R7, R49.reuse, RZ, 0x3c, !PT ;  /* 0x0000003107077212 */ /* 0x080fe200078e3cff */
[----:B------:R-:W4:Y:S01]  /*1660*/  LDG.E R44, desc[UR6][R2.64+0x23c] ;  /* 0x00023c06022c7981 */ /* 0x000f22000c1e1900 */
[----:B------:R-:W-:Y:S02]  /*1670*/  LOP3.LUT R50, R10, R49, RZ, 0x3c, !PT ;  /* 0x000000310a327212 */ /* 0x000fe400078e3cff */
[-C--:B------:R-:W-:Y:S01]  /*1680*/  LOP3.LUT R9, R9, R47.reuse, RZ, 0x3c, !PT ;  /* 0x0000002f09097212 */ /* 0x080fe200078e3cff */
[----:B------:R-:W4:Y:S01]  /*1690*/  LDG.E R10, desc[UR6][R2.64+0x230] ;  /* 0x00023006020a7981 */ /* 0x000f22000c1e1900 */
[----:B------:R-:W-:Y:S02]  /*16a0*/  LOP3.LUT R8, R8, R47, RZ, 0x3c, !PT ;  /* 0x0000002f08087212 */ /* 0x000fe400078e3cff */
[----:B------:R-:W-:Y:S01]  /*16b0*/  LOP3.LUT R11, R11, R48, RZ, 0x3c, !PT ;  /* 0x000000300b0b7212 */ /* 0x000fe200078e3cff */
[----:B------:R-:W4:Y:S01]  /*16c0*/  LDG.E R47, desc[UR6][R2.64+0x22c] ;  /* 0x00022c06022f7981 */ /* 0x000f22000c1e1900 */
[----:B------:R-:W-:-:S03]  /*16d0*/  IMAD.IADD R46, R7, 0x1, R46 ;  /* 0x00000001072e7824 */ /* 0x000fc600078e022e */
[----:B------:R-:W4:Y:S01]  /*16e0*/  LDG.E R7, desc[UR6][R2.64+0x238] ;  /* 0x0002380602077981 */ /* 0x000f22000c1e1900 */
[----:B------:R-:W-:-:S03]  /*16f0*/  IMAD.IADD R11, R11, 0x1, R8 ;  /* 0x000000010b0b7824 */ /* 0x000fc600078e0208 */
[----:B------:R-:W4:Y:S04]  /*1700*/  LDG.E R49, desc[UR6][R2.64+0x234] ;  /* 0x0002340602317981 */ /* 0x000f28000c1e1900 */
[----:B------:R-:W4:Y:S01]  /*1710*/  LDG.E R8, desc[UR6][R2.64+0x300] ;  /* 0x0003000602087981 */ /* 0x000f22000c1e1900 */
[----:B------:R-:W-:-:S03]  /*1720*/  IMAD.IADD R50, R9, 0x1, R50 ;  /* 0x0000000109327824 */ /* 0x000fc600078e0232 */
[----:B------:R-:W4:Y:S01]  /*1730*/  LDG.E R9, desc[UR6][R2.64+0x228] ;  /* 0x0002280602097981 */ /* 0x000f22000c1e1900 */
[----:B------:R-:W-:Y:S02]  /*1740*/  SHF.L.W.U32.HI R46, R46, 0x9, R46 ;  /* 0x000000092e2e7819 */ /* 0x000fe40000010e2e */
[----:B------:R-:W-:Y:S02]  /*1750*/  SHF.L.W.U32.HI R50, R50, 0x1d, R50 ;  /* 0x0000001d32327819 */ /* 0x000fe40000010e32 */
[----:B------:R-:W-:Y:S02]  /*1760*/  SHF.L.W.U32.HI R11, R11, 0x1b, R11 ;  /* 0x0000001b0b0b7819 */ /* 0x000fe40000010e0b */
[----:B--2---:R-:W-:Y:S02]  /*1770*/  LOP3.LUT R12, R12, R48, RZ, 0x3c, !PT ;  /* 0x000000300c0c7212 */ /* 0x004fe400078e3cff */
[----:B-----5:R-:W-:-:S05]  /*1780*/  LOP3.LUT R13, R13, R46, RZ, 0x3c, !PT ;  /* 0x0000002e0d0d7212 */ /* 0x020fca00078e3cff */
[----:B------:R-:W-:Y:S01]  /*1790*/  IMAD.IADD R12, R13, 0x1, R12 ;  /* 0x000000010d0c7824 */ /* 0x000fe200078e020c */
[----:B---3--:R-:W-:Y:S02]  /*17a0*/  LOP3.LUT R13, R16, R50, RZ, 0x3c, !PT ;  /* 0x00000032100d7212 */ /* 0x008fe400078e3cff */
[----:B----4-:R-:W-:Y:S02]  /*17b0*/  LOP3.LUT R14, R14, R46, RZ, 0x3c, !PT ;  /* 0x0000002e0e0e7212 */ /* 0x010fe400078e3cff */
[----:B------:R-:W-:Y:S02]  /*17c0*/  LOP3.LUT R15, R15, R50, RZ, 0x3c, !PT ;  /* 0x000000320f0f7212 */ /* 0x000fe400078e3cff */
[----:B------:R-:W-:-:S03]  /*17d0*/  LOP3.LUT R22, R22, R11, RZ, 0x3c, !PT ;  /* 0x0000000b16167212 */ /* 0x000fc600078e3cff */
[----:B------:R-:W-:Y:S01]  /*17e0*/  IMAD.IADD R14, R15, 0x1, R14 ;  /* 0x000000010f0e7824 */ /* 0x000fe200078e020e */
[----:B------:R-:W-:Y:S01]  /*17f0*/  SHF.L.W.U32.HI R12, R12, 0x9, R12 ;  /* 0x000000090c0c7819 */ /* 0x000fe20000010e0c */
[----:B------:R-:W-:Y:S01]  /*1800*/  IMAD.IADD R13, R22, 0x1, R13 ;  /* 0x00000001160d7824 */ /* 0x000fe200078e020d */
[----:B------:R-:W-:Y:S02]  /*1810*/  LOP3.LUT R16, R17, R11, RZ, 0x3c, !PT ;  /* 0x0000000b11107212 */ /* 0x000fe400078e3cff */
[-C--:B------:R-:W-:Y:S02]  /*1820*/  LOP3.LUT R21, R21, R12.reuse, RZ, 0x3c, !PT ;  /* 0x0000000c15157212 */ /* 0x080fe400078e3cff */
[----:B------:R-:W-:Y:S02]  /*1830*/  SHF.L.W.U32.HI R14, R14, 0x1d, R14 ;  /* 0x0000001d0e0e7819 */ /* 0x000fe40000010e0e */
[----:B------:R-:W-:Y:S01]  /*1840*/  SHF.L.W.U32.HI R13, R13, 0x1b, R13 ;  /* 0x0000001b0d0d7819 */ /* 0x000fe20000010e0d */
[----:B------:R-:W-:Y:S01]  /*1850*/  IMAD.IADD R16, R21, 0x1, R16 ;  /* 0x0000000115107824 */ /* 0x000fe200078e0210 */
[----:B------:R-:W-:-:S02]  /*1860*/  LOP3.LUT R12, R25, R12, RZ, 0x3c, !PT ;  /* 0x0000000c190c7212 */ /* 0x000fc400078e3cff */
[-C--:B------:R-:W-:Y:S02]  /*1870*/  LOP3.LUT R23, R23, R14.reuse, RZ, 0x3c, !PT ;  /* 0x0000000e17177212 */ /* 0x080fe400078e3cff */
[----:B------:R-:W-:Y:S02]  /*1880*/  LOP3.LUT R15, R24, R14, RZ, 0x3c, !PT ;  /* 0x0000000e180f7212 */ /* 0x000fe400078e3cff */
[----:B------:R-:W-:Y:S01]  /*1890*/  LOP3.LUT R26, R26, R13, RZ, 0x3c, !PT ;  /* 0x0000000d1a1a7212 */ /* 0x000fe200078e3cff */
[----:B------:R-:W-:Y:S01]  /*18a0*/  IMAD.IADD R12, R23, 0x1, R12 ;  /* 0x00000001170c7824 */ /* 0x000fe200078e020c */
[----:B------:R-:W-:-:S03]  /*18b0*/  SHF.L.W.U32.HI R11, R16, 0x9, R16 ;  /* 0x00000009100b7819 */ /* 0x000fc60000010e10 */
[----:B------:R-:W-:Y:S01]  /*18c0*/  IMAD.IADD R15, R26, 0x1, R15 ;  /* 0x000000011a0f7824 */ /* 0x000fe200078e020f */
[----:B------:R-:W-:Y:S02]  /*18d0*/  LOP3.LUT R27, R27, R13, RZ, 0x3c, !PT ;  /* 0x0000000d1b1b7212 */ /* 0x000fe400078e3cff */
[----:B------:R-:W-:Y:S02]  /*18e0*/  SHF.L.W.U32.HI R12, R12, 0x1d, R12 ;  /* 0x0000001d0c0c7819 */ /* 0x000fe40000010e0c */
[----:B------:R-:W-:Y:S02]  /*18f0*/  SHF.L.W.U32.HI R15, R15, 0x1b, R15 ;  /* 0x0000001b0f0f7819 */ /* 0x000fe40000010e0f */
[-C--:B------:R-:W-:Y:S02]  /*1900*/  LOP3.LUT R30, R30, R11.reuse, RZ, 0x3c, !PT ;  /* 0x0000000b1e1e7212 */ /* 0x080fe400078e3cff */
[----:B------:R-:W-:-:S03]  /*1910*/  LOP3.LUT R28, R28, R11, RZ, 0x3c, !PT ;  /* 0x0000000b1c1c7212 */ /* 0x000fc600078e3cff */
[----:B------:R-:W-:Y:S01]  /*1920*/  IMAD.IADD R27, R30, 0x1, R27 ;  /* 0x000000011e1b7824 */ /* 0x000fe200078e021b */
        /* <DEDUP_REMOVED lines=18> */
[----:B------:R-:W-:Y:S02]  /*1a50*/  SHF.L.W.U32.HI R4, R4, 0x1d, R4 ;  /* 0x0000001d04047819 */ /* 0x000fe40000010e04 */
[-C--:B------:R-:W-:Y:S02]  /*1a60*/  LOP3.LUT R35, R35, R0.reuse, RZ, 0x3c, !PT ;  /* 0x0000000023237212 */ /* 0x080fe400078e3cff */
[----:B------:R-:W-:Y:S02]  /*1a70*/  LOP3.LUT R39, R39, R0, RZ, 0x3c, !PT ;  /* 0x0000000027277212 */ /* 0x000fe400078e3cff */
[----:B------:R-:W-:Y:S02]  /*1a80*/  SHF.L.W.U32.HI R0, R5, 0x1b, R5 ;  /* 0x0000001b05007819 */ /* 0x000fe40000010e05 */
[----:B------:R-:W-:Y:S02]  /*1a90*/  LOP3.LUT R36, R36, R29, RZ, 0x3c, !PT ;  /* 0x0000001d24247212 */ /* 0x000fe400078e3cff */
[----:B------:R-:W-:-:S02]  /*1aa0*/  LOP3.LUT R38, R38, R4, RZ, 0x3c, !PT ;  /* 0x0000000426267212 */ /* 0x000fc400078e3cff */
[----:B------:R-:W-:Y:S02]  /*1ab0*/  LOP3.LUT R4, R45, R4, RZ, 0x3c, !PT ;  /* 0x000000042d047212 */ /* 0x000fe400078e3cff */
[-C--:B------:R-:W-:Y:S01]  /*1ac0*/  LOP3.LUT R37, R37, R0.reuse, RZ, 0x3c, !PT ;  /* 0x0000000025257212 */ /* 0x080fe200078e3cff */
[----:B------:R-:W-:Y:S01]  /*1ad0*/  IMAD.IADD R35, R35, 0x1, R36 ;  /* 0x0000000123237824 */ /* 0x000fe200078e0224 */
[----:B------:R-:W-:Y:S02]  /*1ae0*/  SHF.R.S32.HI R17, RZ, 0x1f, R20 ;  /* 0x0000001fff117819 */ /* 0x000fe40000011414 */
[----:B------:R-:W-:Y:S01]  /*1af0*/  LOP3.LUT R43, R43, R0, RZ, 0x3c, !PT ;  /* 0x000000002b2b7212 */ /* 0x000fe200078e3cff */
[----:B------:R-:W-:Y:S01]  /*1b00*/  IMAD.IADD R4, R37, 0x1, R4 ;  /* 0x0000000125047824 */ /* 0x000fe200078e0204 */
[----:B------:R-:W-:Y:S02]  /*1b10*/  LEA.HI R0, R17, R20, RZ, 0x3 ;  /* 0x0000001411007211 */ /* 0x000fe400078f18ff */
[----:B------:R-:W-:Y:S01]  /*1b20*/  SHF.L.W.U32.HI R35, R35, 0x9, R35 ;  /* 0x0000000923237819 */ /* 0x000fe20000010e23 */
[----:B------:R-:W-:Y:S01]  /*1b30*/  IMAD.IADD R38, R38, 0x1, R39 ;  /* 0x0000000126267824 */ /* 0x000fe200078e0227 */
[----:B------:R-:W-:-:S02]  /*1b40*/  LOP3.LUT R5, R0, 0xffffff8, RZ, 0xc0, !PT ;  /* 0x0ffffff800057812 */ /* 0x000fc400078ec0ff */
[----:B------:R-:W-:Y:S02]  /*1b50*/  SHF.L.W.U32.HI R4, R4, 0x1b, R4 ;  /* 0x0000001b04047819 */ /* 0x000fe40000010e04 */
[----:B------:R-:W-:Y:S01]  /*1b60*/  LOP3.LUT R42, R42, R35, RZ, 0x3c, !PT ;  /* 0x000000232a2a7212 */ /* 0x000fe200078e3cff */
[----:B------:R-:W-:Y:S01]  /*1b70*/  IMAD.IADD R5, R20, 0x1, -R5 ;  /* 0x0000000114057824 */ /* 0x000fe200078e0a05 */
[-C--:B------:R-:W-:Y:S01]  /*1b80*/  LOP3.LUT R10, R10, R4.reuse, RZ, 0x3c, !PT ;  /* 0x000000040a0a7212 */ /* 0x080fe200078e3cff */
[----:B------:R-:W-:Y:S01]  /*1b90*/  IMAD.SHL.U32 R0, R0, 0x20, RZ ;  /* 0x0000002000007824 */ /* 0x000fe200078e00ff */
[----:B------:R-:W-:Y:S02]  /*1ba0*/  SHF.L.W.U32.HI R38, R38, 0x1d, R38 ;  /* 0x0000001d26267819 */ /* 0x000fe40000010e26 */
[----:B------:R-:W-:Y:S01]  /*1bb0*/  LOP3.LUT R6, R47, R4, RZ, 0x3c, !PT ;  /* 0x000000042f067212 */ /* 0x000fe200078e3cff */
[----:B------:R-:W-:Y:S01]  /*1bc0*/  IMAD.IADD R42, R42, 0x1, R43 ;  /* 0x000000012a2a7824 */ /* 0x000fe200078e022b */
[----:B-1----:R-:W-:Y:S01]  /*1bd0*/  IADD3 R4, P0, PT, R19, UR8, RZ ;  /* 0x0000000813047c10 */ /* 0x002fe2000ff1e0ff */
[----:B------:R-:W-:Y:S01]  /*1be0*/  IMAD.SHL.U32 R21, R5, 0x10, RZ ;  /* 0x0000001005157824 */ /* 0x000fe200078e00ff */
[----:B------:R-:W-:-:S02]  /*1bf0*/  LOP3.LUT R7, R7, R38, RZ, 0x3c, !PT ;  /* 0x0000002607077212 */ /* 0x000fc400078e3cff */
[----:B------:R-:W-:Y:S02]  /*1c00*/  IADD3.X R5, PT, PT, R18, UR9, RZ, P0, !PT ;  /* 0x0000000912057c10 */ /* 0x000fe400087fe4ff */
[----:B------:R-:W-:Y:S02]  /*1c10*/  LOP3.LUT R49, R49, R38, RZ, 0x3c, !PT ;  /* 0x0000002631317212 */ /* 0x000fe400078e3cff */
[----:B------:R-:W-:Y:S02]  /*1c20*/  LOP3.LUT R38, R0, 0xffffff00, RZ, 0xc0, !PT ;  /* 0xffffff0000267812 */ /* 0x000fe400078ec0ff */
[----:B------:R-:W-:Y:S02]  /*1c30*/  ISETP.GE.U32.AND P0, PT, R8, 0x19, PT ;  /* 0x000000190800780c */ /* 0x000fe40003f06070 */
[----:B------:R-:W-:Y:S01]  /*1c40*/  SHF.L.W.U32.HI R0, R42, 0x9, R42 ;  /* 0x000000092a007819 */ /* 0x000fe20000010e2a */
[----:B------:R-:W-:Y:S01]  /*1c50*/  VIADD R23, R21, 0x70 ;  /* 0x0000007015177836 */ /* 0x000fe20000000000 */
[----:B------:R-:W-:-:S02]  /*1c60*/  LOP3.LUT R44, R44, R35, RZ, 0x3c, !PT ;  /* 0x000000232c2c7212 */ /* 0x000fc400078e3cff */
[----:B------:R-:W-:Y:S02]  /*1c70*/  LOP3.LUT R9, R9, R0, RZ, 0x3c, !PT ;  /* 0x0000000009097212 */ /* 0x000fe400078e3cff */
[--C-:B------:R-:W-:Y:S02]  /*1c80*/  SHF.R.S32.HI R24, RZ, 0x1f, R38.reuse ;  /* 0x0000001fff187819 */ /* 0x100fe40000011426 */
[----:B0-----:R-:W-:Y:S01]  /*1c90*/  IADD3 R22, P1, P2, R23, UR4, R38 ;  /* 0x0000000417167c10 */ /* 0x001fe2000fa3e026 */
[----:B------:R-:W-:Y:S02]  /*1ca0*/  IMAD.IADD R7, R7, 0x1, R44 ;  /* 0x0000000107077824 */ /* 0x000fe400078e022c */
[----:B------:R-:W-:Y:S02]  /*1cb0*/  IMAD.IADD R10, R10, 0x1, R49 ;  /* 0x000000010a0a7824 */ /* 0x000fe400078e0231 */
[----:B------:R-:W-:Y:S01]  /*1cc0*/  IMAD.IADD R6, R9, 0x1, R6 ;  /* 0x0000000109067824 */ /* 0x000fe200078e0206 */
[----:B------:R-:W-:-:S02]  /*1cd0*/  IADD3.X R23, PT, PT, RZ, UR5, R24, P1, P2 ;  /* 0x00000005ff177c10 */ /* 0x000fc40008fe4418 */
[----:B------:R-:W-:Y:S02]  /*1ce0*/  ISETP.GE.U32.AND P1, PT, R8, 0x1d, PT ;  /* 0x0000001d0800780c */ /* 0x000fe40003f26070 */
[----:B------:R-:W-:Y:S02]  /*1cf0*/  SHF.L.W.U32.HI R7, R7, 0x1d, R7 ;  /* 0x0000001d07077819 */ /* 0x000fe40000010e07 */
[----:B------:R-:W-:Y:S02]  /*1d00*/  SHF.L.W.U32.HI R9, R10, 0x1b, R10 ;  /* 0x0000001b0a097819 */ /* 0x000fe40000010e0a */
[----:B------:R-:W-:Y:S01]  /*1d10*/  SHF.L.W.U32.HI R11, R6, 0x9, R6 ;  /* 0x00000009060b7819 */ /* 0x000fe20000010e06 */
[----:B------:R-:W-:Y:S06]  /*1d20*/  @!P0 BRA `(.L_x_354) ;  /* 0x0000000400208947 */ /* 0x000fec0003800000 */
[----:B------:R-:W2:Y:S04]  /*1d30*/  LDG.E R34, desc[UR6][R2.64+0x250] ;  /* 0x0002500602227981 */ /* 0x000ea8000c1e1900 */
[----:B------:R-:W3:Y:S04]  /*1d40*/  LDG.E R35, desc[UR6][R2.64+0x254] ;  /* 0x0002540602237981 */ /* 0x000ee8000c1e1900 */
[----:B------:R-:W4:Y:S04]  /*1d50*/  LDG.E R42, desc[UR6][R2.64+0x24c] ;  /* 0x00024c06022a7981 */ /* 0x000f28000c1e1900 */
        /* <DEDUP_REMOVED lines=21> */
[----:B--2---:R-:W-:-:S02]  /*1eb0*/  LOP3.LUT R34, R34, R7, RZ, 0x3c, !PT ;  /* 0x0000000722227212 */ /* 0x004fc400078e3cff */
[----:B---3--:R-:W-:Y:S02]  /*1ec0*/  LOP3.LUT R35, R35, R0, RZ, 0x3c, !PT ;  /* 0x0000000023237212 */ /* 0x008fe400078e3cff */
[----:B----4-:R-:W-:Y:S02]  /*1ed0*/  LOP3.LUT R7, R42, R7, RZ, 0x3c, !PT ;  /* 0x000000072a077212 */ /* 0x010fe400078e3cff */
[-C--:B-----5:R-:W-:Y:S02]  /*1ee0*/  LOP3.LUT R36, R36, R9.reuse, RZ, 0x3c, !PT ;  /* 0x0000000924247212 */ /* 0x0a0fe400078e3cff */
        /* <DEDUP_REMOVED lines=44> */
.L_x_354:
[----:B------:R-:W-:Y:S05]  /*21b0*/  @!P1 BRA `(.L_x_355) ;  /* 0x0000000400209947 */ /* 0x000fea0003800000 */
        /* <DEDUP_REMOVED lines=23> */
[----:B------:R0:W5:Y:S01]  /*2330*/  LDG.E R33, desc[UR6][R2.64+0x2e8] ;  /* 0x0002e80602217981 */ /* 0x000162000c1e1900 */
[----:B--2---:R-:W-:-:S02]  /*2340*/  LOP3.LUT R35, R35, R0, RZ, 0x3c, !PT ;  /* 0x0000000023237212 */ /* 0x004fc400078e3cff */
[----:B---3--:R-:W-:Y:S02]  /*2350*/  LOP3.LUT R34, R34, R7, RZ, 0x3c, !PT ;  /* 0x0000000722227212 */ /* 0x008fe400078e3cff */
[----:B----4-:R-:W-:Y:S02]  /*2360*/  LOP3.LUT R36, R36, R9, RZ, 0x3c, !PT ;  /* 0x0000000924247212 */ /* 0x010fe400078e3cff */
[----:B-----5:R-:W-:Y:S02]  /*2370*/  LOP3.LUT R7, R42, R7, RZ, 0x3c, !PT ;  /* 0x000000072a077212 */ /* 0x020fe400078e3cff */
        /* <DEDUP_REMOVED lines=29> */
[----:B0-----:R-:W-:Y:S02]  /*2550*/  SHF.L.W.U32.HI R2, R0, 0x1d, R0 ;  /* 0x0000001d00027819 */ /* 0x001fe40000010e00 */
        /* <DEDUP_REMOVED lines=14> */
.L_x_355:
[----:B------:R0:W-:Y:S04]  /*2640*/  STG.E desc[UR6][R22.64], R11 ;  /* 0x0000000b16007986 */ /* 0x0001e8000c101906 */
[----:B------:R-:W-:Y:S04]  /*2650*/  STG.E desc[UR6][R22.64+0x4], R9 ;  /* 0x0000040916007986 */ /* 0x000fe8000c101906 */
[----:B------:R-:W-:Y:S04]  /*2660*/  STG.E desc[UR6][R22.64+0x8], R7 ;  /* 0x0000080716007986 */ /* 0x000fe8000c101906 */
[----:B------:R-:W-:Y:S04]  /*2670*/  STG.E desc[UR6][R22.64+0xc], R0 ;  /* 0x00000c0016007986 */ /* 0x000fe8000c101906 */
[----:B------:R-:W2:Y:S01]  /*2680*/  LDG.E.U8 R2, desc[UR6][R4.64] ;  /* 0x0000000604027981 */ /* 0x000ea2000c1e1100 */
[----:B------:R-:W-:-:S02]  /*2690*/  LOP3.LUT R13, R11, 0xffff, RZ, 0xc0, !PT ;  /* 0x0000ffff0b0d7812 */ /* 0x000fc400078ec0ff */
[----:B--2---:R-:W-:-:S05]  /*26a0*/  LOP3.LUT R3, R2, R11, RZ, 0x3c, !PT ;  /* 0x0000000b02037212 */ /* 0x004fca00078e3cff */
[----:B------:R-:W-:Y:S04]  /*26b0*/  STG.E.U8 desc[UR6][R22.64], R3 ;  /* 0x0000000316007986 */ /* 0x000fe8000c101106 */
[----:B------:R-:W2:Y:S01]  /*26c0*/  LDG.E.U8 R2, desc[UR6][R4.64+0x1] ;  /* 0x0000010604027981 */ /* 0x000ea2000c1e1100 */
[----:B------:R-:W-:-:S04]  /*26d0*/  SHF.R.U32.HI R13, RZ, 0x8, R13 ;  /* 0x00000008ff0d7819 */ /* 0x000fc8000001160d */
[----:B--2---:R-:W-:-:S05]  /*26e0*/  LOP3.LUT R13, R2, R13, RZ, 0x3c, !PT ;  /* 0x0000000d020d7212 */ /* 0x004fca00078e3cff */
[----:B------:R1:W-:Y:S04]  /*26f0*/  STG.E.U8 desc[UR6][R22.64+0x1], R13 ;  /* 0x0000010d16007986 */ /* 0x0003e8000c101106 */
[----:B------:R-:W2:Y:S01]  /*2700*/  LDG.E.U8 R2, desc[UR6][R4.64+0x2] ;  /* 0x0000020604027981 */ /* 0x000ea2000c1e1100 */
[----:B------:R-:W-:-:S04]  /*2710*/  PRMT R15, R11, 0x7632, R15 ;  /* 0x000076320b0f7816 */ /* 0x000fc8000000000f */
[----:B--2---:R-:W-:-:S05]  /*2720*/  LOP3.LUT R15, R2, R15, RZ, 0x3c, !PT ;  /* 0x0000000f020f7212 */ /* 0x004fca00078e3cff */
[----:B------:R2:W-:Y:S04]  /*2730*/  STG.E.U8 desc[UR6][R22.64+0x2], R15 ;  /* 0x0000020f16007986 */ /* 0x0005e8000c101106 */
[----:B------:R-:W3:Y:S01]  /*2740*/  LDG.E.U8 R2, desc[UR6][R4.64+0x3] ;  /* 0x0000030604027981 */ /* 0x000ee2000c1e1100 */
[----:B0-----:R-:W-:-:S04]  /*2750*/  SHF.R.U32.HI R11, RZ, 0x18, R11 ;  /* 0x00000018ff0b7819 */ /* 0x001fc8000001160b */
[----:B---3--:R-:W-:-:S05]  /*2760*/  LOP3.LUT R11, R2, R11, RZ, 0x3c, !PT ;  /* 0x0000000b020b7212 */ /* 0x008fca00078e3cff */
[----:B------:R0:W-:Y:S04]  /*2770*/  STG.E.U8 desc[UR6][R22.64+0x3], R11 ;  /* 0x0000030b16007986 */ /* 0x0001e8000c101106 */
[----:B------:R-:W3:Y:S01]  /*2780*/  LDG.E.U8 R2, desc[UR6][R4.64+0x4] ;  /* 0x0000040604027981 */ /* 0x000ee2000c1e1100 */
[----:B-1----:R-:W-:Y:S02]  /*2790*/  LOP3.LUT R13, R9, 0xffff, RZ, 0xc0, !PT ;  /* 0x0000ffff090d7812 */ /* 0x002fe400078ec0ff */
[----:B---3--:R-:W-:-:S05]  /*27a0*/  LOP3.LUT R3, R2, R9, RZ, 0x3c, !PT ;  /* 0x0000000902037212 */ /* 0x008fca00078e3cff */
[----:B------:R1:W-:Y:S04]  /*27b0*/  STG.E.U8 desc[UR6][R22.64+0x4], R3 ;  /* 0x0000040316007986 */ /* 0x0003e8000c101106 */
[----:B------:R-:W3:Y:S01]  /*27c0*/  LDG.E.U8 R2, desc[UR6][R4.64+0x5] ;  /* 0x0000050604027981 */ /* 0x000ee2000c1e1100 */
[----:B------:R-:W-:-:S04]  /*27d0*/  SHF.R.U32.HI R13, RZ, 0x8, R13 ;  /* 0x00000008ff0d7819 */ /* 0x000fc8000001160d */
[----:B---3--:R-:W-:-:S05]  /*27e0*/  LOP3.LUT R13, R2, R13, RZ, 0x3c, !PT ;  /* 0x0000000d020d7212 */ /* 0x008fca00078e3cff */
[----:B------:R3:W-:Y:S04]  /*27f0*/  STG.E.U8 desc[UR6][R22.64+0x5], R13 ;  /* 0x0000050d16007986 */ /* 0x0007e8000c101106 */
[----:B------:R-:W4:Y:S01]  /*2800*/  LDG.E.U8 R2, desc[UR6][R4.64+0x6] ;  /* 0x0000060604027981 */ /* 0x000f22000c1e1100 */
[----:B--2---:R-:W-:-:S04]  /*2810*/  PRMT R15, R9, 0x7632, R15 ;  /* 0x00007632090f7816 */ /* 0x004fc8000000000f */
[----:B----4-:R-:W-:-:S05]  /*2820*/  LOP3.LUT R15, R2, R15, RZ, 0x3c, !PT ;  /* 0x0000000f020f7212 */ /* 0x010fca00078e3cff */
[----:B------:R-:W-:Y:S04]  /*2830*/  STG.E.U8 desc[UR6][R22.64+0x6], R15 ;  /* 0x0000060f16007986 */ /* 0x000fe8000c101106 */
[----:B------:R-:W2:Y:S01]  /*2840*/  LDG.E.U8 R2, desc[UR6][R4.64+0x7] ;  /* 0x0000070604027981 */ /* 0x000ea2000c1e1100 */
[----:B------:R-:W-:-:S04]  /*2850*/  SHF.R.U32.HI R9, RZ, 0x18, R9 ;  /* 0x00000018ff097819 */ /* 0x000fc80000011609 */
[----:B--2---:R-:W-:-:S05]  /*2860*/  LOP3.LUT R9, R2, R9, RZ, 0x3c, !PT ;  /* 0x0000000902097212 */ /* 0x004fca00078e3cff */
[----:B------:R-:W-:Y:S04]  /*2870*/  STG.E.U8 desc[UR6][R22.64+0x7], R9 ;  /* 0x0000070916007986 */ /* 0x000fe8000c101106 */
[----:B------:R-:W1:Y:S01]  /*2880*/  LDG.E.U8 R2, desc[UR6][R4.64+0x8] ;  /* 0x0000080604027981 */ /* 0x000e62000c1e1100 */
[----:B0-----:R-:W-:Y:S02]  /*2890*/  LOP3.LUT R11, R7, 0xffff, RZ, 0xc0, !PT ;  /* 0x0000ffff070b7812 */ /* 0x001fe400078ec0ff */
[----:B-1----:R-:W-:-:S05]  /*28a0*/  LOP3.LUT R3, R2, R7, RZ, 0x3c, !PT ;  /* 0x0000000702037212 */ /* 0x002fca00078e3cff */
[----:B------:R0:W-:Y:S04]  /*28b0*/  STG.E.U8 desc[UR6][R22.64+0x8], R3 ;  /* 0x0000080316007986 */ /* 0x0001e8000c101106 */
[----:B------:R-:W2:Y:S01]  /*28c0*/  LDG.E.U8 R2, desc[UR6][R4.64+0x9] ;  /* 0x0000090604027981 */ /* 0x000ea2000c1e1100 */
[----:B------:R-:W-:-:S04]  /*28d0*/  SHF.R.U32.HI R11, RZ, 0x8, R11 ;  /* 0x00000008ff0b7819 */ /* 0x000fc8000001160b */
[----:B--2---:R-:W-:-:S05]  /*28e0*/  LOP3.LUT R11, R2, R11, RZ, 0x3c, !PT ;  /* 0x0000000b020b7212 */ /* 0x004fca00078e3cff */
[----:B------:R1:W-:Y:S04]  /*28f0*/  STG.E.U8 desc[UR6][R22.64+0x9], R11 ;  /* 0x0000090b16007986 */ /* 0x0003e8000c101106 */
[----:B------:R-:W2:Y:S01]  /*2900*/  LDG.E.U8 R2, desc[UR6][R4.64+0xa] ;  /* 0x00000a0604027981 */ /* 0x000ea2000c1e1100 */
[----:B---3--:R-:W-:-:S04]  /*2910*/  PRMT R13, R7, 0x7632, R13 ;  /* 0x00007632070d7816 */ /* 0x008fc8000000000d */
[----:B--2---:R-:W-:-:S05]  /*2920*/  LOP3.LUT R13, R2, R13, RZ, 0x3c, !PT ;  /* 0x0000000d020d7212 */ /* 0x004fca00078e3cff */
[----:B------:R-:W-:Y:S04]  /*2930*/  STG.E.U8 desc[UR6][R22.64+0xa], R13 ;  /* 0x00000a0d16007986 */ /* 0x000fe8000c101106 */
[----:B------:R-:W2:Y:S01]  /*2940*/  LDG.E.U8 R2, desc[UR6][R4.64+0xb] ;  /* 0x00000b0604027981 */ /* 0x000ea2000c1e1100 */
[----:B------:R-:W-:-:S04]  /*2950*/  SHF.R.U32.HI R7, RZ, 0x18, R7 ;  /* 0x00000018ff077819 */ /* 0x000fc80000011607 */
[----:B--2---:R-:W-:-:S05]  /*2960*/  LOP3.LUT R7, R2, R7, RZ, 0x3c, !PT ;  /* 0x0000000702077212 */ /* 0x004fca00078e3cff */
[----:B------:R-:W-:Y:S04]  /*2970*/  STG.E.U8 desc[UR6][R22.64+0xb], R7 ;  /* 0x00000b0716007986 */ /* 0x000fe8000c101106 */
[----:B0-----:R-:W2:Y:S01]  /*2980*/  LDG.E.U8 R3, desc[UR6][R4.64+0xc] ;  /* 0x00000c0604037981 */ /* 0x001ea2000c1e1100 */
[----:B------:R-:W-:Y:S02]  /*2990*/  LOP3.LUT R9, R0, 0xffff, RZ, 0xc0, !PT ;  /* 0x0000ffff00097812 */ /* 0x000fe400078ec0ff */
[----:B--2---:R-:W-:-:S05]  /*29a0*/  LOP3.LUT R3, R3, R0, RZ, 0x3c, !PT ;  /* 0x0000000003037212 */ /* 0x004fca00078e3cff */
[----:B------:R0:W-:Y:S04]  /*29b0*/  STG.E.U8 desc[UR6][R22.64+0xc], R3 ;  /* 0x00000c0316007986 */ /* 0x0001e8000c101106 */
[----:B------:R-:W2:Y:S01]  /*29c0*/  LDG.E.U8 R2, desc[UR6][R4.64+0xd] ;  /* 0x00000d0604027981 */ /* 0x000ea2000c1e1100 */
[----:B------:R-:W-:-:S04]  /*29d0*/  SHF.R.U32.HI R9, RZ, 0x8, R9 ;  /* 0x00000008ff097819 */ /* 0x000fc80000011609 */
[----:B--2---:R-:W-:-:S05]  /*29e0*/  LOP3.LUT R9, R2, R9, RZ, 0x3c, !PT ;  /* 0x0000000902097212 */ /* 0x004fca00078e3cff */
[----:B------:R-:W-:Y:S04]  /*29f0*/  STG.E.U8 desc[UR6][R22.64+0xd], R9 ;  /* 0x00000d0916007986 */ /* 0x000fe8000c101106 */
[----:B------:R-:W2:Y:S01]  /*2a00*/  LDG.E.U8 R2, desc[UR6][R4.64+0xe] ;  /* 0x00000e0604027981 */ /* 0x000ea2000c1e1100 */
[----:B-1----:R-:W-:Y:S01]  /*2a10*/  PRMT R11, R0, 0x7632, R11 ;  /* 0x00007632000b7816 */ /* 0x002fe2000000000b */
[----:B------:R-:W1:Y:S03]  /*2a20*/  LDC.64 R28, c[0x0][0x3a0] ;  /* 0x0000e800ff1c7b82 */ /* 0x000e660000000a00 */
[----:B--2---:R-:W-:-:S05]  /*2a30*/  LOP3.LUT R11, R2, R11, RZ, 0x3c, !PT ;  /* 0x0000000b020b7212 */ /* 0x004fca00078e3cff */
[----:B------:R-:W-:Y:S04]  /*2a40*/  STG.E.U8 desc[UR6][R22.64+0xe], R11 ;  /* 0x00000e0b16007986 */ /* 0x000fe8000c101106 */
[----:B------:R-:W2:Y:S01]  /*2a50*/  LDG.E.U8 R2, desc[UR6][R4.64+0xf] ;  /* 0x00000f0604027981 */ /* 0x000ea2000c1e1100 */
[----:B0-----:R-:W-:Y:S02]  /*2a60*/  SHF.R.U32.HI R3, RZ, 0x18, R0 ;  /* 0x00000018ff037819 */ /* 0x001fe40000011600 */
[--C-:B------:R-:W-:Y:S02]  /*2a70*/  IADD3 R38, P0, P1, R38, UR4, R21.reuse ;  /* 0x0000000426267c10 */ /* 0x100fe4000f91e015 */
[----:B------:R-:W-:Y:S02]  /*2a80*/  SHF.R.S32.HI R21, RZ, 0x1f, R21 ;  /* 0x0000001fff157819 */ /* 0x000fe40000011415 */
[----:B------:R-:W-:-:S02]  /*2a90*/  PRMT R25, RZ, 0x7610, R25 ;  /* 0x00007610ff197816 */ /* 0x000fc40000000019 */
[--C-:B------:R-:W-:Y:S02]  /*2aa0*/  IADD3.X R39, PT, PT, R24, UR5, R21.reuse, P0, P1 ;  /* 0x0000000518277c10 */ /* 0x100fe400087e2415 */
        /* <DEDUP_REMOVED lines=12> */
[----:B--2---:R-:W-:-:S05]  /*2b70*/  LOP3.LUT R3, R2, R3, RZ, 0x3c, !PT ;  /* 0x0000000302037212 */ /* 0x004fca00078e3cff */
[----:B------:R0:W-:Y:S04]  /*2b80*/  STG.E.U8 desc[UR6][R22.64+0xf], R3 ;  /* 0x00000f0316007986 */ /* 0x0001e8000c101106 */
[----:B-1----:R-:W5:Y:S04]  /*2b90*/  LDG.E.U8 R16, desc[UR6][R28.64+0x3f] ;  /* 0x00003f061c107981 */ /* 0x002f68000c1e1100 */
[----:B------:R-:W5:Y:S04]  /*2ba0*/  LDG.E.U8 R15, desc[UR6][R28.64+0x3e] ;  /* 0x00003e061c0f7981 */ /* 0x000f68000c1e1100 */
[----:B------:R-:W5:Y:S01]  /*2bb0*/  LDG.E.U8 R14, desc[UR6][R28.64+0x3d] ;  /* 0x00003d061c0e7981 */ /* 0x000f62000c1e1100 */
[----:B0-----:R-:W-:Y:S01]  /*2bc0*/  IMAD.MOV.U32 R22, RZ, RZ, RZ ;  /* 0x000000ffff167224 */ /* 0x001fe200078e00ff */
[----:B------:R-:W-:-:S02]  /*2bd0*/  PRMT R23, RZ, 0x7610, R23 ;  /* 0x00007610ff177816 */ /* 0x000fc40000000017 */
        /* <DEDUP_REMOVED lines=12> */
[----:B------:R0:W5:Y:S02]  /*2ca0*/  LDG.E.U8 R0, desc[UR6][R28.64+0x30] ;  /* 0x000030061c007981 */ /* 0x000164000c1e1100 */
[----:B0-----:R-:W-:-:S02]  /*2cb0*/  PRMT R28, RZ, 0x7610, R28 ;  /* 0x00007610ff1c7816 */ /* 0x001fc4000000001c */
[----:B------:R-:W-:-:S07]  /*2cc0*/  PRMT R29, RZ, 0x7610, R29 ;  /* 0x00007610ff1d7816 */ /* 0x000fce000000001d */
.L_x_360:
[----:B------:R-:W-:-:S05]  /*2cd0*/  LEA.HI R42, P0, R22, R38, RZ, 0x1d ;  /* 0x00000026162a7211 */ /* 0x000fca000781e8ff */
[----:B------:R-:W-:-:S05]  /*2ce0*/  IMAD.X R43, RZ, RZ, R39, P0 ;  /* 0x000000ffff2b7224 */ /* 0x000fca00000e0627 */
[----:B------:R-:W2:Y:S01]  /*2cf0*/  LDG.E.U8 R42, desc[UR6][R42.64] ;  /* 0x000000062a2a7981 */ /* 0x000ea2000c1e1100 */
[C---:B------:R-:W-:Y:S01]  /*2d00*/  LOP3.LUT R45, R22.reuse, 0x7, RZ, 0xc, !PT ;  /* 0x00000007162d7812 */ /* 0x040fe200078e0cff */
[----:B------:R-:W-:Y:S01]  /*2d10*/  VIADD R22, R22, 0x1 ;  /* 0x0000000116167836 */ /* 0x000fe20000000000 */
[----:B-----5:R-:W-:Y:S01]  /*2d20*/  LOP3.LUT R44, R16, 0x1, RZ, 0xc0, !PT ;  /* 0x00000001102c7812 */ /* 0x020fe200078ec0ff */
        /* <DEDUP_REMOVED lines=23> */
.L_x_357:
[----:B------:R-:W-:Y:S05]  /*2ea0*/  BSYNC.RECONVERGENT B0 ;  /* 0x0000000000007941 */ /* 0x000fea0003800200 */
.L_x_356:
[----:B------:R-:W-:Y:S05]  /*2eb0*/  @P1 BRA `(.L_x_358) ;  /* 0x00000004003c1947 */ /* 0x000fea0003800000 */
[----:B------:R-:W-:Y:S02]  /*2ec0*/  LOP3.LUT R16, R16, 0xffff, RZ, 0xc0, !PT ;  /* 0x0000ffff10107812 */ /* 0x000fe400078ec0ff */
[----:B------:R-:W-:Y:S02]  /*2ed0*/  LOP3.LUT R42, R15, 0xffff, RZ, 0xc0, !PT ;  /* 0x0000ffff0f2a7812 */ /* 0x000fe400078ec0ff */
[----:B------:R-:W-:Y:S02]  /*2ee0*/  SHF.R.U32.HI R16, RZ, 0x1, R16 ;  /* 0x00000001ff107819 */ /* 0x000fe40000011610 */
[----:B------:R-:W-:Y:S02]  /*2ef0*/  LOP3.LUT R44, R14, 0xffff, RZ, 0xc0, !PT ;  /* 0x0000ffff0e2c7812 */ /* 0x000fe400078ec0ff */
[----:B------:R-:W-:Y:S02]  /*2f00*/  LOP3.LUT R16, R16, 0x7f, RZ, 0xc0, !PT ;  /* 0x0000007f10107812 */ /* 0x000fe400078ec0ff */
[----:B------:R-:W-:-:S02]  /*2f10*/  SHF.R.U32.HI R42, RZ, 0x1, R42 ;  /* 0x00000001ff2a7819 */ /* 0x000fc4000001162a */
[----:B------:R-:W-:Y:S01]  /*2f20*/  LOP3.LUT R45, R13, 0xffff, RZ, 0xc0, !PT ;  /* 0x0000ffff0d2d7812 */ /* 0x000fe200078ec0ff */
[----:B------:R-:W-:Y:S01]  /*2f30*/  IMAD R15, R15, 0x80, R16 ;  /* 0x000000800f0f7824 */ /* 0x000fe200078e0210 */
        /* <DEDUP_REMOVED lines=9> */
[C---:B------:R-:W-:Y:S02]  /*2fd0*/  LOP3.LUT R42, R11.reuse, 0xffff, RZ, 0xc0, !PT ;  /* 0x0000ffff0b2a7812 */ /* 0x040fe400078ec0ff */
[----:B------:R-:W-:Y:S01]  /*2fe0*/  LOP3.LUT R16, R16, 0x7f, RZ, 0xc0, !PT ;  /* 0x0000007f10107812 */ /* 0x000fe200078ec0ff */
[----:B------:R-:W-:Y:S01]  /*2ff0*/  IMAD R12, R12, 0x80, R43 ;  /* 0x000000800c0c7824 */ /* 0x000fe200078e022b */
[----:B------:R-:W-:Y:S02]  /*3000*/  LOP3.LUT R44, R10, 0xffff, RZ, 0xc0, !PT ;  /* 0x0000ffff0a2c7812 */ /* 0x000fe400078ec0ff */
[----:B------:R-:W-:Y:S01]  /*3010*/  SHF.R.U32.HI R42, RZ, 0x1, R42 ;  /* 0x00000001ff2a7819 */ /* 0x000fe2000001162a */
[----:B------:R-:W-:Y:S01]  /*3020*/  IMAD R11, R11, 0x80, R16 ;  /* 0x000000800b0b7824 */ /* 0x000fe200078e0210 */
        /* <DEDUP_REMOVED lines=16> */
[----:B------:R-:W-:-:S02]  /*3130*/  SHF.R.U32.HI R44, RZ, 0x1, R44 ;  /* 0x00000001ff2c7819 */ /* 0x000fc4000001162c */
[C---:B------:R-:W-:Y:S02]  /*3140*/  LOP3.LUT R45, R5.reuse, 0xffff, RZ, 0xc0, !PT ;  /* 0x0000ffff052d7812 */ /* 0x040fe400078ec0ff */
[----:B------:R-:W-:Y:S02]  /*3150*/  LOP3.LUT R16, R4, 0xffff, RZ, 0xc0, !PT ;  /* 0x0000ffff04107812 */ /* 0x000fe400078ec0ff */
[----:B------:R-:W-:Y:S02]  /*3160*/  LOP3.LUT R43, R42, 0x7f, RZ, 0xc0, !PT ;  /* 0x0000007f2a2b7812 */ /* 0x000fe400078ec0ff */
[----:B------:R-:W-:Y:S02]  /*3170*/  LOP3.LUT R44, R44, 0x7f, RZ, 0xc0, !PT ;  /* 0x0000007f2c2c7812 */ /* 0x000fe400078ec0ff */
[----:B------:R-:W-:Y:S01]  /*3180*/  SHF.R.U32.HI R42, RZ, 0x1, R45 ;  /* 0x00000001ff2a7819 */ /* 0x000fe2000001162d */
        /* <DEDUP_REMOVED lines=8> */
[----:B------:R-:W-:Y:S01]  /*3210*/  IMAD R3, R3, 0x80, R16 ;  /* 0x0000008003037824 */ /* 0x000fe200078e0210 */
[----:B------:R-:W-:Y:S02]  /*3220*/  SHF.R.U32.HI R42, RZ, 0x1, R42 ;  /* 0x00000001ff2a7819 */ /* 0x000fe4000001162a */
[----:B------:R-:W-:Y:S02]  /*3230*/  SHF.R.U32.HI R44, RZ, 0x1, R44 ;  /* 0x00000001ff2c7819 */ /* 0x000fe4000001162c */
[----:B------:R-:W-:-:S02]  /*3240*/  PRMT R16, R15, 0x7610, R16 ;  /* 0x000076100f107816 */ /* 0x000fc40000000010 */
[----:B------:R-:W-:Y:S02]  /*3250*/  PRMT R15, R14, 0x7610, R15 ;  /* 0x000076100e0f7816 */ /* 0x000fe4000000000f */
[----:B------:R-:W-:Y:S02]  /*3260*/  PRMT R14, R13, 0x7610, R14 ;  /* 0x000076100d0e7816 */ /* 0x000fe4000000000e */
[----:B------:R-:W-:Y:S02]  /*3270*/  LOP3.LUT R43, R42, 0x7f, RZ, 0xc0, !PT ;  /* 0x0000007f2a2b7812 */ /* 0x000fe400078ec0ff */
[----:B------:R-:W-:Y:S02]  /*3280*/  PRMT R13, R12, 0x7610, R13 ;  /* 0x000076100c0d7816 */ /* 0x000fe4000000000d */
[----:B------:R-:W-:Y:S01]  /*3290*/  LOP3.LUT R45, R44, 0x7f, RZ, 0xc0, !PT ;  /* 0x0000007f2c2d7812 */ /* 0x000fe200078ec0ff */
[----:B------:R-:W-:Y:S01]  /*32a0*/  IMAD R2, R2, 0x80, R43 ;  /* 0x0000008002027824 */ /* 0x000fe200078e022b */
[----:B------:R-:W-:-:S02]  /*32b0*/  PRMT R12, R11, 0x7610, R12 ;  /* 0x000076100b0c7816 */ /* 0x000fc4000000000c */
[----:B------:R-:W-:Y:S01]  /*32c0*/  PRMT R11, R10, 0x7610, R11 ;  /* 0x000076100a0b7816 */ /* 0x000fe2000000000b */
[C---:B------:R-:W-:Y:S01]  /*32d0*/  IMAD R42, R0.reuse, 0x80, R45 ;  /* 0x00000080002a7824 */ /* 0x040fe200078e022d */
[----:B------:R-:W-:Y:S02]  /*32e0*/  LOP3.LUT R46, R0, 0xfe, RZ, 0xc0, !PT ;  /* 0x000000fe002e7812 */ /* 0x000fe400078ec0ff */
[----:B------:R-:W-:Y:S02]  /*32f0*/  PRMT R10, R9, 0x7610, R10 ;  /* 0x00007610090a7816 */ /* 0x000fe4000000000a */
[----:B------:R-:W-:Y:S02]  /*3300*/  PRMT R9, R8, 0x7610, R9 ;  /* 0x0000761008097816 */ /* 0x000fe40000000009 */
[----:B------:R-:W-:Y:S02]  /*3310*/  PRMT R8, R7, 0x7610, R8 ;  /* 0x0000761007087816 */ /* 0x000fe40000000008 */
[----:B------:R-:W-:-:S02]  /*3320*/  PRMT R7, R6, 0x7610, R7 ;  /* 0x0000761006077816 */ /* 0x000fc40000000007 */
[----:B------:R-:W-:Y:S02]  /*3330*/  SHF.R.U32.HI R46, RZ, 0x1, R46 ;  /* 0x00000001ff2e7819 */ /* 0x000fe4000001162e */
[----:B------:R-:W-:Y:S02]  /*3340*/  PRMT R6, R5, 0x7610, R6 ;  /* 0x0000761005067816 */ /* 0x000fe40000000006 */
[----:B------:R-:W-:Y:S02]  /*3350*/  PRMT R5, R4, 0x7610, R5 ;  /* 0x0000761004057816 */ /* 0x000fe40000000005 */
[----:B------:R-:W-:Y:S02]  /*3360*/  PRMT R4, R3, 0x7610, R4 ;  /* 0x0000761003047816 */ /* 0x000fe40000000004 */
[----:B------:R-:W-:Y:S02]  /*3370*/  PRMT R3, R2, 0x7610, R3 ;  /* 0x0000761002037816 */ /* 0x000fe40000000003 */
[----:B------:R-:W-:-:S02]  /*3380*/  LOP3.LUT R0, R46, 0xffe1, RZ, 0x3c, !PT ;  /* 0x0000ffe12e007812 */ /* 0x000fc400078e3cff */
[----:B------:R-:W-:Y:S01]  /*3390*/  PRMT R2, R42, 0x7610, R2 ;  /* 0x000076102a027816 */ /* 0x000fe20000000002 */
[----:B------:R-:W-:Y:S06]  /*33a0*/  BRA `(.L_x_359) ;  /* 0x0000000400347947 */ /* 0x000fec0003800000 */
.L_x_358:
[----:B------:R-:W-:Y:S02]  /*33b0*/  LOP3.LUT R16, R16, 0xffff, RZ, 0xc0, !PT ;  /* 0x0000ffff10107812 */ /* 0x000fe400078ec0ff */
[----:B------:R-:W-:Y:S02]  /*33c0*/  LOP3.LUT R42, R15, 0xffff, RZ, 0xc0, !PT ;  /* 0x0000ffff0f2a7812 */ /* 0x000fe400078ec0ff */
[----:B------:R-:W-:Y:S02]  /*33d0*/  SHF.R.U32.HI R16, RZ, 0x1, R16 ;  /* 0x00000001ff107819 */ /* 0x000fe40000011610 */
[----:B------:R-:W-:Y:S02]  /*33e0*/  LOP3.LUT R43, R14, 0xffff, RZ, 0xc0, !PT ;  /* 0x0000ffff0e2b7812 */ /* 0x000fe400078ec0ff */
[----:B------:R-:W-:Y:S02]  /*33f0*/  LOP3.LUT R16, R16, 0x7f, RZ, 0xc0, !PT ;  /* 0x0000007f10107812 */ /* 0x000fe400078ec0ff */
[----:B------:R-:W-:-:S02]  /*3400*/  SHF.R.U32.HI R42, RZ, 0x1, R42 ;  /* 0x00000001ff2a7819 */ /* 0x000fc4000001162a */
[----:B------:R-:W-:Y:S01]  /*3410*/  SHF.R.U32.HI R44, RZ, 0x1, R43 ;  /* 0x00000001ff2c7819 */ /* 0x000fe2000001162b */
[----:B------:R-:W-:Y:S01]  /*3420*/  IMAD R15, R15, 0x80, R16 ;  /* 0x000000800f0f7824 */ /* 0x000fe200078e0210 */
[----:B------:R-:W-:Y:S02]  /*3430*/  LOP3.LUT R43, R42, 0x7f, RZ, 0xc0, !PT ;  /* 0x0000007f2a2b7812 */ /* 0x000fe400078ec0ff */
[----:B------:R-:W-:Y:S02]  /*3440*/  LOP3.LUT R16, R12, 0xffff, RZ, 0xc0, !PT ;  /* 0x0000ffff0c107812 */ /* 0x000fe400078ec0ff */
[----:B------:R-:W-:Y:S01]  /*3450*/  LOP3.LUT R44, R44, 0x7f, RZ, 0xc0, !PT ;  /* 0x0000007f2c2c7812 */ /* 0x000fe200078ec0ff */
[----:B------:R-:W-:Y:S01]  /*3460*/  IMAD R14, R14, 0x80, R43 ;  /* 0x000000800e0e7824 */ /* 0x000fe200078e022b */
[C---:B------:R-:W-:Y:S02]  /*3470*/  LOP3.LUT R42, R13.reuse, 0xffff, RZ, 0xc0, !PT ;  /* 0x0000ffff0d2a7812 */ /* 0x040fe400078ec0ff */
        /* <DEDUP_REMOVED lines=13> */
[----:B------:R-:W-:Y:S02]  /*3550*/  LOP3.LUT R42, R45, 0x7f, RZ, 0xc0, !PT ;  /* 0x0000007f2d2a7812 */ /* 0x000fe400078ec0ff */
[C---:B------:R-:W-:Y:S01]  /*3560*/  LOP3.LUT R44, R9.reuse, 0xffff, RZ, 0xc0, !PT ;  /* 0x0000ffff092c7812 */ /* 0x040fe200078ec0ff */
[----:B------:R-:W-:Y:S01]  /*3570*/  IMAD R10, R10, 0x80, R43 ;  /* 0x000000800a0a7824 */ /* 0x000fe200078e022b */
        /* <DEDUP_REMOVED lines=8> */
[----:B------:R-:W-:Y:S02]  /*3600*/  SHF.R.U32.HI R42, RZ, 0x1, R42 ;  /* 0x00000001ff2a7819 */ /* 0x000fe4000001162a */
        /* <DEDUP_REMOVED lines=27> */
[----:B------:R-:W-:Y:S01]  /*37c0*/  IMAD R42, R0, 0x80, R45 ;  /* 0x00000080002a7824 */ /* 0x000fe200078e022d */
[----:B------:R-:W-:Y:S02]  /*37d0*/  PRMT R10, R9, 0x7610, R10 ;  /* 0x00007610090a7816 */ /* 0x000fe4000000000a */
[----:B------:R-:W-:Y:S02]  /*37e0*/  PRMT R9, R8, 0x7610, R9 ;  /* 0x0000761008097816 */ /* 0x000fe40000000009 */
[----:B------:R-:W-:Y:S02]  /*37f0*/  PRMT R8, R7, 0x7610, R8 ;  /* 0x0000761007087816 */ /* 0x000fe40000000008 */
[----:B------:R-:W-:Y:S02]  /*3800*/  PRMT R7, R6, 0x7610, R7 ;  /* 0x0000761006077816 */ /* 0x000fe40000000007 */
[----:B------:R-:W-:-:S02]  /*3810*/  LOP3.LUT R44, R0, 0xfe, RZ, 0xc0, !PT ;  /* 0x000000fe002c7812 */ /* 0x000fc400078ec0ff */
[----:B------:R-:W-:Y:S02]  /*3820*/  PRMT R6, R5, 0x7610, R6 ;  /* 0x0000761005067816 */ /* 0x000fe40000000006 */
[----:B------:R-:W-:Y:S02]  /*3830*/  PRMT R5, R4, 0x7610, R5 ;  /* 0x0000761004057816 */ /* 0x000fe40000000005 */
[----:B------:R-:W-:Y:S02]  /*3840*/  PRMT R4, R3, 0x7610, R4 ;  /* 0x0000761003047816 */ /* 0x000fe40000000004 */
[----:B------:R-:W-:Y:S02]  /*3850*/  PRMT R3, R2, 0x7610, R3 ;  /* 0x0000761002037816 */ /* 0x000fe40000000003 */
[----:B------:R-:W-:Y:S02]  /*3860*/  SHF.R.U32.HI R0, RZ, 0x1, R44 ;  /* 0x00000001ff007819 */ /* 0x000fe4000001162c */
[----:B------:R-:W-:-:S07]  /*3870*/  PRMT R2, R42, 0x7610, R2 ;  /* 0x000076102a027816 */ /* 0x000fce0000000002 */
.L_x_359:
[----:B------:R-:W-:Y:S05]  /*3880*/  @P2 BRA `(.L_x_360) ;  /* 0xfffffff400102947 */ /* 0x000fea000383ffff */
[----:B------:R-:W2:Y:S01]  /*3890*/  LDG.E.U8 R0, desc[UR6][R38.64+0x80] ;  /* 0x0000800626007981 */ /* 0x000ea2000c1e1100 */
[----:B------:R-:W0:Y:S01]  /*38a0*/  LDCU.64 UR4, c[0x0][0x390] ;  /* 0x00007200ff0477ac */ /* 0x000e220008000a00 */
[----:B--2---:R-:W-:-:S05]  /*38b0*/  LOP3.LUT R21, R0, R21, RZ, 0x3c, !PT ;  /* 0x0000001500157212 */ /* 0x004fca00078e3cff */
[----:B------:R-:W-:Y:S04]  /*38c0*/  STG.E.U8 desc[UR6][R40.64], R21 ;  /* 0x0000001528007986 */ /* 0x000fe8000c101106 */
[----:B------:R-:W2:Y:S02]  /*38d0*/  LDG.E.U8 R0, desc[UR6][R38.64+0x81] ;  /* 0x0000810626007981 */ /* 0x000ea4000c1e1100 */
[----:B--2---:R-:W-:-:S05]  /*38e0*/  LOP3.LUT R23, R0, R23, RZ, 0x3c, !PT ;  /* 0x0000001700177212 */ /* 0x004fca00078e3cff */
[----:B------:R-:W-:Y:S04]  /*38f0*/  STG.E.U8 desc[UR6][R40.64+0x1], R23 ;  /* 0x0000011728007986 */ /* 0x000fe8000c101106 */
[----:B------:R-:W2:Y:S02]  /*3900*/  LDG.E.U8 R3, desc[UR6][R38.64+0x82] ;  /* 0x0000820626037981 */ /* 0x000ea4000c1e1100 */
[----:B--2---:R-:W-:-:S05]  /*3910*/  LOP3.LUT R3, R3, R24, RZ, 0x3c, !PT ;  /* 0x0000001803037212 */ /* 0x004fca00078e3cff */
[----:B------:R1:W-:Y:S04]  /*3920*/  STG.E.U8 desc[UR6][R40.64+0x2], R3 ;  /* 0x0000020328007986 */ /* 0x0003e8000c101106 */
[----:B------:R-:W2:Y:S02]  /*3930*/  LDG.E.U8 R0, desc[UR6][R38.64+0x83] ;  /* 0x0000830626007981 */ /* 0x000ea4000c1e1100 */
[----:B--2---:R-:W-:-:S05]  /*3940*/  LOP3.LUT R25, R0, R25, RZ, 0x3c, !PT ;  /* 0x0000001900197212 */ /* 0x004fca00078e3cff */
[----:B------:R-:W-:Y:S04]  /*3950*/  STG.E.U8 desc[UR6][R40.64+0x3], R25 ;  /* 0x0000031928007986 */ /* 0x000fe8000c101106 */
[----:B------:R-:W2:Y:S02]  /*3960*/  LDG.E.U8 R5, desc[UR6][R38.64+0x84] ;  /* 0x0000840626057981 */ /* 0x000ea4000c1e1100 */
[----:B--2---:R-:W-:-:S05]  /*3970*/  LOP3.LUT R5, R5, R26, RZ, 0x3c, !PT ;  /* 0x0000001a05057212 */ /* 0x004fca00078e3cff */
[----:B------:R2:W-:Y:S04]  /*3980*/  STG.E.U8 desc[UR6][R40.64+0x4], R5 ;  /* 0x0000040528007986 */ /* 0x0005e8000c101106 */
[----:B------:R-:W3:Y:S02]  /*3990*/  LDG.E.U8 R0, desc[UR6][R38.64+0x85] ;  /* 0x0000850626007981 */ /* 0x000ee4000c1e1100 */
[----:B---3--:R-:W-:-:S05]  /*39a0*/  LOP3.LUT R27, R0, R27, RZ, 0x3c, !PT ;  /* 0x0000001b001b7212 */ /* 0x008fca00078e3cff */
[----:B------:R-:W-:Y:S04]  /*39b0*/  STG.E.U8 desc[UR6][R40.64+0x5], R27 ;  /* 0x0000051b28007986 */ /* 0x000fe8000c101106 */
[----:B------:R-:W3:Y:S02]  /*39c0*/  LDG.E.U8 R7, desc[UR6][R38.64+0x86] ;  /* 0x0000860626077981 */ /* 0x000ee4000c1e1100 */
[----:B---3--:R-:W-:-:S05]  /*39d0*/  LOP3.LUT R7, R7, R28, RZ, 0x3c, !PT ;  /* 0x0000001c07077212 */ /* 0x008fca00078e3cff */
[----:B------:R3:W-:Y:S04]  /*39e0*/  STG.E.U8 desc[UR6][R40.64+0x6], R7 ;  /* 0x0000060728007986 */ /* 0x0007e8000c101106 */
[----:B------:R-:W4:Y:S02]  /*39f0*/  LDG.E.U8 R0, desc[UR6][R38.64+0x87] ;  /* 0x0000870626007981 */ /* 0x000f24000c1e1100 */
[----:B----4-:R-:W-:-:S05]  /*3a00*/  LOP3.LUT R29, R0, R29, RZ, 0x3c, !PT ;  /* 0x0000001d001d7212 */ /* 0x010fca00078e3cff */
[----:B------:R-:W-:Y:S04]  /*3a10*/  STG.E.U8 desc[UR6][R40.64+0x7], R29 ;  /* 0x0000071d28007986 */ /* 0x000fe8000c101106 */
[----:B-1----:R-:W4:Y:S02]  /*3a20*/  LDG.E.U8 R3, desc[UR6][R38.64+0x88] ;  /* 0x0000880626037981 */ /* 0x002f24000c1e1100 */
[----:B----4-:R-:W-:-:S05]  /*3a30*/  LOP3.LUT R3, R3, R30, RZ, 0x3c, !PT ;  /* 0x0000001e03037212 */ /* 0x010fca00078e3cff */
[----:B------:R1:W-:Y:S04]  /*3a40*/  STG.E.U8 desc[UR6][R40.64+0x8], R3 ;  /* 0x0000080328007986 */ /* 0x0003e8000c101106 */
[----:B------:R-:W4:Y:S02]  /*3a50*/  LDG.E.U8 R0, desc[UR6][R38.64+0x89] ;  /* 0x0000890626007981 */ /* 0x000f24000c1e1100 */
[----:B----4-:R-:W-:-:S05]  /*3a60*/  LOP3.LUT R31, R0, R31, RZ, 0x3c, !PT ;  /* 0x0000001f001f7212 */ /* 0x010fca00078e3cff */
[----:B------:R4:W-:Y:S04]  /*3a70*/  STG.E.U8 desc[UR6][R40.64+0x9], R31 ;  /* 0x0000091f28007986 */ /* 0x0009e8000c101106 */
[----:B--2---:R-:W2:Y:S02]  /*3a80*/  LDG.E.U8 R5, desc[UR6][R38.64+0x8a] ;  /* 0x00008a0626057981 */ /* 0x004ea4000c1e1100 */
[----:B--2---:R-:W-:-:S05]  /*3a90*/  LOP3.LUT R5, R5, R32, RZ, 0x3c, !PT ;  /* 0x0000002005057212 */ /* 0x004fca00078e3cff */
[----:B------:R-:W-:Y:S04]  /*3aa0*/  STG.E.U8 desc[UR6][R40.64+0xa], R5 ;  /* 0x00000a0528007986 */ /* 0x000fe8000c101106 */
[----:B------:R-:W2:Y:S02]  /*3ab0*/  LDG.E.U8 R0, desc[UR6][R38.64+0x8b] ;  /* 0x00008b0626007981 */ /* 0x000ea4000c1e1100 */
[----:B--2---:R-:W-:-:S05]  /*3ac0*/  LOP3.LUT R33, R0, R33, RZ, 0x3c, !PT ;  /* 0x0000002100217212 */ /* 0x004fca00078e3cff */
[----:B------:R2:W-:Y:S04]  /*3ad0*/  STG.E.U8 desc[UR6][R40.64+0xb], R33 ;  /* 0x00000b2128007986 */ /* 0x0005e8000c101106 */
[----:B---3--:R-:W3:Y:S02]  /*3ae0*/  LDG.E.U8 R7, desc[UR6][R38.64+0x8c] ;  /* 0x00008c0626077981 */ /* 0x008ee4000c1e1100 */
[----:B---3--:R-:W-:-:S05]  /*3af0*/  LOP3.LUT R7, R7, R34, RZ, 0x3c, !PT ;  /* 0x0000002207077212 */ /* 0x008fca00078e3cff */
[----:B------:R-:W-:Y:S04]  /*3b00*/  STG.E.U8 desc[UR6][R40.64+0xc], R7 ;  /* 0x00000c0728007986 */ /* 0x000fe8000c101106 */
[----:B------:R-:W3:Y:S02]  /*3b10*/  LDG.E.U8 R0, desc[UR6][R38.64+0x8d] ;  /* 0x00008d0626007981 */ /* 0x000ee4000c1e1100 */
[----:B---3--:R-:W-:-:S05]  /*3b20*/  LOP3.LUT R35, R0, R35, RZ, 0x3c, !PT ;  /* 0x0000002300237212 */ /* 0x008fca00078e3cff */
[----:B------:R3:W-:Y:S04]  /*3b30*/  STG.E.U8 desc[UR6][R40.64+0xd], R35 ;  /* 0x00000d2328007986 */ /* 0x0007e8000c101106 */
[----:B-1----:R-:W4:Y:S01]  /*3b40*/  LDG.E.U8 R3, desc[UR6][R38.64+0x8e] ;  /* 0x00008e0626037981 */ /* 0x002f22000c1e1100 */
[----:B------:R-:W1:Y:S01]  /*3b50*/  LDC.64 R22, c[0x0][0x3a0] ;  /* 0x0000e800ff167b82 */ /* 0x000e620000000a00 */
[----:B------:R-:W-:-:S04]  /*3b60*/  LEA.HI R17, R17, R20, RZ, 0x2 ;  /* 0x0000001411117211 */ /* 0x000fc800078f10ff */
[----:B------:R-:W-:Y:S02]  /*3b70*/  LOP3.LUT R21, R17, 0xffffffc, RZ, 0xc0, !PT ;  /* 0x0ffffffc11157812 */ /* 0x000fe400078ec0ff */
[----:B----4-:R-:W-:-:S05]  /*3b80*/  LOP3.LUT R9, R3, R36, RZ, 0x3c, !PT ;  /* 0x0000002403097212 */ /* 0x010fca00078e3cff */
[----:B------:R-:W-:Y:S04]  /*3b90*/  STG.E.U8 desc[UR6][R40.64+0xe], R9 ;  /* 0x00000e0928007986 */ /* 0x000fe8000c101106 */
[----:B------:R0:W4:Y:S01]  /*3ba0*/  LDG.E.U8 R0, desc[UR6][R38.64+0x8f] ;  /* 0x00008f0626007981 */ /* 0x000122000c1e1100 */
[----:B------:R-:W-:Y:S02]  /*3bb0*/  IMAD.SHL.U32 R17, R17, 0x20, RZ ;  /* 0x0000002011117824 */ /* 0x000fe400078e00ff */
[----:B------:R-:W-:-:S03]  /*3bc0*/  IMAD.IADD R21, R20, 0x1, -R21 ;  /* 0x0000000114157824 */ /* 0x000fc600078e0a15 */
[----:B------:R-:W-:Y:S01]  /*3bd0*/  LOP3.LUT R17, R17, 0xffffff80, RZ, 0xc0, !PT ;  /* 0xffffff8011117812 */ /* 0x000fe200078ec0ff */
[----:B------:R-:W-:-:S03]  /*3be0*/  IMAD.SHL.U32 R24, R21, 0x10, RZ ;  /* 0x0000001015187824 */ /* 0x000fc600078e00ff */
[----:B------:R-:W-:Y:S02]  /*3bf0*/  SHF.R.S32.HI R21, RZ, 0x1f, R17 ;  /* 0x0000001fff157819 */ /* 0x000fe40000011411 */
[--C-:B0-----:R-:W-:Y:S02]  /*3c00*/  IADD3 R38, P0, P1, R17, UR4, R24.reuse ;  /* 0x0000000411267c10 */ /* 0x101fe4000f91e018 */
[----:B------:R-:W-:Y:S01]  /*3c10*/  SHF.R.S32.HI R24, RZ, 0x1f, R24 ;  /* 0x0000001fff187819 */ /* 0x000fe20000011418 */
[----:B------:R-:W-:Y:S01]  /*3c20*/  IMAD.MOV.U32 R17, RZ, RZ, RZ ;  /* 0x000000ffff117224 */ /* 0x000fe200078e00ff */
[----:B------:R-:W-:Y:S02]  /*3c30*/  PRMT R25, RZ, 0x7610, R25 ;  /* 0x00007610ff197816 */ /* 0x000fe40000000019 */
[----:B------:R-:W-:Y:S02]  /*3c40*/  IADD3.X R39, PT, PT, R21, UR5, R24, P0, P1 ;  /* 0x0000000515277c10 */ /* 0x000fe400087e2418 */
        /* <DEDUP_REMOVED lines=9> */
[----:B--2---:R-:W-:Y:S02]  /*3ce0*/  PRMT R33, RZ, 0x7610, R33 ;  /* 0x00007610ff217816 */ /* 0x004fe40000000021 */
[----:B------:R-:W-:Y:S02]  /*3cf0*/  PRMT R34, RZ, 0x7610, R34 ;  /* 0x00007610ff227816 */ /* 0x000fe40000000022 */
[----:B---3--:R-:W-:Y:S02]  /*3d00*/  PRMT R35, RZ, 0x7610, R35 ;  /* 0x00007610ff237816 */ /* 0x008fe40000000023 */
[----:B----4-:R-:W-:-:S05]  /*3d10*/  LOP3.LUT R37, R0, R37, RZ, 0x3c, !PT ;  /* 0x0000002500257212 */ /* 0x010fca00078e3cff */
[----:B------:R0:W-:Y:S04]  /*3d20*/  STG.E.U8 desc[UR6][R40.64+0xf], R37 ;  /* 0x00000f2528007986 */ /* 0x0001e8000c101106 */
[----:B-1----:R-:W5:Y:S04]  /*3d30*/  LDG.E.U8 R0, desc[UR6][R22.64+0x2f] ;  /* 0x00002f0616007981 */ /* 0x002f68000c1e1100 */
[----:B------:R-:W5:Y:S04]  /*3d40*/  LDG.E.U8 R2, desc[UR6][R22.64+0x2e] ;  /* 0x00002e0616027981 */ /* 0x000f68000c1e1100 */
[----:B------:R-:W5:Y:S01]  /*3d50*/  LDG.E.U8 R3, desc[UR6][R22.64+0x2d] ;  /* 0x00002d0616037981 */ /* 0x000f62000c1e1100 */
[----:B0-----:R-:W-:-:S03]  /*3d60*/  PRMT R37, RZ, 0x7610, R37 ;  /* 0x00007610ff257816 */ /* 0x001fc60000000025 */
        /* <DEDUP_REMOVED lines=15> */
.L_x_365:
        /* <DEDUP_REMOVED lines=29> */
.L_x_362:
[----:B------:R-:W-:Y:S05]  /*4030*/  BSYNC.RECONVERGENT B0 ;  /* 0x0000000000007941 */ /* 0x000fea0003800200 */
.L_x_361:
        /* <DEDUP_REMOVED lines=61> */
[----:B------:R-:W-:Y:S02]  /*4410*/  IMAD R14, R15, 0x80, R36 ;  /* 0x000000800f0e7824 */ /* 0x000fe400078e0224 */
[----:B------:R-:W-:Y:S01]  /*4420*/  IMAD R15, R16, 0x80, R43 ;  /* 0x00000080100f7824 */ /* 0x000fe200078e022b */
[----:B------:R-:W-:Y:S01]  /*4430*/  LOP3.LUT R16, R44, 0xffe1, RZ, 0x3c, !PT ;  /* 0x0000ffe12c107812 */ /* 0x000fe200078e3cff */
[----:B------:R-:W-:Y:S06]  /*4440*/  BRA `(.L_x_364) ;  /* 0x0000000000f87947 */ /* 0x000fec0003800000 */
.L_x_363:
        /* <DEDUP_REMOVED lines=11> */
[----:B------:R-:W-:Y:S01]  /*4500*/  LOP3.LUT R43, R6, 0xffff, RZ, 0xc0, !PT ;  /* 0x0000ffff062b7812 */ /* 0x000fe200078ec0ff */
[----:B------:R-:W-:Y:S01]  /*4510*/  IMAD R2, R3, 0x80, R36 ;  /* 0x0000008003027824 */ /* 0x000fe200078e0224 */
[----:B------:R-:W-:Y:S01]  /*4520*/  SHF.R.U32.HI R42, RZ, 0x1, R42 ;  /* 0x00000001ff2a7819 */ /* 0x000fe2000001162a */
        /* <DEDUP_REMOVED lines=45> */
[----:B------:R-:W-:Y:S02]  /*4800*/  IMAD R14, R15, 0x80, R36 ;  /* 0x000000800f0e7824 */ /* 0x000fe400078e0224 */
[----:B------:R-:W-:Y:S01]  /*4810*/  IMAD R15, R16, 0x80, R43 ;  /* 0x00000080100f7824 */ /* 0x000fe200078e022b */
[----:B------:R-:W-:-:S07]  /*4820*/  SHF.R.U32.HI R16, RZ, 0x1, R42 ;  /* 0x00000001ff107819 */ /* 0x000fce000001162a */
.L_x_364:
[----:B------:R-:W-:Y:S05]  /*4830*/  @P2 BRA `(.L_x_365) ;  /* 0xfffffff400882947 */ /* 0x000fea000383ffff */
[----:B------:R-:W2:Y:S01]  /*4840*/  LDG.E.U8 R0, desc[UR6][R38.64+0x40] ;  /* 0x0000400626007981 */ /* 0x000ea2000c1e1100 */
[----:B------:R-:W0:Y:S02]  /*4850*/  LDCU.64 UR4, c[0x0][0x388] ;  /* 0x00007100ff0477ac */ /* 0x000e240008000a00 */
[----:B0-----:R-:W-:-:S04]  /*4860*/  IADD3 R2, P0, PT, R19, UR4, RZ ;  /* 0x0000000413027c10 */ /* 0x001fc8000ff1e0ff */
[----:B------:R-:W-:Y:S02]  /*4870*/  IADD3.X R3, PT, PT, R18, UR5, RZ, P0, !PT ;  /* 0x0000000512037c10 */ /* 0x000fe400087fe4ff */
        /* <DEDUP_REMOVED lines=20> */
[----:B0-----:R-:W3:Y:S02]  /*49c0*/  LDG.E.U8 R5, desc[UR6][R38.64+0x47] ;  /* 0x0000470626057981 */ /* 0x001ee4000c1e1100 */
[----:B---3--:R-:W-:-:S05]  /*49d0*/  LOP3.LUT R5, R5, R28, RZ, 0x3c, !PT ;  /* 0x0000001c05057212 */ /* 0x008fca00078e3cff */
[----:B------:R0:W-:Y:S04]  /*49e0*/  STG.E.U8 desc[UR6][R2.64+0x7], R5 ;  /* 0x0000070502007986 */ /* 0x0001e8000c101106 */
[----:B------:R-:W3:Y:S02]  /*49f0*/  LDG.E.U8 R0, desc[UR6][R38.64+0x48] ;  /* 0x0000480626007981 */ /* 0x000ee4000c1e1100 */
[----:B---3--:R-:W-:-:S05]  /*4a00*/  LOP3.LUT R29, R0, R29, RZ, 0x3c, !PT ;  /* 0x0000001d001d7212 */ /* 0x008fca00078e3cff */
[----:B------:R-:W-:Y:S04]  /*4a10*/  STG.E.U8 desc[UR6][R2.64+0x8], R29 ;  /* 0x0000081d02007986 */ /* 0x000fe8000c101106 */
[----:B-1----:R-:W3:Y:S02]  /*4a20*/  LDG.E.U8 R7, desc[UR6][R38.64+0x49] ;  /* 0x0000490626077981 */ /* 0x002ee4000c1e1100 */
[----:B---3--:R-:W-:-:S05]  /*4a30*/  LOP3.LUT R7, R7, R30, RZ, 0x3c, !PT ;  /* 0x0000001e07077212 */ /* 0x008fca00078e3cff */
[----:B------:R1:W-:Y:S04]  /*4a40*/  STG.E.U8 desc[UR6][R2.64+0x9], R7 ;  /* 0x0000090702007986 */ /* 0x0003e8000c101106 */
[----:B------:R-:W3:Y:S02]  /*4a50*/  LDG.E.U8 R0, desc[UR6][R38.64+0x4a] ;  /* 0x00004a0626007981 */ /* 0x000ee4000c1e1100 */
[----:B---3--:R-:W-:-:S05]  /*4a60*/  LOP3.LUT R31, R0, R31, RZ, 0x3c, !PT ;  /* 0x0000001f001f7212 */ /* 0x008fca00078e3cff */
[----:B------:R-:W-:Y:S04]  /*4a70*/  STG.E.U8 desc[UR6][R2.64+0xa], R31 ;  /* 0x00000a1f02007986 */ /* 0x000fe8000c101106 */
[----:B--2---:R-:W2:Y:S02]  /*4a80*/  LDG.E.U8 R9, desc[UR6][R38.64+0x4b] ;  /* 0x00004b0626097981 */ /* 0x004ea4000c1e1100 */
[----:B--2---:R-:W-:-:S05]  /*4a90*/  LOP3.LUT R9, R9, R32, RZ, 0x3c, !PT ;  /* 0x0000002009097212 */ /* 0x004fca00078e3cff */
[----:B------:R2:W-:Y:S04]  /*4aa0*/  STG.E.U8 desc[UR6][R2.64+0xb], R9 ;  /* 0x00000b0902007986 */ /* 0x0005e8000c101106 */
[----:B------:R-:W3:Y:S02]  /*4ab0*/  LDG.E.U8 R0, desc[UR6][R38.64+0x4c] ;  /* 0x00004c0626007981 */ /* 0x000ee4000c1e1100 */
[----:B---3--:R-:W-:-:S05]  /*4ac0*/  LOP3.LUT R33, R0, R33, RZ, 0x3c, !PT ;  /* 0x0000002100217212 */ /* 0x008fca00078e3cff */
[----:B------:R3:W-:Y:S04]  /*4ad0*/  STG.E.U8 desc[UR6][R2.64+0xc], R33 ;  /* 0x00000c2102007986 */ /* 0x0007e8000c101106 */
[----:B0-----:R-:W1:Y:S02]  /*4ae0*/  LDG.E.U8 R5, desc[UR6][R38.64+0x4d] ;  /* 0x00004d0626057981 */ /* 0x001e64000c1e1100 */
[----:B-1----:R-:W-:-:S05]  /*4af0*/  LOP3.LUT R7, R5, R34, RZ, 0x3c, !PT ;  /* 0x0000002205077212 */ /* 0x002fca00078e3cff */
[----:B------:R-:W-:Y:S04]  /*4b00*/  STG.E.U8 desc[UR6][R2.64+0xd], R7 ;  /* 0x00000d0702007986 */ /* 0x000fe8000c101106 */
[----:B------:R-:W4:Y:S01]  /*4b10*/  LDG.E.U8 R0, desc[UR6][R38.64+0x4e] ;  /* 0x00004e0626007981 */ /* 0x000f22000c1e1100 */
[----:B------:R-:W0:Y:S01]  /*4b20*/  LDC.64 R4, c[0x0][0x3a0] ;  /* 0x0000e800ff047b82 */ /* 0x000e220000000a00 */
[----:B----4-:R-:W-:-:S05]  /*4b30*/  LOP3.LUT R35, R0, R35, RZ, 0x3c, !PT ;  /* 0x0000002300237212 */ /* 0x010fca00078e3cff */
[----:B------:R1:W-:Y:S04]  /*4b40*/  STG.E.U8 desc[UR6][R2.64+0xe], R35 ;  /* 0x00000e2302007986 */ /* 0x0003e8000c101106 */
[----:B------:R-:W2:Y:S02]  /*4b50*/  LDG.E.U8 R0, desc[UR6][R38.64+0x4f] ;  /* 0x00004f0626007981 */ /* 0x000ea4000c1e1100 */
[----:B--2---:R-:W-:-:S05]  /*4b60*/  LOP3.LUT R9, R0, R37, RZ, 0x3c, !PT ;  /* 0x0000002500097212 */ /* 0x004fca00078e3cff */
[----:B------:R2:W-:Y:S04]  /*4b70*/  STG.E.U8 desc[UR6][R2.64+0xf], R9 ;  /* 0x00000f0902007986 */ /* 0x0005e8000c101106 */
[----:B0-----:R0:W5:Y:S04]  /*4b80*/  LDG.E.U8 R25, desc[UR6][R4.64+0x1f] ;  /* 0x00001f0604197981 */ /* 0x001168000c1e1100 */
[----:B------:R0:W5:Y:S04]  /*4b90*/  LDG.E.U8 R43, desc[UR6][R4.64+0x1e] ;  /* 0x00001e06042b7981 */ /* 0x000168000c1e1100 */
        /* <DEDUP_REMOVED lines=9> */
[----:B---3--:R0:W5:Y:S04]  /*4c30*/  LDG.E.U8 R33, desc[UR6][R4.64+0x14] ;  /* 0x0000140604217981 */ /* 0x008168000c1e1100 */
[----:B-1----:R0:W5:Y:S04]  /*4c40*/  LDG.E.U8 R35, desc[UR6][R4.64+0x13] ;  /* 0x0000130604237981 */ /* 0x002168000c1e1100 */
[----:B------:R0:W5:Y:S04]  /*4c50*/  LDG.E.U8 R7, desc[UR6][R4.64+0x12] ;  /* 0x0000120604077981 */ /* 0x000168000c1e1100 */
[----:B------:R0:W5:Y:S04]  /*4c60*/  LDG.E.U8 R0, desc[UR6][R4.64+0x11] ;  /* 0x0000110604007981 */ /* 0x000168000c1e1100 */
[----:B------:R0:W5:Y:S01]  /*4c70*/  LDG.E.U8 R6, desc[UR6][R4.64+0x10] ;  /* 0x0000100604067981 */ /* 0x000162000c1e1100 */
[----:B--2---:R-:W-:Y:S01]  /*4c80*/  LEA.HI R2, R20, R20, RZ, 0x1 ;  /* 0x0000001414027211 */ /* 0x004fe200078f08ff */
[----:B------:R-:W-:Y:S01]  /*4c90*/  IMAD.MOV.U32 R11, RZ, RZ, RZ ;  /* 0x000000ffff0b7224 */ /* 0x000fe200078e00ff */
[----:B------:R-:W-:-:S02]  /*4ca0*/  PRMT R9, RZ, 0x7610, R9 ;  /* 0x00007610ff097816 */ /* 0x000fc40000000009 */
[C---:B------:R-:W-:Y:S01]  /*4cb0*/  LOP3.LUT R3, R2.reuse, 0xffffffe, RZ, 0xc0, !PT ;  /* 0x0ffffffe02037812 */ /* 0x040fe200078ec0ff */
[----:B------:R-:W-:Y:S01]  /*4cc0*/  IMAD.SHL.U32 R2, R2, 0x20, RZ ;  /* 0x0000002002027824 */ /* 0x000fe200078e00ff */
[----:B------:R-:W-:Y:S02]  /*4cd0*/  PRMT R13, RZ, 0x7610, R13 ;  /* 0x00007610ff0d7816 */ /* 0x000fe4000000000d */
[----:B------:R-:W-:Y:S01]  /*4ce0*/  PRMT R10, RZ, 0x7610, R10 ;  /* 0x00007610ff0a7816 */ /* 0x000fe2000000000a */
[----:B------:R-:W-:Y:S01]  /*4cf0*/  IMAD.IADD R3, R20, 0x1, -R3 ;  /* 0x0000000114037824 */ /* 0x000fe200078e0a03 */
[----:B------:R-:W-:Y:S02]  /*4d00*/  LOP3.LUT R2, R2, 0xffffffc0, RZ, 0xc0, !PT ;  /* 0xffffffc002027812 */ /* 0x000fe400078ec0ff */
[----:B------:R-:W-:Y:S01]  /*4d10*/  PRMT R12, RZ, 0x7610, R12 ;  /* 0x00007610ff0c7816 */ /* 0x000fe2000000000c */
[----:B------:R-:W-:Y:S01]  /*4d20*/  IMAD.SHL.U32 R3, R3, 0x10, RZ ;  /* 0x0000001003037824 */ /* 0x000fe200078e00ff */
[----:B------:R-:W-:-:S02]  /*4d30*/  SHF.R.S32.HI R8, RZ, 0x1f, R2 ;  /* 0x0000001fff087819 */ /* 0x000fc40000011402 */
[----:B------:R-:W-:Y:S02]  /*4d40*/  PRMT R14, RZ, 0x7610, R14 ;  /* 0x00007610ff0e7816 */ /* 0x000fe4000000000e */
[--C-:B------:R-:W-:Y:S02]  /*4d50*/  IADD3 R2, P0, P1, R2, UR4, R3.reuse ;  /* 0x0000000402027c10 */ /* 0x100fe4000f91e003 */
[----:B------:R-:W-:Y:S02]  /*4d60*/  SHF.R.S32.HI R3, RZ, 0x1f, R3 ;  /* 0x0000001fff037819 */ /* 0x000fe40000011403 */
        /* <DEDUP_REMOVED lines=11> */
[----:B0-----:R-:W-:-:S07]  /*4e20*/  PRMT R8, RZ, 0x7610, R8 ;  /* 0x00007610ff087816 */ /* 0x001fce0000000008 */
.L_x_370:
        /* <DEDUP_REMOVED lines=29> */
.L_x_367:
[----:B------:R-:W-:Y:S05]  /*5000*/  BSYNC.RECONVERGENT B0 ;  /* 0x0000000000007941 */ /* 0x000fea0003800200 */
.L_x_366:
        /* <DEDUP_REMOVED lines=17> */
[----:B------:R-:W-:Y:S02]  /*5120*/  LOP3.LUT R38, R28, 0xffff, RZ, 0xc0, !PT ;  /* 0x0000ffff1c267812 */ /* 0x000fe400078ec0ff */
[C---:B------:R-:W-:Y:S01]  /*5130*/  LOP3.LUT R4, R26.reuse, 0xffff, RZ, 0xc0, !PT ;  /* 0x0000ffff1a047812 */ /* 0x040fe200078ec0ff */
[----:B------:R-:W-:Y:S01]  /*5140*/  IMAD R26, R26, 0x80, R5 ;  /* 0x000000801a1a7824 */ /* 0x000fe200078e0205 */
        /* <DEDUP_REMOVED lines=36> */
[----:B------:R-:W-:Y:S02]  /*5390*/  PRMT R43, R34, 0x7610, R43 ;  /* 0x00007610222b7816 */ /* 0x000fe4000000002b */
[----:B------:R-:W-:Y:S02]  /*53a0*/  LOP3.LUT R4, R4, 0x7f, RZ, 0xc0, !PT ;  /* 0x0000007f04047812 */ /* 0x000fe400078ec0ff */
[----:B------:R-:W-:Y:S02]  /*53b0*/  PRMT R34, R37, 0x7610, R34 ;  /* 0x0000761025227816 */ /* 0x000fe40000000022 */
[----:B------:R-:W-:Y:S01]  /*53c0*/  LOP3.LUT R5, R5, 0x7f, RZ, 0xc0, !PT ;  /* 0x0000007f05057812 */ /* 0x000fe200078ec0ff */
[----:B------:R-:W-:Y:S01]  /*53d0*/  IMAD R7, R7, 0x80, R4 ;  /* 0x0000008007077824 */ /* 0x000fe200078e0204 */
        /* <DEDUP_REMOVED lines=19> */
.L_x_368:
        /* <DEDUP_REMOVED lines=54> */
[----:B------:R-:W-:Y:S01]  /*5870*/  LOP3.LUT R4, R4, 0x7f, RZ, 0xc0, !PT ;  /* 0x0000007f04047812 */ /* 0x000fe200078ec0ff */
[----:B------:R-:W-:Y:S01]  /*5880*/  IMAD R35, R35, 0x80, R38 ;  /* 0x0000008023237824 */ /* 0x000fe200078e0226 */
[----:B------:R-:W-:Y:S02]  /*5890*/  PRMT R34, R37, 0x7610, R34 ;  /* 0x0000761025227816 */ /* 0x000fe40000000022 */
[----:B------:R-:W-:Y:S01]  /*58a0*/  LOP3.LUT R5, R5, 0x7f, RZ, 0xc0, !PT ;  /* 0x0000007f05057812 */ /* 0x000fe200078ec0ff */
[----:B------:R-:W-:Y:S01]  /*58b0*/  IMAD R7, R7, 0x80, R4 ;  /* 0x0000008007077824 */ /* 0x000fe200078e0204 */
[----:B------:R-:W-:Y:S02]  /*58c0*/  LOP3.LUT R39, R36, 0x7f, RZ, 0xc0, !PT ;  /* 0x0000007f24277812 */ /* 0x000fe400078ec0ff */
[----:B------:R-:W-:Y:S01]  /*58d0*/  PRMT R37, R26, 0x7610, R37 ;  /* 0x000076101a257816 */ /* 0x000fe20000000025 */
[----:B------:R-:W-:Y:S01]  /*58e0*/  IMAD R5, R0, 0x80, R5 ;  /* 0x0000008000057824 */ /* 0x000fe200078e0205 */
[----:B------:R-:W-:Y:S01]  /*58f0*/  PRMT R26, R27, 0x7610, R26 ;  /* 0x000076101b1a7816 */ /* 0x000fe2000000001a */
[C---:B------:R-:W-:Y:S01]  /*5900*/  IMAD R39, R6.reuse, 0x80, R39 ;  /* 0x0000008006277824 */ /* 0x040fe200078e0227 */
[----:B------:R-:W-:-:S02]  /*5910*/  LOP3.LUT R36, R6, 0xfe, RZ, 0xc0, !PT ;  /* 0x000000fe06247812 */ /* 0x000fc400078ec0ff */
[----:B------:R-:W-:Y:S02]  /*5920*/  PRMT R27, R28, 0x7610, R27 ;  /* 0x000076101c1b7816 */ /* 0x000fe4000000001b */
[----:B------:R-:W-:Y:S02]  /*5930*/  PRMT R28, R29, 0x7610, R28 ;  /* 0x000076101d1c7816 */ /* 0x000fe4000000001c */
[----:B------:R-:W-:Y:S02]  /*5940*/  PRMT R29, R30, 0x7610, R29 ;  /* 0x000076101e1d7816 */ /* 0x000fe4000000001d */
[----:B------:R-:W-:Y:S02]  /*5950*/  PRMT R30, R31, 0x7610, R30 ;  /* 0x000076101f1e7816 */ /* 0x000fe4000000001e */
[----:B------:R-:W-:Y:S02]  /*5960*/  SHF.R.U32.HI R36, RZ, 0x1, R36 ;  /* 0x00000001ff247819 */ /* 0x000fe40000011624 */
[----:B------:R-:W-:-:S02]  /*5970*/  PRMT R31, R32, 0x7610, R31 ;  /* 0x00007610201f7816 */ /* 0x000fc4000000001f */
[----:B------:R-:W-:Y:S02]  /*5980*/  PRMT R32, R33, 0x7610, R32 ;  /* 0x0000761021207816 */ /* 0x000fe40000000020 */
[----:B------:R-:W-:Y:S02]  /*5990*/  PRMT R33, R35, 0x7610, R33 ;  /* 0x0000761023217816 */ /* 0x000fe40000000021 */
[----:B------:R-:W-:Y:S02]  /*59a0*/  PRMT R35, R7, 0x7610, R35 ;  /* 0x0000761007237816 */ /* 0x000fe40000000023 */
[----:B------:R-:W-:Y:S02]  /*59b0*/  PRMT R7, R5, 0x7610, R7 ;  /* 0x0000761005077816 */ /* 0x000fe40000000007 */
[----:B------:R-:W-:Y:S02]  /*59c0*/  PRMT R0, R39, 0x7610, R0 ;  /* 0x0000761027007816 */ /* 0x000fe40000000000 */
[----:B------:R-:W-:-:S07]  /*59d0*/  PRMT R6, R36, 0x7610, R6 ;  /* 0x0000761024067816 */ /* 0x000fce0000000006 */
.L_x_369:
[----:B------:R-:W-:Y:S05]  /*59e0*/  @P2 BRA `(.L_x_370) ;  /* 0xfffffff400102947 */ /* 0x000fea000383ffff */
        /* <DEDUP_REMOVED lines=36> */
[----:B0-----:R-:W4:Y:S02]  /*5c30*/  LDG.E.U8 R9, desc[UR6][R2.64+0x2c] ;  /* 0x00002c0602097981 */ /* 0x001f24000c1e1100 */
[----:B----4-:R-:W-:-:S05]  /*5c40*/  LOP3.LUT R9, R9, R22, RZ, 0x3c, !PT ;  /* 0x0000001609097212 */ /* 0x010fca00078e3cff */
[----:B------:R-:W-:Y:S04]  /*5c50*/  STG.E.U8 desc[UR6][R40.64+0xc], R9 ;  /* 0x00000c0928007986 */ /* 0x000fe8000c101106 */
[----:B------:R-:W4:Y:S02]  /*5c60*/  LDG.E.U8 R0, desc[UR6][R2.64+0x2d] ;  /* 0x00002d0602007981 */ /* 0x000f24000c1e1100 */
[----:B----4-:R-:W-:-:S05]  /*5c70*/  LOP3.LUT R23, R0, R23, RZ, 0x3c, !PT ;  /* 0x0000001700177212 */ /* 0x010fca00078e3cff */
[----:B------:R0:W-:Y:S04]  /*5c80*/  STG.E.U8 desc[UR6][R40.64+0xd], R23 ;  /* 0x00000d1728007986 */ /* 0x0001e8000c101106 */
[----:B-1----:R-:W4:Y:S01]  /*5c90*/  LDG.E.U8 R5, desc[UR6][R2.64+0x2e] ;  /* 0x00002e0602057981 */ /* 0x002f22000c1e1100 */
[----:B------:R-:W1:Y:S08]  /*5ca0*/  S2UR UR4, SR_CTAID.X ;  /* 0x00000000000479c3 */ /* 0x000e700000002500 */
[----:B------:R-:W1:Y:S01]  /*5cb0*/  LDC R25, c[0x0][0x360] ;  /* 0x0000d800ff197b82 */ /* 0x000e620000000800 */
[----:B----4-:R-:W-:-:S05]  /*5cc0*/  LOP3.LUT R5, R5, R24, RZ, 0x3c, !PT ;  /* 0x0000001805057212 */ /* 0x010fca00078e3cff */
[----:B------:R4:W-:Y:S04]  /*5cd0*/  STG.E.U8 desc[UR6][R40.64+0xe], R5 ;  /* 0x00000e0528007986 */ /* 0x0009e8000c101106 */
[----:B--2---:R2:W4:Y:S01]  /*5ce0*/  LDG.E.U8 R7, desc[UR6][R2.64+0x2f] ;  /* 0x00002f0602077981 */ /* 0x004522000c1e1100 */
[----:B------:R-:W4:Y:S01]  /*5cf0*/  LDC.64 R18, c[0x0][0x3a0] ;  /* 0x0000e800ff127b82 */ /* 0x000f220000000a00 */
[----:B--2---:R-:W1:Y:S01]  /*5d00*/  S2R R2, SR_TID.X ;  /* 0x0000000000027919 */ /* 0x004e620000002100 */
[----:B------:R-:W-:Y:S02]  /*5d10*/  PRMT R12, RZ, 0x7610, R12 ;  /* 0x00007610ff0c7816 */ /* 0x000fe4000000000c */
[----:B------:R-:W-:Y:S02]  /*5d20*/  PRMT R13, RZ, 0x7610, R13 ;  /* 0x00007610ff0d7816 */ /* 0x000fe4000000000d */
[----:B------:R-:W-:-:S02]  /*5d30*/  PRMT R14, RZ, 0x7610, R14 ;  /* 0x00007610ff0e7816 */ /* 0x000fc4000000000e */
[----:B------:R-:W-:Y:S02]  /*5d40*/  PRMT R15, RZ, 0x7610, R15 ;  /* 0x00007610ff0f7816 */ /* 0x000fe4000000000f */
[----:B------:R-:W-:Y:S02]  /*5d50*/  PRMT R16, RZ, 0x7610, R16 ;  /* 0x00007610ff107816 */ /* 0x000fe40000000010 */
[----:B------:R-:W-:Y:S02]  /*5d60*/  PRMT R17, RZ, 0x7610, R17 ;  /* 0x00007610ff117816 */ /* 0x000fe40000000011 */
[----:B------:R-:W-:Y:S02]  /*5d70*/  PRMT R20, RZ, 0x7610, R20 ;  /* 0x00007610ff147816 */ /* 0x000fe40000000014 */
[----:B---3--:R-:W-:Y:S02]  /*5d80*/  PRMT R21, RZ, 0x7610, R21 ;  /* 0x00007610ff157816 */ /* 0x008fe40000000015 */
[----:B0-----:R-:W-:-:S02]  /*5d90*/  PRMT R23, RZ, 0x7610, R23 ;  /* 0x00007610ff177816 */ /* 0x001fc40000000017 */
[----:B------:R-:W-:Y:S02]  /*5da0*/  PRMT R22, RZ, 0x7610, R22 ;  /* 0x00007610ff167816 */ /* 0x000fe40000000016 */
[----:B------:R-:W-:Y:S02]  /*5db0*/  PRMT R24, RZ, 0x7610, R24 ;  /* 0x00007610ff187816 */ /* 0x000fe40000000018 */
[----:B------:R-:W-:Y:S01]  /*5dc0*/  PRMT R28, RZ, 0x7610, R28 ;  /* 0x00007610ff1c7816 */ /* 0x000fe2000000001c */
[----:B-1----:R-:W-:-:S04]  /*5dd0*/  IMAD R25, R25, UR4, R2 ;  /* 0x0000000419197c24 */ /* 0x002fc8000f8e0202 */
[----:B------:R-:W-:Y:S01]  /*5de0*/  IMAD.SHL.U32 R25, R25, 0x20, RZ ;  /* 0x0000002019197824 */ /* 0x000fe200078e00ff */
[----:B------:R-:W-:Y:S02]  /*5df0*/  PRMT R29, RZ, 0x7610, R29 ;  /* 0x00007610ff1d7816 */ /* 0x000fe4000000001d */
[----:B------:R-:W-:Y:S02]  /*5e00*/  PRMT R30, RZ, 0x7610, R30 ;  /* 0x00007610ff1e7816 */ /* 0x000fe4000000001e */
[----:B------:R-:W-:Y:S01]  /*5e10*/  SHF.R.S32.HI R4, RZ, 0x1f, R25 ;  /* 0x0000001fff047819 */ /* 0x000fe20000011419 */
[----:B------:R-:W-:Y:S01]  /*5e20*/  UMOV UR4, URZ ;  /* 0x000000ff00047c82 */ /* 0x000fe20008000000 */
[----:B----4-:R-:W-:-:S05]  /*5e30*/  LOP3.LUT R7, R7, R8, RZ, 0x3c, !PT ;  /* 0x0000000807077212 */ /* 0x010fca00078e3cff */
[----:B------:R0:W-:Y:S04]  /*5e40*/  STG.E.U8 desc[UR6][R40.64+0xf], R7 ;  /* 0x00000f0728007986 */ /* 0x0001e8000c101106 */
        /* <DEDUP_REMOVED lines=15> */
[----:B0-----:R0:W5:Y:S02]  /*5f40*/  LDG.E.U8 R7, desc[UR6][R18.64+0x10] ;  /* 0x0000100612077981 */ /* 0x001164000c1e1100 */
[----:B0-----:R-:W-:-:S02]  /*5f50*/  PRMT R18, RZ, 0x7610, R18 ;  /* 0x00007610ff127816 */ /* 0x001fc40000000012 */
[----:B------:R-:W-:-:S07]  /*5f60*/  PRMT R19, RZ, 0x7610, R19 ;  /* 0x00007610ff137816 */ /* 0x000fce0000000013 */
.L_x_375:
[----:B------:R-:W0:Y:S01]  /*5f70*/  LDC.64 R2, c[0x0][0x390] ;  /* 0x0000e400ff027b82 */ /* 0x000e220000000a00 */
[----:B------:R-:W-:-:S06]  /*5f80*/  USHF.R.U32.HI UR5, URZ, 0x3, UR4 ;  /* 0x00000003ff057899 */ /* 0x000fcc0008011604 */
[----:B0-----:R-:W-:-:S04]  /*5f90*/  IADD3 R2, P0, P1, R2, UR5, R25 ;  /* 0x0000000502027c10 */ /* 0x001fc8000f91e019 */
[----:B------:R-:W-:-:S05]  /*5fa0*/  IADD3.X R3, PT, PT, RZ, R3, R4, P0, P1 ;  /* 0x00000003ff037210 */ /* 0x000fca00007e2404 */
[----:B------:R-:W2:Y:S01]  /*5fb0*/  LDG.E.U8 R2, desc[UR6][R2.64] ;  /* 0x0000000602027981 */ /* 0x000ea2000c1e1100 */
[----:B------:R-:W-:Y:S01]  /*5fc0*/  ULOP3.LUT UR5, UR4, 0x7, URZ, 0xc, !UPT ;  /* 0x0000000704057892 */ /* 0x000fe2000f8e0cff */
[----:B-----5:R-:W-:Y:S01]  /*5fd0*/  LOP3.LUT R38, R9, 0x1, RZ, 0xc0, !PT ;  /* 0x0000000109267812 */ /* 0x020fe200078ec0ff */
[----:B------:R-:W-:Y:S01]  /*5fe0*/  UIADD3 UR4, UPT, UPT, UR4, 0x1, URZ ;  /* 0x0000000104047890 */ /* 0x000fe2000fffe0ff */
[----:B------:R-:W-:Y:S02]  /*5ff0*/  BSSY.RECONVERGENT B0, `(.L_x_371) ;  /* 0x0000017000007945 */ /* 0x000fe40003800200 */
[----:B------:R-:W-:Y:S01]  /*6000*/  ISETP.NE.U32.AND P1, PT, R38, 0x1, PT ;  /* 0x000000012600780c */ /* 0x000fe20003f25070 */
[----:B------:R-:W-:Y:S01]  /*6010*/  UISETP.NE.AND UP0, UPT, UR4, 0x80, UPT ;  /* 0x000000800400788c */ /* 0x000fe2000bf05270 */
[----:B--2---:R-:W-:-:S04]  /*6020*/  SHF.R.U32.HI R36, RZ, UR5, R2 ;  /* 0x00000005ff247c19 */ /* 0x004fc80008011602 */
        /* <DEDUP_REMOVED lines=19> */
.L_x_372:
[----:B------:R-:W-:Y:S05]  /*6160*/  BSYNC.RECONVERGENT B0 ;  /* 0x0000000000007941 */ /* 0x000fea0003800200 */
.L_x_371:
        /* <DEDUP_REMOVED lines=16> */
[----:B------:R-:W-:Y:S01]  /*6270*/  IMAD R35, R35, 0x80, R36 ;  /* 0x0000008023237824 */ /* 0x000fe200078e0224 */
[----:B------:R-:W-:Y:S01]  /*6280*/  LOP3.LUT R36, R32, 0xffff, RZ, 0xc0, !PT ;  /* 0x0000ffff20247812 */ /* 0x000fe200078ec0ff */
[----:B------:R-:W-:Y:S01]  /*6290*/  IMAD R33, R33, 0x80, R2 ;  /* 0x0000008021217824 */ /* 0x000fe200078e0202 */
[----:B------:R-:W-:Y:S02]  /*62a0*/  SHF.R.U32.HI R2, RZ, 0x1, R3 ;  /* 0x00000001ff027819 */ /* 0x000fe40000011603 */
[----:B------:R-:W-:Y:S02]  /*62b0*/  LOP3.LUT R39, R31, 0xffff, RZ, 0xc0, !PT ;  /* 0x0000ffff1f277812 */ /* 0x000fe400078ec0ff */
[----:B------:R-:W-:Y:S02]  /*62c0*/  SHF.R.U32.HI R36, RZ, 0x1, R36 ;  /* 0x00000001ff247819 */ /* 0x000fe40000011624 */
[----:B------:R-:W-:-:S02]  /*62d0*/  LOP3.LUT R3, R2, 0x7f, RZ, 0xc0, !PT ;  /* 0x0000007f02037812 */ /* 0x000fc400078ec0ff */
[----:B------:R-:W-:Y:S02]  /*62e0*/  SHF.R.U32.HI R2, RZ, 0x1, R39 ;  /* 0x00000001ff027819 */ /* 0x000fe40000011627 */
[----:B------:R-:W-:Y:S01]  /*62f0*/  LOP3.LUT R37, R36, 0x7f, RZ, 0xc0, !PT ;  /* 0x0000007f24257812 */ /* 0x000fe200078ec0ff */
[----:B------:R-:W-:Y:S01]  /*6300*/  IMAD R32, R32, 0x80, R3 ;  /* 0x0000008020207824 */ /* 0x000fe200078e0203 */
[----:B------:R-:W-:Y:S02]  /*6310*/  LOP3.LUT R3, R2, 0x7f, RZ, 0xc0, !PT ;  /* 0x0000007f02037812 */ /* 0x000fe400078ec0ff */
[C---:B------:R-:W-:Y:S01]  /*6320*/  LOP3.LUT R38, R26.reuse, 0xffff, RZ, 0xc0, !PT ;  /* 0x0000ffff1a267812 */ /* 0x040fe200078ec0ff */
[----:B------:R-:W-:Y:S01]  /*6330*/  IMAD R26, R26, 0x80, R37 ;  /* 0x000000801a1a7824 */ /* 0x000fe200078e0225 */
[----:B------:R-:W-:Y:S02]  /*6340*/  LOP3.LUT R36, R11, 0xffff, RZ, 0xc0, !PT ;  /* 0x0000ffff0b247812 */ /* 0x000fe400078ec0ff */
[----:B------:R-:W-:-:S02]  /*6350*/  LOP3.LUT R37, R10, 0xffff, RZ, 0xc0, !PT ;  /* 0x0000ffff0a257812 */ /* 0x000fc400078ec0ff */
[C---:B------:R-:W-:Y:S01]  /*6360*/  LOP3.LUT R2, R8.reuse, 0xffff, RZ, 0xc0, !PT ;  /* 0x0000ffff08027812 */ /* 0x040fe200078ec0ff */
[----:B------:R-:W-:Y:S01]  /*6370*/  IMAD R8, R8, 0x80, R3 ;  /* 0x0000008008087824 */ /* 0x000fe200078e0203 */
[----:B------:R-:W-:Y:S02]  /*6380*/  SHF.R.U32.HI R3, RZ, 0x1, R36 ;  /* 0x00000001ff037819 */ /* 0x000fe40000011624 */
        /* <DEDUP_REMOVED lines=8> */
[----:B------:R-:W-:Y:S01]  /*6410*/  LOP3.LUT R36, R0, 0xffff, RZ, 0xc0, !PT ;  /* 0x0000ffff00247812 */ /* 0x000fe200078ec0ff */
[----:B------:R-:W-:Y:S01]  /*6420*/  IMAD R11, R11, 0x80, R2 ;  /* 0x000000800b0b7824 */ /* 0x000fe200078e0202 */
[----:B------:R-:W-:Y:S02]  /*6430*/  LOP3.LUT R3, R3, 0x7f, RZ, 0xc0, !PT ;  /* 0x0000007f03037812 */ /* 0x000fe400078ec0ff */
[C---:B------:R-:W-:Y:S01]  /*6440*/  LOP3.LUT R2, R6.reuse, 0xffff, RZ, 0xc0, !PT ;  /* 0x0000ffff06027812 */ /* 0x040fe200078ec0ff */
[----:B------:R-:W-:Y:S01]  /*6450*/  IMAD R6, R6, 0x80, R37 ;  /* 0x0000008006067824 */ /* 0x000fe200078e0225 */
[----:B------:R-:W-:Y:S01]  /*6460*/  SHF.R.U32.HI R36, RZ, 0x1, R36 ;  /* 0x00000001ff247819 */ /* 0x000fe20000011624 */
[----:B------:R-:W-:Y:S01]  /*6470*/  IMAD R10, R10, 0x80, R3 ;  /* 0x000000800a0a7824 */ /* 0x000fe200078e0203 */
[----:B------:R-:W-:-:S02]  /*6480*/  SHF.R.U32.HI R38, RZ, 0x1, R38 ;  /* 0x00000001ff267819 */ /* 0x000fc40000011626 */
[----:B------:R-:W-:Y:S02]  /*6490*/  LOP3.LUT R37, R7, 0xfe, RZ, 0xc0, !PT ;  /* 0x000000fe07257812 */ /* 0x000fe400078ec0ff */
[----:B------:R-:W-:Y:S02]  /*64a0*/  LOP3.LUT R3, R5, 0xffff, RZ, 0xc0, !PT ;  /* 0x0000ffff05037812 */ /* 0x000fe400078ec0ff */
[----:B------:R-:W-:Y:S02]  /*64b0*/  LOP3.LUT R36, R36, 0x7f, RZ, 0xc0, !PT ;  /* 0x0000007f24247812 */ /* 0x000fe400078ec0ff */
[----:B------:R-:W-:Y:S02]  /*64c0*/  LOP3.LUT R38, R38, 0x7f, RZ, 0xc0, !PT ;  /* 0x0000007f26267812 */ /* 0x000fe400078ec0ff */
[----:B------:R-:W-:Y:S01]  /*64d0*/  SHF.R.U32.HI R37, RZ, 0x1, R37 ;  /* 0x00000001ff257819 */ /* 0x000fe20000011625 */
[----:B------:R-:W-:Y:S01]  /*64e0*/  IMAD R36, R7, 0x80, R36 ;  /* 0x0000008007247824 */ /* 0x000fe200078e0224 */
[----:B------:R-:W-:Y:S01]  /*64f0*/  SHF.R.U32.HI R2, RZ, 0x1, R2 ;  /* 0x00000001ff027819 */ /* 0x000fe20000011602 */
[----:B------:R-:W-:Y:S01]  /*6500*/  IMAD R31, R31, 0x80, R38 ;  /* 0x000000801f1f7824 */ /* 0x000fe200078e0226 */
[----:B------:R-:W-:-:S02]  /*6510*/  SHF.R.U32.HI R3, RZ, 0x1, R3 ;  /* 0x00000001ff037819 */ /* 0x000fc40000011603 */
[----:B------:R-:W-:Y:S02]  /*6520*/  LOP3.LUT R7, R37, 0xffe1, RZ, 0x3c, !PT ;  /* 0x0000ffe125077812 */ /* 0x000fe400078e3cff */
[----:B------:R-:W-:Y:S02]  /*6530*/  LOP3.LUT R2, R2, 0x7f, RZ, 0xc0, !PT ;  /* 0x0000007f02027812 */ /* 0x000fe400078ec0ff */
[----:B------:R-:W-:Y:S02]  /*6540*/  LOP3.LUT R3, R3, 0x7f, RZ, 0xc0, !PT ;  /* 0x0000007f03037812 */ /* 0x000fe400078ec0ff */
[----:B------:R-:W-:Y:S01]  /*6550*/  PRMT R37, R35, 0x7610, R37 ;  /* 0x0000761023257816 */ /* 0x000fe20000000025 */
[----:B------:R-:W-:Y:S01]  /*6560*/  IMAD R2, R5, 0x80, R2 ;  /* 0x0000008005027824 */ /* 0x000fe200078e0202 */
        /* <DEDUP_REMOVED lines=13> */
[----:B------:R-:W-:Y:S06]  /*6640*/  BRA `(.L_x_374) ;  /* 0x0000000400307947 */ /* 0x000fec0003800000 */
.L_x_373:
[----:B------:R-:W-:Y:S02]  /*6650*/  LOP3.LUT R9, R9, 0xffff, RZ, 0xc0, !PT ;  /* 0x0000ffff09097812 */ /* 0x000fe400078ec0ff */
[----:B------:R-:W-:Y:S02]  /*6660*/  LOP3.LUT R2, R34, 0xffff, RZ, 0xc0, !PT ;  /* 0x0000ffff22027812 */ /* 0x000fe400078ec0ff */
[----:B------:R-:W-:Y:S02]  /*6670*/  SHF.R.U32.HI R9, RZ, 0x1, R9 ;  /* 0x00000001ff097819 */ /* 0x000fe40000011609 */
[----:B------:R-:W-:Y:S02]  /*6680*/  SHF.R.U32.HI R2, RZ, 0x1, R2 ;  /* 0x00000001ff027819 */ /* 0x000fe40000011602 */
[----:B------:R-:W-:Y:S02]  /*6690*/  LOP3.LUT R9, R9, 0x7f, RZ, 0xc0, !PT ;  /* 0x0000007f09097812 */ /* 0x000fe400078ec0ff */
[----:B------:R-:W-:-:S02]  /*66a0*/  LOP3.LUT R2, R2, 0x7f, RZ, 0xc0, !PT ;  /* 0x0000007f02027812 */ /* 0x000fc400078ec0ff */
[C---:B------:R-:W-:Y:S01]  /*66b0*/  LOP3.LUT R3, R37.reuse, 0xffff, RZ, 0xc0, !PT ;  /* 0x0000ffff25037812 */ /* 0x040fe200078ec0ff */
[----:B------:R-:W-:Y:S01]  /*66c0*/  IMAD R9, R34, 0x80, R9 ;  /* 0x0000008022097824 */ /* 0x000fe200078e0209 */
[----:B------:R-:W-:Y:S01]  /*66d0*/  LOP3.LUT R38, R26, 0xffff, RZ, 0xc0, !PT ;  /* 0x0000ffff1a267812 */ /* 0x000fe200078ec0ff */
[----:B------:R-:W-:Y:S01]  /*66e0*/  IMAD R34, R37, 0x80, R2 ;  /* 0x0000008025227824 */ /* 0x000fe200078e0202 */
[----:B------:R-:W-:Y:S02]  /*66f0*/  SHF.R.U32.HI R3, RZ, 0x1, R3 ;  /* 0x00000001ff037819 */ /* 0x000fe40000011603 */
[----:B------:R-:W-:Y:S02]  /*6700*/  LOP3.LUT R37, R32, 0xffff, RZ, 0xc0, !PT ;  /* 0x0000ffff20257812 */ /* 0x000fe400078ec0ff */
[----:B------:R-:W-:Y:S02]  /*6710*/  LOP3.LUT R36, R3, 0x7f, RZ, 0xc0, !PT ;  /* 0x0000007f03247812 */ /* 0x000fe400078ec0ff */
[----:B------:R-:W-:-:S02]  /*6720*/  LOP3.LUT R3, R35, 0xffff, RZ, 0xc0, !PT ;  /* 0x0000ffff23037812 */ /* 0x000fc400078ec0ff */
[----:B------:R-:W-:Y:S01]  /*6730*/  SHF.R.U32.HI R37, RZ, 0x1, R37 ;  /* 0x00000001ff257819 */ /* 0x000fe20000011625 */
[----:B------:R-:W-:Y:S01]  /*6740*/  IMAD R35, R35, 0x80, R36 ;  /* 0x0000008023237824 */ /* 0x000fe200078e0224 */
[----:B------:R-:W-:Y:S02]  /*6750*/  SHF.R.U32.HI R3, RZ, 0x1, R3 ;  /* 0x00000001ff037819 */ /* 0x000fe40000011603 */
[----:B------:R-:W-:Y:S02]  /*6760*/  LOP3.LUT R37, R37, 0x7f, RZ, 0xc0, !PT ;  /* 0x0000007f25257812 */ /* 0x000fe400078ec0ff */
[----:B------:R-:W-:Y:S02]  /*6770*/  SHF.R.U32.HI R38, RZ, 0x1, R38 ;  /* 0x00000001ff267819 */ /* 0x000fe40000011626 */
[----:B------:R-:W-:Y:S01]  /*6780*/  LOP3.LUT R36, R33, 0xffff, RZ, 0xc0, !PT ;  /* 0x0000ffff21247812 */ /* 0x000fe200078ec0ff */
[----:B------:R-:W-:Y:S01]  /*6790*/  IMAD R26, R26, 0x80, R37 ;  /* 0x000000801a1a7824 */ /* 0x000fe200078e0225 */
[----:B------:R-:W-:-:S02]  /*67a0*/  LOP3.LUT R2, R3, 0x7f, RZ, 0xc0, !PT ;  /* 0x0000007f03027812 */ /* 0x000fc400078ec0ff */
[----:B------:R-:W-:Y:S02]  /*67b0*/  LOP3.LUT R38, R38, 0x7f, RZ, 0xc0, !PT ;  /* 0x0000007f26267812 */ /* 0x000fe400078ec0ff */
[----:B------:R-:W-:Y:S01]  /*67c0*/  LOP3.LUT R37, R11, 0xffff, RZ, 0xc0, !PT ;  /* 0x0000ffff0b257812 */ /* 0x000fe200078ec0ff */
[----:B------:R-:W-:Y:S01]  /*67d0*/  IMAD R33, R33, 0x80, R2 ;  /* 0x0000008021217824 */ /* 0x000fe200078e0202 */
[----:B------:R-:W-:Y:S02]  /*67e0*/  SHF.R.U32.HI R36, RZ, 0x1, R36 ;  /* 0x00000001ff247819 */ /* 0x000fe40000011624 */
[C---:B------:R-:W-:Y:S01]  /*67f0*/  LOP3.LUT R2, R31.reuse, 0xffff, RZ, 0xc0, !PT ;  /* 0x0000ffff1f027812 */ /* 0x040fe200078ec0ff */
[----:B------:R-:W-:Y:S01]  /*6800*/  IMAD R31, R31, 0x80, R38 ;  /* 0x000000801f1f7824 */ /* 0x000fe200078e0226 */
[----:B------:R-:W-:Y:S02]  /*6810*/  SHF.R.U32.HI R37, RZ, 0x1, R37 ;  /* 0x00000001ff257819 */ /* 0x000fe40000011625 */
[----:B------:R-:W-:-:S02]  /*6820*/  LOP3.LUT R3, R36, 0x7f, RZ, 0xc0, !PT ;  /* 0x0000007f24037812 */ /* 0x000fc400078ec0ff */
[----:B------:R-:W-:Y:S02]  /*6830*/  LOP3.LUT R36, R8, 0xffff, RZ, 0xc0, !PT ;  /* 0x0000ffff08247812 */ /* 0x000fe400078ec0ff */
[----:B------:R-:W-:Y:S01]  /*6840*/  LOP3.LUT R38, R10, 0xffff, RZ, 0xc0, !PT ;  /* 0x0000ffff0a267812 */ /* 0x000fe200078ec0ff */
[----:B------:R-:W-:Y:S01]  /*6850*/  IMAD R32, R32, 0x80, R3 ;  /* 0x0000008020207824 */ /* 0x000fe200078e0203 */
[----:B------:R-:W-:Y:S02]  /*6860*/  LOP3.LUT R37, R37, 0x7f, RZ, 0xc0, !PT ;  /* 0x0000007f25257812 */ /* 0x000fe400078ec0ff */
[----:B------:R-:W-:Y:S02]  /*6870*/  SHF.R.U32.HI R36, RZ, 0x1, R36 ;  /* 0x00000001ff247819 */ /* 0x000fe40000011624 */
[----:B------:R-:W-:Y:S01]  /*6880*/  SHF.R.U32.HI R38, RZ, 0x1, R38 ;  /* 0x00000001ff267819 */ /* 0x000fe20000011626 */
[----:B------:R-:W-:Y:S01]  /*6890*/  IMAD R10, R10, 0x80, R37 ;  /* 0x000000800a0a7824 */ /* 0x000fe200078e0225 */
[----:B------:R-:W-:-:S02]  /*68a0*/  SHF.R.U32.HI R2, RZ, 0x1, R2 ;  /* 0x00000001ff027819 */ /* 0x000fc40000011602 */
[----:B------:R-:W-:Y:S02]  /*68b0*/  LOP3.LUT R36, R36, 0x7f, RZ, 0xc0, !PT ;  /* 0x0000007f24247812 */ /* 0x000fe400078ec0ff */
        /* <DEDUP_REMOVED lines=28> */
[----:B------:R-:W-:Y:S02]  /*6a80*/  SHF.R.U32.HI R2, RZ, 0x1, R2 ;  /* 0x00000001ff027819 */ /* 0x000fe40000011602 */
        /* <DEDUP_REMOVED lines=8> */
.L_x_374:
[----:B------:R-:W-:Y:S05]  /*6b10*/  BRA.U UP0, `(.L_x_375) ;  /* 0xfffffff500147547 */ /* 0x000fea000b83ffff */
[----:B------:R-:W0:Y:S02]  /*6b20*/  LDC.64 R26, c[0x0][0x3a0] ;  /* 0x0000e800ff1a7b82 */ /* 0x000e240000000a00 */
        /* <DEDUP_REMOVED lines=15> */
[----:B------:R0:W5:Y:S01]  /*6c20*/  LDG.E.U8 R44, desc[UR6][R26.64] ;  /* 0x000000061a2c7981 */ /* 0x000162000c1e1100 */
[----:B------:R-:W-:Y:S01]  /*6c30*/  PRMT R11, RZ, 0x7610, R11 ;  /* 0x00007610ff0b7816 */ /* 0x000fe2000000000b */
[----:B------:R-:W-:Y:S01]  /*6c40*/  UMOV UR4, URZ ;  /* 0x000000ff00047c82 */ /* 0x000fe20008000000 */
        /* <DEDUP_REMOVED lines=14> */
[----:B0-----:R-:W-:-:S07]  /*6d30*/  PRMT R46, RZ, 0x7610, R46 ;  /* 0x00007610ff2e7816 */ /* 0x001fce000000002e */
.L_x_380:
[----:B------:R-:W0:Y:S01]  /*6d40*/  LDC.64 R26, c[0x0][0x390] ;  /* 0x0000e400ff1a7b82 */ /* 0x000e220000000a00 */
[----:B------:R-:W-:Y:S01]  /*6d50*/  USHF.R.U32.HI UR5, URZ, 0x3, UR4 ;  /* 0x00000003ff057899 */ /* 0x000fe20008011604 */
[----:B------:R-:W-:-:S05]  /*6d60*/  SHF.R.S32.HI R52, RZ, 0x1f, R25 ;  /* 0x0000001fff347819 */ /* 0x000fca0000011419 */
[----:B0-----:R-:W-:-:S04]  /*6d70*/  IADD3 R26, P0, P1, R26, UR5, R25 ;  /* 0x000000051a1a7c10 */ /* 0x001fc8000f91e019 */
[----:B------:R-:W-:-:S05]  /*6d80*/  IADD3.X R27, PT, PT, RZ, R27, R52, P0, P1 ;  /* 0x0000001bff1b7210 */ /* 0x000fca00007e2434 */
[----:B------:R-:W2:Y:S01]  /*6d90*/  LDG.E.U8 R26, desc[UR6][R26.64+0x10] ;  /* 0x000010061a1a7981 */ /* 0x000ea2000c1e1100 */
[----:B------:R-:W-:Y:S01]  /*6da0*/  ULOP3.LUT UR5, UR4, 0x7, URZ, 0xc, !UPT ;  /* 0x0000000704057892 */ /* 0x000fe2000f8e0cff */
[----:B------:R-:W-:Y:S01]  /*6db0*/  BSSY.RECONVERGENT B0, `(.L_x_376) ;  /* 0x0000019000007945 */ /* 0x000fe20003800200 */
[----:B------:R-:W-:-:S04]  /*6dc0*/  UIADD3 UR4, UPT, UPT, UR4, 0x1, URZ ;  /* 0x0000000104047890 */ /* 0x000fc8000fffe0ff */
[----:B------:R-:W-:Y:S01]  /*6dd0*/  UISETP.NE.AND UP0, UPT, UR4, 0x80, UPT ;  /* 0x000000800400788c */ /* 0x000fe2000bf05270 */
[----:B--2---:R-:W-:-:S04]  /*6de0*/  SHF.R.U32.HI R52, RZ, UR5, R26 ;  /* 0x00000005ff347c19 */ /* 0x004fc8000801161a */
[----:B------:R-:W-:-:S04]  /*6df0*/  LOP3.LUT R52, R52, 0x1, RZ, 0xc0, !PT ;  /* 0x0000000134347812 */ /* 0x000fc800078ec0ff */
[----:B------:R-:W-:Y:S02]  /*6e00*/  ISETP.NE.U32.AND P0, PT, R52, 0x1, PT ;  /* 0x000000013400780c */ /* 0x000fe40003f05070 */
[----:B-----5:R-:W-:-:S04]  /*6e10*/  LOP3.LUT R52, R31, 0x1, RZ, 0xc0, !PT ;  /* 0x000000011f347812 */ /* 0x020fc800078ec0ff */
        /* <DEDUP_REMOVED lines=18> */
.L_x_377:
[----:B------:R-:W-:Y:S05]  /*6f40*/  BSYNC.RECONVERGENT B0 ;  /* 0x0000000000007941 */ /* 0x000fea0003800200 */
.L_x_376:
[----:B------:R-:W-:Y:S05]  /*6f50*/  @P1 BRA `(.L_x_378) ;  /* 0x0000000400141947 */ /* 0x000fea0003800000 */
[----:B------:R-:W-:Y:S02]  /*6f60*/  LOP3.LUT R26, R31, 0xffff, RZ, 0xc0, !PT ;  /* 0x0000ffff1f1a7812 */ /* 0x000fe400078ec0ff */
[----:B------:R-:W-:Y:S02]  /*6f70*/  LOP3.LUT R27, R32, 0xffff, RZ, 0xc0, !PT ;  /* 0x0000ffff201b7812 */ /* 0x000fe400078ec0ff */
[----:B------:R-:W-:-:S04]  /*6f80*/  SHF.R.U32.HI R26, RZ, 0x1, R26 ;  /* 0x00000001ff1a7819 */ /* 0x000fc8000001161a */
[----:B------:R-:W-:Y:S02]  /*6f90*/  LOP3.LUT R31, R26, 0x7f, RZ, 0xc0, !PT ;  /* 0x0000007f1a1f7812 */ /* 0x000fe400078ec0ff */
[----:B------:R-:W-:Y:S02]  /*6fa0*/  SHF.R.U32.HI R26, RZ, 0x1, R27 ;  /* 0x00000001ff1a7819 */ /* 0x000fe4000001161b */
[----:B------:R-:W-:Y:S01]  /*6fb0*/  LOP3.LUT R27, R33, 0xffff, RZ, 0xc0, !PT ;  /* 0x0000ffff211b7812 */ /* 0x000fe200078ec0ff */
[----:B------:R-:W-:Y:S01]  /*6fc0*/  IMAD R31, R32, 0x80, R31 ;  /* 0x00000080201f7824 */ /* 0x000fe200078e021f */
[----:B------:R-:W-:-:S05]  /*6fd0*/  LOP3.LUT R26, R26, 0x7f, RZ, 0xc0, !PT ;  /* 0x0000007f1a1a7812 */ /* 0x000fca00078ec0ff */
[----:B------:R-:W-:Y:S01]  /*6fe0*/  IMAD R32, R33, 0x80, R26 ;  /* 0x0000008021207824 */ /* 0x000fe200078e021a */
[----:B------:R-:W-:Y:S02]  /*6ff0*/  SHF.R.U32.HI R26, RZ, 0x1, R27 ;  /* 0x00000001ff1a7819 */ /* 0x000fe4000001161b */
[----:B------:R-:W-:Y:S02]  /*7000*/  LOP3.LUT R27, R34, 0xffff, RZ, 0xc0, !PT ;  /* 0x0000ffff221b7812 */ /* 0x000fe400078ec0ff */
        /* <DEDUP_REMOVED lines=9> */
[----:B------:R-:W-:-:S03]  /*70a0*/  SHF.R.U32.HI R27, RZ, 0x1, R27 ;  /* 0x00000001ff1b7819 */ /* 0x000fc6000001161b */
[----:B------:R-:W-:Y:S01]  /*70b0*/  IMAD R35, R37, 0x80, R26 ;  /* 0x0000008025237824 */ /* 0x000fe200078e021a */
[----:B------:R-:W-:Y:S02]  /*70c0*/  LOP3.LUT R26, R27, 0x7f, RZ, 0xc0, !PT ;  /* 0x0000007f1b1a7812 */ /* 0x000fe400078ec0ff */
[----:B------:R-:W-:-:S03]  /*70d0*/  LOP3.LUT R27, R39, 0xffff, RZ, 0xc0, !PT ;  /* 0x0000ffff271b7812 */ /* 0x000fc600078ec0ff */
        /* <DEDUP_REMOVED lines=23> */
[----:B------:R-:W-:-:S02]  /*7250*/  LOP3.LUT R26, R26, 0x7f, RZ, 0xc0, !PT ;  /* 0x0000007f1a1a7812 */ /* 0x000fc400078ec0ff */
[----:B------:R-:W-:-:S03]  /*7260*/  LOP3.LUT R27, R45, 0xffff, RZ, 0xc0, !PT ;  /* 0x0000ffff2d1b7812 */ /* 0x000fc600078ec0ff */
[----:B------:R-:W-:Y:S01]  /*7270*/  IMAD R45, R45, 0x80, R26 ;  /* 0x000000802d2d7824 */ /* 0x000fe200078e021a */
[----:B------:R-:W-:-:S04]  /*7280*/  SHF.R.U32.HI R26, RZ, 0x1, R27 ;  /* 0x00000001ff1a7819 */ /* 0x000fc8000001161b */
[----:B------:R-:W-:Y:S02]  /*7290*/  LOP3.LUT R27, R26, 0x7f, RZ, 0xc0, !PT ;  /* 0x0000007f1a1b7812 */ /* 0x000fe400078ec0ff */
[----:B------:R-:W-:Y:S02]  /*72a0*/  SHF.R.U32.HI R26, RZ, 0x1, R43 ;  /* 0x00000001ff1a7819 */ /* 0x000fe4000001162b */
[----:B------:R-:W-:Y:S01]  /*72b0*/  LOP3.LUT R43, R44, 0xfe, RZ, 0xc0, !PT ;  /* 0x000000fe2c2b7812 */ /* 0x000fe200078ec0ff */
[----:B------:R-:W-:Y:S01]  /*72c0*/  IMAD R42, R42, 0x80, R27 ;  /* 0x000000802a2a7824 */ /* 0x000fe200078e021b */
[----:B------:R-:W-:Y:S02]  /*72d0*/  LOP3.LUT R26, R26, 0x7f, RZ, 0xc0, !PT ;  /* 0x0000007f1a1a7812 */ /* 0x000fe400078ec0ff */
[C---:B------:R-:W-:Y:S02]  /*72e0*/  LOP3.LUT R27, R47.reuse, 0xffff, RZ, 0xc0, !PT ;  /* 0x0000ffff2f1b7812 */ /* 0x040fe400078ec0ff */
[----:B------:R-:W-:Y:S01]  /*72f0*/  SHF.R.U32.HI R43, RZ, 0x1, R43 ;  /* 0x00000001ff2b7819 */ /* 0x000fe2000001162b */
[----:B------:R-:W-:Y:S01]  /*7300*/  IMAD R47, R47, 0x80, R26 ;  /* 0x000000802f2f7824 */ /* 0x000fe200078e021a */
[----:B------:R-:W-:-:S04]  /*7310*/  SHF.R.U32.HI R26, RZ, 0x1, R27 ;  /* 0x00000001ff1a7819 */ /* 0x000fc8000001161b */
[----:B------:R-:W-:-:S05]  /*7320*/  LOP3.LUT R27, R26, 0x7f, RZ, 0xc0, !PT ;  /* 0x0000007f1a1b7812 */ /* 0x000fca00078ec0ff */
[----:B------:R-:W-:Y:S01]  /*7330*/  IMAD R26, R44, 0x80, R27 ;  /* 0x000000802c1a7824 */ /* 0x000fe200078e021b */
[----:B------:R-:W-:Y:S02]  /*7340*/  LOP3.LUT R44, R43, 0xffe1, RZ, 0x3c, !PT ;  /* 0x0000ffe12b2c7812 */ /* 0x000fe400078e3cff */
[----:B------:R-:W-:Y:S02]  /*7350*/  PRMT R43, R40, 0x7610, R43 ;  /* 0x00007610282b7816 */ /* 0x000fe4000000002b */
[----:B------:R-:W-:Y:S02]  /*7360*/  PRMT R40, R45, 0x7610, R40 ;  /* 0x000076102d287816 */ /* 0x000fe40000000028 */
[----:B------:R-:W-:Y:S02]  /*7370*/  PRMT R45, R42, 0x7610, R45 ;  /* 0x000076102a2d7816 */ /* 0x000fe4000000002d */
[----:B------:R-:W-:Y:S02]  /*7380*/  PRMT R42, R47, 0x7610, R42 ;  /* 0x000076102f2a7816 */ /* 0x000fe4000000002a */
[----:B------:R-:W-:Y:S01]  /*7390*/  PRMT R47, R26, 0x7610, R47 ;  /* 0x000076101a2f7816 */ /* 0x000fe2000000002f */
[----:B------:R-:W-:Y:S06]  /*73a0*/  BRA `(.L_x_379) ;  /* 0x00000004000c7947 */ /* 0x000fec0003800000 */
.L_x_378:
        /* <DEDUP_REMOVED lines=8> */
[----:B------:R-:W-:Y:S02]  /*7430*/  IMAD R31, R32, 0x80, R31 ;  /* 0x00000080201f7824 */ /* 0x000fe400078e021f */
[----:B------:R-:W-:Y:S01]  /*7440*/  IMAD R32, R33, 0x80, R26 ;  /* 0x0000008021207824 */ /* 0x000fe200078e021a */
[----:B------:R-:W-:Y:S02]  /*7450*/  LOP3.LUT R27, R27, 0x7f, RZ, 0xc0, !PT ;  /* 0x0000007f1b1b7812 */ /* 0x000fe400078ec0ff */
[----:B------:R-:W-:-:S03]  /*7460*/  LOP3.LUT R26, R34, 0xffff, RZ, 0xc0, !PT ;  /* 0x0000ffff221a7812 */ /* 0x000fc600078ec0ff */
        /* <DEDUP_REMOVED lines=17> */
[----:B------:R-:W-:Y:S02]  /*7580*/  LOP3.LUT R27, R41, 0xffff, RZ, 0xc0, !PT ;  /* 0x0000ffff291b7812 */ /* 0x000fe400078ec0ff */
[----:B------:R-:W-:Y:S02]  /*7590*/  SHF.R.U32.HI R26, RZ, 0x1, R26 ;  /* 0x00000001ff1a7819 */ /* 0x000fe4000001161a */
[----:B------:R-:W-:Y:S02]  /*75a0*/  SHF.R.U32.HI R27, RZ, 0x1, R27 ;  /* 0x00000001ff1b7819 */ /* 0x000fe4000001161b */
[----:B------:R-:W-:Y:S02]  /*75b0*/  LOP3.LUT R26, R26, 0x7f, RZ, 0xc0, !PT ;  /* 0x0000007f1a1a7812 */ /* 0x000fe400078ec0ff */
[----:B------:R-:W-:-:S03]  /*75c0*/  LOP3.LUT R27, R27, 0x7f, RZ, 0xc0, !PT ;  /* 0x0000007f1b1b7812 */ /* 0x000fc600078ec0ff */
[----:B------:R-:W-:Y:S01]  /*75d0*/  IMAD R36, R41, 0x80, R26 ;  /* 0x0000008029247824 */ /* 0x000fe200078e021a */
[C---:B------:R-:W-:Y:S01]  /*75e0*/  LOP3.LUT R26, R38.reuse, 0xffff, RZ, 0xc0, !PT ;  /* 0x0000ffff261a7812 */ /* 0x040fe200078ec0ff */
        /* <DEDUP_REMOVED lines=21> */
[----:B------:R-:W-:-:S02]  /*7740*/  LOP3.LUT R26, R26, 0x7f, RZ, 0xc0, !PT ;  /* 0x0000007f1a1a7812 */ /* 0x000fc400078ec0ff */
[----:B------:R-:W-:-:S03]  /*7750*/  LOP3.LUT R27, R27, 0x7f, RZ, 0xc0, !PT ;  /* 0x0000007f1b1b7812 */ /* 0x000fc600078ec0ff */
[----:B------:R-:W-:Y:S02]  /*7760*/  IMAD R47, R47, 0x80, R26 ;  /* 0x000000802f2f7824 */ /* 0x000fe400078e021a */
[----:B------:R-:W-:Y:S01]  /*7770*/  IMAD R26, R44, 0x80, R27 ;  /* 0x000000802c1a7824 */ /* 0x000fe200078e021b */
[--C-:B------:R-:W-:Y:S02]  /*7780*/  SHF.R.U32.HI R44, RZ, 0x1, R43.reuse ;  /* 0x00000001ff2c7819 */ /* 0x100fe4000001162b */
[----:B------:R-:W-:Y:S02]  /*7790*/  PRMT R43, R40, 0x7610, R43 ;  /* 0x00007610282b7816 */ /* 0x000fe4000000002b */
[----:B------:R-:W-:Y:S02]  /*77a0*/  PRMT R40, R45, 0x7610, R40 ;  /* 0x000076102d287816 */ /* 0x000fe40000000028 */
[----:B------:R-:W-:Y:S02]  /*77b0*/  PRMT R45, R42, 0x7610, R45 ;  /* 0x000076102a2d7816 */ /* 0x000fe4000000002d */
[----:B------:R-:W-:-:S02]  /*77c0*/  PRMT R42, R47, 0x7610, R42 ;  /* 0x000076102f2a7816 */ /* 0x000fc4000000002a */
[----:B------:R-:W-:-:S07]  /*77d0*/  PRMT R47, R26, 0x7610, R47 ;  /* 0x000076101a2f7816 */ /* 0x000fce000000002f */
.L_x_379:
[----:B------:R-:W-:Y:S05]  /*77e0*/  BRA.U UP0, `(.L_x_380) ;  /* 0xfffffff500547547 */ /* 0x000fea000b83ffff */
[----:B------:R-:W0:Y:S01]  /*77f0*/  S2R R27, SR_TID.X ;  /* 0x00000000001b7919 */ /* 0x000e220000002100 */
[----:B------:R-:W0:Y:S01]  /*7800*/  S2UR UR5, SR_CTAID.X ;  /* 0x00000000000579c3 */ /* 0x000e220000002500 */
[----:B------:R-:W1:Y:S01]  /*7810*/  LDCU.128 UR8, c[0x0][0x380] ;  /* 0x00007000ff0877ac */ /* 0x000e620008000c00 */
[----:B------:R-:W-:Y:S02]  /*7820*/  LOP3.LUT R25, R9, R14, RZ, 0x3c, !PT ;  /* 0x0000000e09197212 */ /* 0x000fe400078e3cff */
[----:B------:R-:W-:Y:S02]  /*7830*/  LOP3.LUT R19, R4, R19, RZ, 0x3c, !PT ;  /* 0x0000001304137212 */ /* 0x000fe400078e3cff */
[----:B------:R-:W-:Y:S02]  /*7840*/  LOP3.LUT R15, R8, R15, RZ, 0x3c, !PT ;  /* 0x0000000f080f7212 */ /* 0x000fe400078e3cff */
[----:B------:R-:W0:Y:S01]  /*7850*/  LDC R26, c[0x0][0x360] ;  /* 0x0000d800ff1a7b82 */ /* 0x000e220000000800 */
        /* <DEDUP_REMOVED lines=10> */
[----:B------:R-:W-:Y:S01]  /*7900*/  LOP3.LUT R35, R46, R30, RZ, 0x3c, !PT ;  /* 0x0000001e2e237212 */ /* 0x000fe200078e3cff */
[----:B0-----:R-:W-:Y:S01]  /*7910*/  IMAD R9, R26, UR5, R27 ;  /* 0x000000051a097c24 */ /* 0x001fe2000f8e021b */
[----:B------:R-:W-:Y:S02]  /*7920*/  LOP3.LUT R27, R5, R18, RZ, 0x3c, !PT ;  /* 0x00000012051b7212 */ /* 0x000fe400078e3cff */
[----:B------:R-:W0:Y:S01]  /*7930*/  LDC.64 R4, c[0x0][0x3b0] ;  /* 0x0000ec00ff047b82 */ /* 0x000e220000000a00 */
[----:B------:R-:W-:-:S05]  /*7940*/  IMAD.SHL.U32 R9, R9, 0x10, RZ ;  /* 0x0000001009097824 */ /* 0x000fca00078e00ff */
[----:B-1----:R-:W-:Y:S02]  /*7950*/  IADD3 R2, P0, PT, R9, UR10, RZ ;  /* 0x0000000a09027c10 */ /* 0x002fe4000ff1e0ff */
[----:B------:R-:W-:-:S04]  /*7960*/  SHF.R.S32.HI R8, RZ, 0x1f, R9 ;  /* 0x0000001fff087819 */ /* 0x000fc80000011409 */
[----:B------:R-:W-:-:S05]  /*7970*/  IADD3.X R3, PT, PT, R8, UR11, RZ, P0, !PT ;  /* 0x0000000b08037c10 */ /* 0x000fca00087fe4ff */
[----:B------:R1:W-:Y:S04]  /*7980*/  STG.E.U8 desc[UR6][R2.64+0x1], R13 ;  /* 0x0000010d02007986 */ /* 0x0003e8000c101106 */
[----:B------:R-:W-:Y:S04]  /*7990*/  STG.E.U8 desc[UR6][R2.64+0x2], R25 ;  /* 0x0000021902007986 */ /* 0x000fe8000c101106 */
[----:B------:R-:W-:Y:S01]  /*79a0*/  STG.E.U8 desc[UR6][R2.64+0x3], R15 ;  /* 0x0000030f02007986 */ /* 0x000fe2000c101106 */
[----:B-1----:R-:W-:-:S03]  /*79b0*/  LOP3.LUT R13, R11, R12, RZ, 0x3c, !PT ;  /* 0x0000000c0b0d7212 */ /* 0x002fc600078e3cff */
[----:B------:R1:W-:Y:S04]  /*79c0*/  STG.E.U8 desc[UR6][R2.64+0x4], R7 ;  /* 0x0000040702007986 */ /* 0x0003e8000c101106 */
[----:B------:R-:W-:Y:S04]  /*79d0*/  STG.E.U8 desc[UR6][R2.64+0x5], R17 ;  /* 0x0000051102007986 */ /* 0x000fe8000c101106 */
        /* <DEDUP_REMOVED lines=10> */
[----:B------:R2:W-:Y:S04]  /*7a80*/  STG.E.U8 desc[UR6][R2.64], R13 ;  /* 0x0000000d02007986 */ /* 0x0005e8000c101106 */
[----:B0-----:R-:W3:Y:S01]  /*7a90*/  LDG.E.U8 R0, desc[UR6][R4.64] ;  /* 0x0000000604007981 */ /* 0x001ee2000c1e1100 */
[----:B------:R-:W-:-:S04]  /*7aa0*/  IADD3 R6, P0, PT, R9, UR8, RZ ;  /* 0x0000000809067c10 */ /* 0x000fc8000ff1e0ff */
[----:B-1----:R-:W-:Y:S02]  /*7ab0*/  IADD3.X R7, PT, PT, R8, UR9, RZ, P0, !PT ;  /* 0x0000000908077c10 */ /* 0x002fe400087fe4ff */
[----:B---3--:R-:W-:-:S05]  /*7ac0*/  LOP3.LUT R11, R0, R11, R12, 0x96, !PT ;  /* 0x0000000b000b7212 */ /* 0x008fca00078e960c */
[----:B------:R0:W-:Y:S04]  /*7ad0*/  STG.E.U8 desc[UR6][R6.64], R11 ;  /* 0x0000000b06007986 */ /* 0x0001e8000c101106 */
[----:B------:R-:W3:Y:S04]  /*7ae0*/  LDG.E.U8 R0, desc[UR6][R4.64+0x1] ;  /* 0x0000010604007981 */ /* 0x000ee8000c1e1100 */
[----:B------:R-:W3:Y:S02]  /*7af0*/  LDG.E.U8 R9, desc[UR6][R2.64+0x1] ;  /* 0x0000010602097981 */ /* 0x000ee4000c1e1100 */
[----:B---3--:R-:W-:-:S05]  /*7b00*/  LOP3.LUT R9, R9, R0, RZ, 0x3c, !PT ;  /* 0x0000000009097212 */ /* 0x008fca00078e3cff */
[----:B------:R1:W-:Y:S04]  /*7b10*/  STG.E.U8 desc[UR6][R6.64+0x1], R9 ;  /* 0x0000010906007986 */ /* 0x0003e8000c101106 */
[----:B------:R-:W3:Y:S04]  /*7b20*/  LDG.E.U8 R0, desc[UR6][R4.64+0x2] ;  /* 0x0000020604007981 */ /* 0x000ee8000c1e1100 */
[----:B--2---:R-:W3:Y:S02]  /*7b30*/  LDG.E.U8 R13, desc[UR6][R2.64+0x2] ;  /* 0x00000206020d7981 */ /* 0x004ee4000c1e1100 */
[----:B---3--:R-:W-:-:S05]  /*7b40*/  LOP3.LUT R13, R13, R0, RZ, 0x3c, !PT ;  /* 0x000000000d0d7212 */ /* 0x008fca00078e3cff */
[----:B------:R2:W-:Y:S04]  /*7b50*/  STG.E.U8 desc[UR6][R6.64+0x2], R13 ;  /* 0x0000020d06007986 */ /* 0x0005e8000c101106 */
[----:B------:R-:W3:Y:S04]  /*7b60*/  LDG.E.U8 R0, desc[UR6][R4.64+0x3] ;  /* 0x0000030604007981 */ /* 0x000ee8000c1e1100 */
[----:B------:R-:W3:Y:S02]  /*7b70*/  LDG.E.U8 R15, desc[UR6][R2.64+0x3] ;  /* 0x00000306020f7981 */ /* 0x000ee4000c1e1100 */
[----:B---3--:R-:W-:-:S05]  /*7b80*/  LOP3.LUT R15, R15, R0, RZ, 0x3c, !PT ;  /* 0x000000000f0f7212 */ /* 0x008fca00078e3cff */
[----:B------:R3:W-:Y:S04]  /*7b90*/  STG.E.U8 desc[UR6][R6.64+0x3], R15 ;  /* 0x0000030f06007986 */ /* 0x0007e8000c101106 */
[----:B------:R-:W4:Y:S04]  /*7ba0*/  LDG.E.U8 R0, desc[UR6][R4.64+0x4] ;  /* 0x0000040604007981 */ /* 0x000f28000c1e1100 */
[----:B0-----:R-:W4:Y:S02]  /*7bb0*/  LDG.E.U8 R11, desc[UR6][R2.64+0x4] ;  /* 0x00000406020b7981 */ /* 0x001f24000c1e1100 */
[----:B----4-:R-:W-:-:S05]  /*7bc0*/  LOP3.LUT R11, R11, R0, RZ, 0x3c, !PT ;  /* 0x000000000b0b7212 */ /* 0x010fca00078e3cff */
[----:B------:R0:W-:Y:S04]  /*7bd0*/  STG.E.U8 desc[UR6][R6.64+0x4], R11 ;  /* 0x0000040b06007986 */ /* 0x0001e8000c101106 */
[----:B------:R-:W4:Y:S04]  /*7be0*/  LDG.E.U8 R0, desc[UR6][R4.64+0x5] ;  /* 0x0000050604007981 */ /* 0x000f28000c1e1100 */
[----:B-1----:R-:W4:Y:S02]  /*7bf0*/  LDG.E.U8 R9, desc[UR6][R2.64+0x5] ;  /* 0x0000050602097981 */ /* 0x002f24000c1e1100 */
[----:B----4-:R-:W-:-:S05]  /*7c00*/  LOP3.LUT R9, R9, R0, RZ, 0x3c, !PT ;  /* 0x0000000009097212 */ /* 0x010fca00078e3cff */
[----:B------:R1:W-:Y:S04]  /*7c10*/  STG.E.U8 desc[UR6][R6.64+0x5], R9 ;  /* 0x0000050906007986 */ /* 0x0003e8000c101106 */
[----:B------:R-:W4:Y:S04]  /*7c20*/  LDG.E.U8 R0, desc[UR6][R4.64+0x6] ;  /* 0x0000060604007981 */ /* 0x000f28000c1e1100 */
[----:B--2---:R-:W4:Y:S02]  /*7c30*/  LDG.E.U8 R13, desc[UR6][R2.64+0x6] ;  /* 0x00000606020d7981 */ /* 0x004f24000c1e1100 */
[----:B----4-:R-:W-:-:S05]  /*7c40*/  LOP3.LUT R13, R13, R0, RZ, 0x3c, !PT ;  /* 0x000000000d0d7212 */ /* 0x010fca00078e3cff */
[----:B------:R2:W-:Y:S04]  /*7c50*/  STG.E.U8 desc[UR6][R6.64+0x6], R13 ;  /* 0x0000060d06007986 */ /* 0x0005e8000c101106 */
[----:B------:R-:W4:Y:S04]  /*7c60*/  LDG.E.U8 R0, desc[UR6][R4.64+0x7] ;  /* 0x0000070604007981 */ /* 0x000f28000c1e1100 */
[----:B---3--:R-:W4:Y:S02]  /*7c70*/  LDG.E.U8 R15, desc[UR6][R2.64+0x7] ;  /* 0x00000706020f7981 */ /* 0x008f24000c1e1100 */
[----:B----4-:R-:W-:-:S05]  /*7c80*/  LOP3.LUT R15, R15, R0, RZ, 0x3c, !PT ;  /* 0x000000000f0f7212 */ /* 0x010fca00078e3cff */
        /* <DEDUP_REMOVED lines=20> */
[----:B------:R-:W-:Y:S04]  /*7dd0*/  STG.E.U8 desc[UR6][R6.64+0xc], R11 ;  /* 0x00000c0b06007986 */ /* 0x000fe8000c101106 */
[----:B------:R-:W4:Y:S04]  /*7de0*/  LDG.E.U8 R0, desc[UR6][R4.64+0xd] ;  /* 0x00000d0604007981 */ /* 0x000f28000c1e1100 */
[----:B-1----:R-:W4:Y:S02]  /*7df0*/  LDG.E.U8 R9, desc[UR6][R2.64+0xd] ;  /* 0x00000d0602097981 */ /* 0x002f24000c1e1100 */
[----:B----4-:R-:W-:-:S05]  /*7e00*/  LOP3.LUT R9, R9, R0, RZ, 0x3c, !PT ;  /* 0x0000000009097212 */ /* 0x010fca00078e3cff */
[----:B------:R-:W-:Y:S04]  /*7e10*/  STG.E.U8 desc[UR6][R6.64+0xd], R9 ;  /* 0x00000d0906007986 */ /* 0x000fe8000c101106 */
[----:B------:R-:W4:Y:S04]  /*7e20*/  LDG.E.U8 R0, desc[UR6][R4.64+0xe] ;  /* 0x00000e0604007981 */ /* 0x000f28000c1e1100 */
[----:B--2---:R-:W4:Y:S02]  /*7e30*/  LDG.E.U8 R13, desc[UR6][R2.64+0xe] ;  /* 0x00000e06020d7981 */ /* 0x004f24000c1e1100 */
[----:B----4-:R-:W-:-:S05]  /*7e40*/  LOP3.LUT R13, R13, R0, RZ, 0x3c, !PT ;  /* 0x000000000d0d7212 */ /* 0x010fca00078e3cff */
[----:B------:R-:W-:Y:S04]  /*7e50*/  STG.E.U8 desc[UR6][R6.64+0xe], R13 ;  /* 0x00000e0d06007986 */ /* 0x000fe8000c101106 */
[----:B------:R-:W2:Y:S04]  /*7e60*/  LDG.E.U8 R0, desc[UR6][R4.64+0xf] ;  /* 0x00000f0604007981 */ /* 0x000ea8000c1e1100 */
[----:B---3--:R-:W2:Y:S02]  /*7e70*/  LDG.E.U8 R15, desc[UR6][R2.64+0xf] ;  /* 0x00000f06020f7981 */ /* 0x008ea4000c1e1100 */
[----:B--2---:R-:W-:-:S05]  /*7e80*/  LOP3.LUT R15, R15, R0, RZ, 0x3c, !PT ;  /* 0x000000000f0f7212 */ /* 0x004fca00078e3cff */
[----:B------:R-:W-:Y:S01]  /*7e90*/  STG.E.U8 desc[UR6][R6.64+0xf], R15 ;  /* 0x00000f0f06007986 */ /* 0x000fe2000c101106 */
[----:B------:R-:W-:Y:S05]  /*7ea0*/  EXIT ;  /* 0x000000000000794d */ /* 0x000fea0003800000 */
.L_x_381:
        /* <DEDUP_REMOVED lines=13> */
.L_x_385:


//--------------------- .nv.global.init           --------------------------
	.section	.nv.global.init,"aw",@progbits
.nv.global.init:
	.type		$str,@object
	.size		$str,(.L_3 - $str)
$str:
        /*0000*/ 	.byte	0x0a, 0x72, 0x65, 0x74, 0x75, 0x72, 0x6e, 0x0a, 0x00
.L_3:


//--------------------- .nv.shared.reserved.0     --------------------------
	.section	.nv.shared.reserved.0,"aw",@nobits
	.weak		__nv_reservedSMEM_offset_0_alias
	.size		__nv_reservedSMEM_offset_0_alias, 0, 64
	.other		__nv_reservedSMEM_offset_0_alias,@"STO_CUDA_RESERVED_SHARED STV_DEFAULT"
__nv_reservedSMEM_offset_0_alias:
	.zero		0
	.zero		64


//--------------------- .nv.constant0._Z14GCM_8bit_tablePhiS_iS_iS_S_iS_i --------------------------
	.section	.nv.constant0._Z14GCM_8bit_tablePhiS_iS_iS_S_iS_i,"a",@progbits
	.sectionflags	@""
	.align	4
.nv.constant0._Z14GCM_8bit_tablePhiS_iS_iS_S_iS_i:
	.zero		980


//--------------------- .nv.constant0._Z14GCM_4bit_tablePhiS_iS_iS_S_iS_i --------------------------
	.section	.nv.constant0._Z14GCM_4bit_tablePhiS_iS_iS_S_iS_i,"a",@progbits
	.sectionflags	@""
	.align	4
.nv.constant0._Z14GCM_4bit_tablePhiS_iS_iS_S_iS_i:
	.zero		980


//--------------------- .nv.constant0._Z7GCM_REFPhiS_iS_iS_S_iS_i --------------------------
	.section	.nv.constant0._Z7GCM_REFPhiS_iS_iS_S_iS_i,"a",@progbits
	.sectionflags	@""
	.align	4
.nv.constant0._Z7GCM_REFPhiS_iS_iS_S_iS_i:
	.zero		980


//--------------------- .nv.constant0._Z18parallel_enc_GHASHPhS_S_S_S_P10lea_key_stS_ --------------------------
	.section	.nv.constant0._Z18parallel_enc_GHASHPhS_S_S_S_P10lea_key_stS_,"a",@progbits
	.sectionflags	@""
	.align	4
.nv.constant0._Z18parallel_enc_GHASHPhS_S_S_S_P10lea_key_stS_:
	.zero		952


//--------------------- SYMBOLS --------------------------

	.type		.nv.reservedSmem.offset0,@object
	.size		.nv.reservedSmem.offset0,0x4
	.type		vprintf,@function
